// auto-generated by cutlass_sweep.gemm — config: {"arch": "sm_100", "cluster_m": 2, "cluster_n": 1, "dtype": "tf32", "stages": 3, "tile_k": 32, "tile_m": 256, "tile_n": 256}
#include "cutlass/cutlass.h"
#include "cutlass/gemm/collective/collective_builder.hpp"
#include "cutlass/gemm/device/gemm_universal_adapter.h"
#include "cutlass/gemm/kernel/gemm_universal.hpp"
#include "cutlass/epilogue/collective/collective_builder.hpp"

using ElemA = cutlass::tfloat32_t;
using ElemB = cutlass::tfloat32_t;
using ElemCD = cutlass::tfloat32_t;
using Acc  = float;
using TileShape    = cute::Shape<cute::_256, cute::_256, cute::_32>;
using ClusterShape = cute::Shape<cute::_2, cute::_1, cute::_1>;

using CollectiveEpilogue = typename cutlass::epilogue::collective::CollectiveBuilder<
    cutlass::arch::Sm100, cutlass::arch::OpClassTensorOp,
    TileShape, ClusterShape,
    cutlass::epilogue::collective::EpilogueTileAuto,
    Acc, Acc,
    ElemCD, cutlass::layout::RowMajor, 128 / cutlass::sizeof_bits<ElemCD>::value,
    ElemCD, cutlass::layout::RowMajor, 128 / cutlass::sizeof_bits<ElemCD>::value,
    cutlass::epilogue::collective::EpilogueScheduleAuto
  >::CollectiveOp;

using CollectiveMainloop = typename cutlass::gemm::collective::CollectiveBuilder<
    cutlass::arch::Sm100, cutlass::arch::OpClassTensorOp,
    ElemA, cutlass::layout::RowMajor, 128 / cutlass::sizeof_bits<ElemA>::value,
    ElemB, cutlass::layout::ColumnMajor, 128 / cutlass::sizeof_bits<ElemB>::value,
    Acc,
    TileShape, ClusterShape,
    cutlass::gemm::collective::StageCount<3>,
    cutlass::gemm::collective::KernelScheduleAuto
  >::CollectiveOp;

using GemmKernel = cutlass::gemm::kernel::GemmUniversal<
    cute::Shape<int,int,int,int>,
    CollectiveMainloop,
    CollectiveEpilogue
>;
using Gemm = cutlass::gemm::device::GemmUniversalAdapter<GemmKernel>;

// Force the device kernel symbol into the cubin without needing a host main.
auto* _anchor = &cutlass::device_kernel<GemmKernel>;


// ===== COMPILED SASS (sm_100a) =====

	.target	sm_100a

	.elftype	@"ET_EXEC"


//--------------------- .note.nv.tkinfo           --------------------------
	.section	.note.nv.tkinfo,"",@"SHT_NOTE"
	.sectionflags	@"SHF_NOTE_NV_TKINFO"
	.tkinfo
        /*0018*/ 	.word	0x00000002
        /*0030*/ 	.string	""
        /*0030*/ 	.string	"ptxas"
        /*0030*/ 	.string	"Cuda compilation tools, release 13.0, V13.0.88"
        /*0030*/ 	.string	"Build cuda_13.0.r13.0/compiler.36424714_0"
        /*0030*/ 	.string	"-arch sm_100a -m 64 "



//--------------------- .note.nv.cuinfo           --------------------------
	.section	.note.nv.cuinfo,"",@"SHT_NOTE"
	.sectionflags	@"SHF_NOTE_NV_CUINFO"
        /*0018*/ 	.short	0x0002
        /*001a*/ 	.short	0x0064
        /*001c*/ 	.short	0x0082
	.zero		2


//--------------------- .nv.info                  --------------------------
	.section	.nv.info,"",@"SHT_CUDA_INFO"
	.align	4


	//----- nvinfo : EIATTR_REGCOUNT
	.align		4
        /*0000*/ 	.byte	0x04, 0x2f
        /*0002*/ 	.short	(.L_19 - .L_18)
	.align		4
.L_18:
        /*0004*/ 	.word	index@(_ZN7cutlass13device_kernelINS_4gemm6kernel13GemmUniversalIN4cute5tupleIJiiiiEEENS1_10collective13CollectiveMmaINS1_35MainloopSm100TmaUmmaWarpSpecializedILi3ELi2ELi2ENS5_IJNS4_1CILi2EEENSA_ILi1EEESC_EEEEENS5_IJNSA_ILi256EEESF_NSA_ILi32EEEEEENS_10tfloat32_tENS5_IJlSC_lEEESI_SJ_NS4_8TiledMMAINS4_8MMA_AtomIJNS4_23SM100_MMA_TF32_2x1SM_SSISI_SI_fLi256ELi256ELNS4_4UMMA5MajorE0ELSO_0ELNSN_7ScaleInE0ELSP_0EEEEEENS4_6LayoutINS5_IJSC_SC_SC_EEENS5_IJNSA_ILi0EEESU_SU_EEEEENS5_IJNS4_10UnderscoreESX_SX_EEEEENS4_18SM100_TMA_2SM_LOADENS4_14ComposedLayoutINS4_7SwizzleILi3ELi4ELi3EEENS4_18smem_ptr_flag_bitsILi32EEENSS_INS5_IJNSA_ILi8EEESG_EEENS5_IJSG_SC_EEEEEEEvNS4_8identityES10_S1A_vS1B_EENS_8epilogue10collective18CollectiveEpilogueINS1D_23Sm100TmaWarpSpecializedILi4ELi2ELi32ELb1ELb0EEEJNS5_IJNSA_ILi128EEESF_SG_EEENS5_IJNSS_IS1I_SC_EENSS_ISG_SC_EEEEESI_SJ_SI_SJ_NS1D_6fusion15FusionCallbacksIS1H_NS1N_17LinearCombinationISI_fSI_fLNS_15FloatRoundStyleE2EEES1J_S1M_JEEENS4_5SM1004TMEM4LOAD26SM100_TMEM_LOAD_32dp32b32xENS4_13SM90_TMA_LOADES1A_NS4_39AutoVectorizingCopyWithAssumedAlignmentILi128EEENS4_14SM90_TMA_STOREES1A_S1Z_S1Z_EEEvvEEEEvNT_6ParamsE)
        /*0008*/ 	.word	0x0000008b


	//----- nvinfo : EIATTR_FRAME_SIZE
	.align		4
.L_19:
        /*000c*/ 	.byte	0x04, 0x11
        /*000e*/ 	.short	(.L_21 - .L_20)
	.align		4
.L_20:
        /*0010*/ 	.word	index@($__internal_2_$__cuda_sm10x_tcgen05_guardrail_trap_unallocated_columns_being_dealloced)
        /*0014*/ 	.word	0x00000000


	//----- nvinfo : EIATTR_FRAME_SIZE
	.align		4
.L_21:
        /*0018*/ 	.byte	0x04, 0x11
        /*001a*/ 	.short	(.L_23 - .L_22)
	.align		4
.L_22:
        /*001c*/ 	.word	index@($__internal_1_$__cuda_sm10x_tcgen05_guardrail_trap_phase_invalid_during_alloc)
        /*0020*/ 	.word	0x00000000


	//----- nvinfo : EIATTR_FRAME_SIZE
	.align		4
.L_23:
        /*0024*/ 	.byte	0x04, 0x11
        /*0026*/ 	.short	(.L_25 - .L_24)
	.align		4
.L_24:
        /*0028*/ 	.word	index@($__internal_0_$__cuda_sm10x_tcgen05_guardrail_trap_col_being_dealloced_not_returned_by_alloc)
        /*002c*/ 	.word	0x00000000


	//----- nvinfo : EIATTR_FRAME_SIZE
	.align		4
.L_25:
        /*0030*/ 	.byte	0x04, 0x11
        /*0032*/ 	.short	(.L_27 - .L_26)
	.align		4
.L_26:
        /*0034*/ 	.word	index@(_ZN7cutlass13device_kernelINS_4gemm6kernel13GemmUniversalIN4cute5tupleIJiiiiEEENS1_10collective13CollectiveMmaINS1_35MainloopSm100TmaUmmaWarpSpecializedILi3ELi2ELi2ENS5_IJNS4_1CILi2EEENSA_ILi1EEESC_EEEEENS5_IJNSA_ILi256EEESF_NSA_ILi32EEEEEENS_10tfloat32_tENS5_IJlSC_lEEESI_SJ_NS4_8TiledMMAINS4_8MMA_AtomIJNS4_23SM100_MMA_TF32_2x1SM_SSISI_SI_fLi256ELi256ELNS4_4UMMA5MajorE0ELSO_0ELNSN_7ScaleInE0ELSP_0EEEEEENS4_6LayoutINS5_IJSC_SC_SC_EEENS5_IJNSA_ILi0EEESU_SU_EEEEENS5_IJNS4_10UnderscoreESX_SX_EEEEENS4_18SM100_TMA_2SM_LOADENS4_14ComposedLayoutINS4_7SwizzleILi3ELi4ELi3EEENS4_18smem_ptr_flag_bitsILi32EEENSS_INS5_IJNSA_ILi8EEESG_EEENS5_IJSG_SC_EEEEEEEvNS4_8identityES10_S1A_vS1B_EENS_8epilogue10collective18CollectiveEpilogueINS1D_23Sm100TmaWarpSpecializedILi4ELi2ELi32ELb1ELb0EEEJNS5_IJNSA_ILi128EEESF_SG_EEENS5_IJNSS_IS1I_SC_EENSS_ISG_SC_EEEEESI_SJ_SI_SJ_NS1D_6fusion15FusionCallbacksIS1H_NS1N_17LinearCombinationISI_fSI_fLNS_15FloatRoundStyleE2EEES1J_S1M_JEEENS4_5SM1004TMEM4LOAD26SM100_TMEM_LOAD_32dp32b32xENS4_13SM90_TMA_LOADES1A_NS4_39AutoVectorizingCopyWithAssumedAlignmentILi128EEENS4_14SM90_TMA_STOREES1A_S1Z_S1Z_EEEvvEEEEvNT_6ParamsE)
        /*0038*/ 	.word	0x00000000


	//----- nvinfo : EIATTR_MIN_STACK_SIZE
	.align		4
.L_27:
        /*003c*/ 	.byte	0x04, 0x12
        /*003e*/ 	.short	(.L_29 - .L_28)
	.align		4
.L_28:
        /*0040*/ 	.word	index@(_ZN7cutlass13device_kernelINS_4gemm6kernel13GemmUniversalIN4cute5tupleIJiiiiEEENS1_10collective13CollectiveMmaINS1_35MainloopSm100TmaUmmaWarpSpecializedILi3ELi2ELi2ENS5_IJNS4_1CILi2EEENSA_ILi1EEESC_EEEEENS5_IJNSA_ILi256EEESF_NSA_ILi32EEEEEENS_10tfloat32_tENS5_IJlSC_lEEESI_SJ_NS4_8TiledMMAINS4_8MMA_AtomIJNS4_23SM100_MMA_TF32_2x1SM_SSISI_SI_fLi256ELi256ELNS4_4UMMA5MajorE0ELSO_0ELNSN_7ScaleInE0ELSP_0EEEEEENS4_6LayoutINS5_IJSC_SC_SC_EEENS5_IJNSA_ILi0EEESU_SU_EEEEENS5_IJNS4_10UnderscoreESX_SX_EEEEENS4_18SM100_TMA_2SM_LOADENS4_14ComposedLayoutINS4_7SwizzleILi3ELi4ELi3EEENS4_18smem_ptr_flag_bitsILi32EEENSS_INS5_IJNSA_ILi8EEESG_EEENS5_IJSG_SC_EEEEEEEvNS4_8identityES10_S1A_vS1B_EENS_8epilogue10collective18CollectiveEpilogueINS1D_23Sm100TmaWarpSpecializedILi4ELi2ELi32ELb1ELb0EEEJNS5_IJNSA_ILi128EEESF_SG_EEENS5_IJNSS_IS1I_SC_EENSS_ISG_SC_EEEEESI_SJ_SI_SJ_NS1D_6fusion15FusionCallbacksIS1H_NS1N_17LinearCombinationISI_fSI_fLNS_15FloatRoundStyleE2EEES1J_S1M_JEEENS4_5SM1004TMEM4LOAD26SM100_TMEM_LOAD_32dp32b32xENS4_13SM90_TMA_LOADES1A_NS4_39AutoVectorizingCopyWithAssumedAlignmentILi128EEENS4_14SM90_TMA_STOREES1A_S1Z_S1Z_EEEvvEEEEvNT_6ParamsE)
        /*0044*/ 	.word	0x00000000
.L_29:


//--------------------- .nv.compat                --------------------------
	.section	.nv.compat,"",@"SHT_CUDA_COMPAT_INFO"
	.align	4
        /*0000*/ 	.byte	0x02, 0x09, 0x01, 0x00, 0x02, 0x02, 0x02, 0x00, 0x02, 0x05, 0x05, 0x00, 0x03, 0x07, 0x01, 0x01
        /*0010*/ 	.byte	0x02, 0x03, 0x01, 0x00, 0x02, 0x06, 0x01, 0x00, 0x04, 0x0b, 0x08, 0x00, 0x09, 0x00, 0x00, 0x00
        /*0020*/ 	.byte	0x00, 0x00, 0x00, 0x00


//--------------------- .nv.info._ZN7cutlass13device_kernelINS_4gemm6kernel13GemmUniversalIN4cute5tupleIJiiiiEEENS1_10collective13CollectiveMmaINS1_35MainloopSm100TmaUmmaWarpSpecializedILi3ELi2ELi2ENS5_IJNS4_1CILi2EEENSA_ILi1EEESC_EEEEENS5_IJNSA_ILi256EEESF_NSA_ILi32EEEEEENS_10tfloat32_tENS5_IJlSC_lEEESI_SJ_NS4_8TiledMMAINS4_8MMA_AtomIJNS4_23SM100_MMA_TF32_2x1SM_SSISI_SI_fLi256ELi256ELNS4_4UMMA5MajorE0ELSO_0ELNSN_7ScaleInE0ELSP_0EEEEEENS4_6LayoutINS5_IJSC_SC_SC_EEENS5_IJNSA_ILi0EEESU_SU_EEEEENS5_IJNS4_10UnderscoreESX_SX_EEEEENS4_18SM100_TMA_2SM_LOADENS4_14ComposedLayoutINS4_7SwizzleILi3ELi4ELi3EEENS4_18smem_ptr_flag_bitsILi32EEENSS_INS5_IJNSA_ILi8EEESG_EEENS5_IJSG_SC_EEEEEEEvNS4_8identityES10_S1A_vS1B_EENS_8epilogue10collective18CollectiveEpilogueINS1D_23Sm100TmaWarpSpecializedILi4ELi2ELi32ELb1ELb0EEEJNS5_IJNSA_ILi128EEESF_SG_EEENS5_IJNSS_IS1I_SC_EENSS_ISG_SC_EEEEESI_SJ_SI_SJ_NS1D_6fusion15FusionCallbacksIS1H_NS1N_17LinearCombinationISI_fSI_fLNS_15FloatRoundStyleE2EEES1J_S1M_JEEENS4_5SM1004TMEM4LOAD26SM100_TMEM_LOAD_32dp32b32xENS4_13SM90_TMA_LOADES1A_NS4_39AutoVectorizingCopyWithAssumedAlignmentILi128EEENS4_14SM90_TMA_STOREES1A_S1Z_S1Z_EEEvvEEEEvNT_6ParamsE --------------------------
	.section	.nv.info._ZN7cutlass13device_kernelINS_4gemm6kernel13GemmUniversalIN4cute5tupleIJiiiiEEENS1_10collective13CollectiveMmaINS1_35MainloopSm100TmaUmmaWarpSpecializedILi3ELi2ELi2ENS5_IJNS4_1CILi2EEENSA_ILi1EEESC_EEEEENS5_IJNSA_ILi256EEESF_NSA_ILi32EEEEEENS_10tfloat32_tENS5_IJlSC_lEEESI_SJ_NS4_8TiledMMAINS4_8MMA_AtomIJNS4_23SM100_MMA_TF32_2x1SM_SSISI_SI_fLi256ELi256ELNS4_4UMMA5MajorE0ELSO_0ELNSN_7ScaleInE0ELSP_0EEEEEENS4_6LayoutINS5_IJSC_SC_SC_EEENS5_IJNSA_ILi0EEESU_SU_EEEEENS5_IJNS4_10UnderscoreESX_SX_EEEEENS4_18SM100_TMA_2SM_LOADENS4_14ComposedLayoutINS4_7SwizzleILi3ELi4ELi3EEENS4_18smem_ptr_flag_bitsILi32EEENSS_INS5_IJNSA_ILi8EEESG_EEENS5_IJSG_SC_EEEEEEEvNS4_8identityES10_S1A_vS1B_EENS_8epilogue10collective18CollectiveEpilogueINS1D_23Sm100TmaWarpSpecializedILi4ELi2ELi32ELb1ELb0EEEJNS5_IJNSA_ILi128EEESF_SG_EEENS5_IJNSS_IS1I_SC_EENSS_ISG_SC_EEEEESI_SJ_SI_SJ_NS1D_6fusion15FusionCallbacksIS1H_NS1N_17LinearCombinationISI_fSI_fLNS_15FloatRoundStyleE2EEES1J_S1M_JEEENS4_5SM1004TMEM4LOAD26SM100_TMEM_LOAD_32dp32b32xENS4_13SM90_TMA_LOADES1A_NS4_39AutoVectorizingCopyWithAssumedAlignmentILi128EEENS4_14SM90_TMA_STOREES1A_S1Z_S1Z_EEEvvEEEEvNT_6ParamsE,"",@"SHT_CUDA_INFO"
	.sectionflags	@""
	.align	4


	//----- nvinfo : EIATTR_CUDA_API_VERSION
	.align		4
        /*0000*/ 	.byte	0x04, 0x37
        /*0002*/ 	.short	(.L_31 - .L_30)
.L_30:
        /*0004*/ 	.word	0x00000082


	//----- nvinfo : EIATTR_KPARAM_INFO
	.align		4
.L_31:
        /*0008*/ 	.byte	0x04, 0x17
        /*000a*/ 	.short	(.L_33 - .L_32)
.L_32:
        /*000c*/ 	.word	0x00000000
        /*0010*/ 	.short	0x0000
        /*0012*/ 	.short	0x0000
        /*0014*/ 	.byte	0x00, 0xf0, 0x01, 0x20


	//----- nvinfo : EIATTR_AT_ENTRY_FRAGMENTS
	.align		4
.L_33:
        /*0018*/ 	.byte	0x04, 0x4f
        /*001a*/ 	.short	(.L_35 - .L_34)


	//   ....[0]....
.L_34:
        /*001c*/ 	.word	0x00000007


	//----- nvinfo : EIATTR_RESERVED_SMEM_USED
	.align		4
.L_35:
        /*0020*/ 	.byte	0x01, 0x41
	.zero		2


	//----- nvinfo : EIATTR_SPARSE_MMA_MASK
	.align		4
        /*0024*/ 	.byte	0x03, 0x50
        /*0026*/ 	.short	0x0000


	//----- nvinfo : EIATTR_TCGEN05_2CTA_USED
	.align		4
        /*0028*/ 	.byte	0x01, 0x52
	.zero		2


	//----- nvinfo : EIATTR_MAXREG_COUNT
	.align		4
        /*002c*/ 	.byte	0x03, 0x1b
        /*002e*/ 	.short	0x00ff


	//----- nvinfo : EIATTR_NUM_BARRIERS
	.align		4
        /*0030*/ 	.byte	0x02, 0x4c
        /*0032*/ 	.byte	0x07
	.zero		1


	//----- nvinfo : EIATTR_EXTERNS
	.align		4
        /*0034*/ 	.byte	0x04, 0x0f
        /*0036*/ 	.short	(.L_37 - .L_36)


	//   ....[0]....
	.align		4
.L_36:
        /*0038*/ 	.word	index@(__assertfail)


	//----- nvinfo : EIATTR_MERCURY_ISA_VERSION
	.align		4
.L_37:
        /*003c*/ 	.byte	0x03, 0x5f
        /*003e*/ 	.short	0x0101


	//----- nvinfo : EIATTR_INT_WARP_WIDE_INSTR_OFFSETS
	.align		4
        /*0040*/ 	.byte	0x04, 0x31
        /*0042*/ 	.short	(.L_39 - .L_38)


	//   ....[0]....
.L_38:
        /*0044*/ 	.word	0x00000cb0


	//   ....[1]....
        /*0048*/ 	.word	0x00000d50


	//   ....[2]....
        /*004c*/ 	.word	0x00002080


	//   ....[3]....
        /*0050*/ 	.word	0x00003db0


	//   ....[4]....
        /*0054*/ 	.word	0x00003dd0


	//   ....[5]....
        /*0058*/ 	.word	0x00003e00


	//   ....[6]....
        /*005c*/ 	.word	0x00004730


	//   ....[7]....
        /*0060*/ 	.word	0x000047a0


	//   ....[8]....
        /*0064*/ 	.word	0x00004890


	//   ....[9]....
        /*0068*/ 	.word	0x00004910


	//   ....[10]....
        /*006c*/ 	.word	0x00004a00


	//   ....[11]....
        /*0070*/ 	.word	0x00004a80


	//   ....[12]....
        /*0074*/ 	.word	0x00004b80


	//   ....[13]....
        /*0078*/ 	.word	0x00004c10


	//   ....[14]....
        /*007c*/ 	.word	0x00004d10


	//   ....[15]....
        /*0080*/ 	.word	0x00004df0


	//   ....[16]....
        /*0084*/ 	.word	0x00004e90


	//   ....[17]....
        /*0088*/ 	.word	0x00004f80


	//   ....[18]....
        /*008c*/ 	.word	0x00005020


	//   ....[19]....
        /*0090*/ 	.word	0x00005130


	//   ....[20]....
        /*0094*/ 	.word	0x00005290


	//   ....[21]....
        /*0098*/ 	.word	0x000053e0


	//----- nvinfo : EIATTR_COOP_GROUP_MASK_REGIDS
	.align		4
.L_39:
        /*009c*/ 	.byte	0x04, 0x29
        /*009e*/ 	.short	(.L_41 - .L_40)


	//   ....[0]....
.L_40:
        /*00a0*/ 	.word	0xffffffff


	//   ....[1]....
        /*00a4*/ 	.word	0xffffffff


	//   ....[2]....
        /*00a8*/ 	.word	0xffffffff


	//   ....[3]....
        /*00ac*/ 	.word	0xffffffff


	//   ....[4]....
        /*00b0*/ 	.word	0xffffffff


	//   ....[5]....
        /*00b4*/ 	.word	0xffffffff


	//   ....[6]....
        /*00b8*/ 	.word	0xffffffff


	//   ....[7]....
        /*00bc*/ 	.word	0xffffffff


	//   ....[8]....
        /*00c0*/ 	.word	0xffffffff


	//   ....[9]....
        /*00c4*/ 	.word	0xffffffff


	//   ....[10]....
        /*00c8*/ 	.word	0xffffffff


	//   ....[11]....
        /*00cc*/ 	.word	0xffffffff


	//   ....[12]....
        /*00d0*/ 	.word	0xffffffff


	//   ....[13]....
        /*00d4*/ 	.word	0xffffffff


	//----- nvinfo : EIATTR_COOP_GROUP_INSTR_OFFSETS
	.align		4
.L_41:
        /*00d8*/ 	.byte	0x04, 0x28
        /*00da*/ 	.short	(.L_43 - .L_42)


	//   ....[0]....
.L_42:
        /*00dc*/ 	.word	0x000000c0


	//   ....[1]....
        /*00e0*/ 	.word	0x00000500


	//   ....[2]....
        /*00e4*/ 	.word	0x00000660


	//   ....[3]....
        /*00e8*/ 	.word	0x000007f0


	//   ....[4]....
        /*00ec*/ 	.word	0x000008e0


	//   ....[5]....
        /*00f0*/ 	.word	0x00000a40


	//   ....[6]....
        /*00f4*/ 	.word	0x00000b90


	//   ....[7]....
        /*00f8*/ 	.word	0x00000dd0


	//   ....[8]....
        /*00fc*/ 	.word	0x00001f60


	//   ....[9]....
        /*0100*/ 	.word	0x00002cb0


	//   ....[10]....
        /*0104*/ 	.word	0x00003180


	//   ....[11]....
        /*0108*/ 	.word	0x000031b0


	//   ....[12]....
        /*010c*/ 	.word	0x00003cb0


	//   ....[13]....
        /*0110*/ 	.word	0x00003ec0


	//----- nvinfo : EIATTR_VRC_CTA_INIT_COUNT
	.align		4
.L_43:
        /*0114*/ 	.byte	0x02, 0x4a
        /*0116*/ 	.byte	0x80
	.zero		1


	//----- nvinfo : EIATTR_SYSCALL_OFFSETS
	.align		4
        /*0118*/ 	.byte	0x04, 0x46
        /*011a*/ 	.short	(.L_45 - .L_44)


	//   ....[0]....
.L_44:
        /*011c*/ 	.word	0x00005e80


	//   ....[1]....
        /*0120*/ 	.word	0x00005f70


	//   ....[2]....
        /*0124*/ 	.word	0x000068e0


	//   ....[3]....
        /*0128*/ 	.word	0x00007730


	//   ....[4]....
        /*012c*/ 	.word	0x00008550


	//   ....[5]....
        /*0130*/ 	.word	0x000093a0


	//   ....[6]....
        /*0134*/ 	.word	0x0000a200


	//   ....[7]....
        /*0138*/ 	.word	0x0000b090


	//   ....[8]....
        /*013c*/ 	.word	0x0000bef0


	//   ....[9]....
        /*0140*/ 	.word	0x0000cd00


	//----- nvinfo : EIATTR_MBARRIER_INSTR_OFFSETS
	.align		4
.L_45:
        /*0144*/ 	.byte	0x04, 0x39
        /*0146*/ 	.short	(.L_47 - .L_46)


	//   ....[0]....
.L_46:
        /*0148*/ 	.word	0x000005f0
        /*014c*/ 	.word	0x000000ff
        /*0150*/ 	.word	0x00000000
        /*0154*/ 	.short	0x0100
        /*0156*/ 	.byte	0x08
	.zero		1


	//   ....[1]....
        /*0158*/ 	.word	0x00000600
        /*015c*/ 	.word	0x000000ff
        /*0160*/ 	.word	0x00000018
        /*0164*/ 	.short	0x0100
        /*0166*/ 	.byte	0x08
	.zero		1


	//   ....[2]....
        /*0168*/ 	.word	0x00000610
        /*016c*/ 	.word	0x000000ff
        /*0170*/ 	.word	0x00000008
        /*0174*/ 	.short	0x0100
        /*0176*/ 	.byte	0x08
	.zero		1


	//   ....[3]....
        /*0178*/ 	.word	0x00000620
        /*017c*/ 	.word	0x000000ff
        /*0180*/ 	.word	0x00000020
        /*0184*/ 	.short	0x0100
        /*0186*/ 	.byte	0x08
	.zero		1


	//   ....[4]....
        /*0188*/ 	.word	0x00000630
        /*018c*/ 	.word	0x000000ff
        /*0190*/ 	.word	0x00000010
        /*0194*/ 	.short	0x0100
        /*0196*/ 	.byte	0x08
	.zero		1


	//   ....[5]....
        /*0198*/ 	.word	0x00000640
        /*019c*/ 	.word	0x000000ff
        /*01a0*/ 	.word	0x00000028
        /*01a4*/ 	.short	0x0100
        /*01a6*/ 	.byte	0x08
	.zero		1


	//   ....[6]....
        /*01a8*/ 	.word	0x00000760
        /*01ac*/ 	.word	0x000000ff
        /*01b0*/ 	.word	0x00000030
        /*01b4*/ 	.short	0x0100
        /*01b6*/ 	.byte	0x09
	.zero		1


	//   ....[7]....
        /*01b8*/ 	.word	0x00000770
        /*01bc*/ 	.word	0x000000ff
        /*01c0*/ 	.word	0x00000050
        /*01c4*/ 	.short	0x0100
        /*01c6*/ 	.byte	0x09
	.zero		1


	//   ....[8]....
        /*01c8*/ 	.word	0x00000780
        /*01cc*/ 	.word	0x000000ff
        /*01d0*/ 	.word	0x00000038
        /*01d4*/ 	.short	0x0100
        /*01d6*/ 	.byte	0x09
	.zero		1


	//   ....[9]....
        /*01d8*/ 	.word	0x00000790
        /*01dc*/ 	.word	0x000000ff
        /*01e0*/ 	.word	0x00000058
        /*01e4*/ 	.short	0x0100
        /*01e6*/ 	.byte	0x09
	.zero		1


	//   ....[10]....
        /*01e8*/ 	.word	0x000007a0
        /*01ec*/ 	.word	0x000000ff
        /*01f0*/ 	.word	0x00000040
        /*01f4*/ 	.short	0x0100
        /*01f6*/ 	.byte	0x09
	.zero		1


	//   ....[11]....
        /*01f8*/ 	.word	0x000007b0
        /*01fc*/ 	.word	0x000000ff
        /*0200*/ 	.word	0x00000060
        /*0204*/ 	.short	0x0100
        /*0206*/ 	.byte	0x09
	.zero		1


	//   ....[12]....
        /*0208*/ 	.word	0x000007c0
        /*020c*/ 	.word	0x000000ff
        /*0210*/ 	.word	0x00000048
        /*0214*/ 	.short	0x0100
        /*0216*/ 	.byte	0x09
	.zero		1


	//   ....[13]....
        /*0218*/ 	.word	0x000007d0
        /*021c*/ 	.word	0x000000ff
        /*0220*/ 	.word	0x00000068
        /*0224*/ 	.short	0x0100
        /*0226*/ 	.byte	0x09
	.zero		1


	//   ....[14]....
        /*0228*/ 	.word	0x000008b0
        /*022c*/ 	.word	0x000000ff
        /*0230*/ 	.word	0x00000070
        /*0234*/ 	.short	0x0100
        /*0236*/ 	.byte	0x08
	.zero		1


	//   ....[15]....
        /*0238*/ 	.word	0x000008c0
        /*023c*/ 	.word	0x000000ff
        /*0240*/ 	.word	0x00000078
        /*0244*/ 	.short	0x0100
        /*0246*/ 	.byte	0x08
	.zero		1


	//   ....[16]....
        /*0248*/ 	.word	0x000009f0
        /*024c*/ 	.word	0x000000ff
        /*0250*/ 	.word	0x00000080
        /*0254*/ 	.short	0x0100
        /*0256*/ 	.byte	0x08
	.zero		1


	//   ....[17]....
        /*0258*/ 	.word	0x00000a00
        /*025c*/ 	.word	0x000000ff
        /*0260*/ 	.word	0x00000090
        /*0264*/ 	.short	0x0100
        /*0266*/ 	.byte	0x08
	.zero		1


	//   ....[18]....
        /*0268*/ 	.word	0x00000a10
        /*026c*/ 	.word	0x000000ff
        /*0270*/ 	.word	0x00000088
        /*0274*/ 	.short	0x0100
        /*0276*/ 	.byte	0x08
	.zero		1


	//   ....[19]....
        /*0278*/ 	.word	0x00000a20
        /*027c*/ 	.word	0x000000ff
        /*0280*/ 	.word	0x00000098
        /*0284*/ 	.short	0x0100
        /*0286*/ 	.byte	0x08
	.zero		1


	//   ....[20]....
        /*0288*/ 	.word	0x00000b40
        /*028c*/ 	.word	0x000000ff
        /*0290*/ 	.word	0x000000a0
        /*0294*/ 	.short	0x0100
        /*0296*/ 	.byte	0x09
	.zero		1


	//   ....[21]....
        /*0298*/ 	.word	0x00000b50
        /*029c*/ 	.word	0x000000ff
        /*02a0*/ 	.word	0x000000b0
        /*02a4*/ 	.short	0x0100
        /*02a6*/ 	.byte	0x09
	.zero		1


	//   ....[22]....
        /*02a8*/ 	.word	0x00000b60
        /*02ac*/ 	.word	0x000000ff
        /*02b0*/ 	.word	0x000000a8
        /*02b4*/ 	.short	0x0100
        /*02b6*/ 	.byte	0x09
	.zero		1


	//   ....[23]....
        /*02b8*/ 	.word	0x00000b70
        /*02bc*/ 	.word	0x000000ff
        /*02c0*/ 	.word	0x000000b8
        /*02c4*/ 	.short	0x0100
        /*02c6*/ 	.byte	0x09
	.zero		1


	//   ....[24]....
        /*02c8*/ 	.word	0x00000c60
        /*02cc*/ 	.word	0x000000ff
        /*02d0*/ 	.word	0x000000c0
        /*02d4*/ 	.short	0x0100
        /*02d6*/ 	.byte	0x08
	.zero		1


	//   ....[25]....
        /*02d8*/ 	.word	0x00000c70
        /*02dc*/ 	.word	0x000000ff
        /*02e0*/ 	.word	0x000000d0
        /*02e4*/ 	.short	0x0100
        /*02e6*/ 	.byte	0x08
	.zero		1


	//   ....[26]....
        /*02e8*/ 	.word	0x00000c80
        /*02ec*/ 	.word	0x000000ff
        /*02f0*/ 	.word	0x000000c8
        /*02f4*/ 	.short	0x0100
        /*02f6*/ 	.byte	0x08
	.zero		1


	//   ....[27]....
        /*02f8*/ 	.word	0x00000c90
        /*02fc*/ 	.word	0x000000ff
        /*0300*/ 	.word	0x000000d8
        /*0304*/ 	.short	0x0100
        /*0306*/ 	.byte	0x08
	.zero		1


	//   ....[28]....
        /*0308*/ 	.word	0x00000d80
        /*030c*/ 	.word	0x000000ff
        /*0310*/ 	.word	0x000000e0
        /*0314*/ 	.short	0x0100
        /*0316*/ 	.byte	0x07
	.zero		1


	//   ....[29]....
        /*0318*/ 	.word	0x00001790
        /*031c*/ 	.word	0x00000003
        /*0320*/ 	.word	0x000000d0
        /*0324*/ 	.short	0x010a
        /*0326*/ 	.byte	0xff
	.zero		1


	//   ....[30]....
        /*0328*/ 	.word	0x000017c0
        /*032c*/ 	.word	0x00000003
        /*0330*/ 	.word	0x000000c0
        /*0334*/ 	.short	0x0101
        /*0336*/ 	.byte	0xff
	.zero		1


	//   ....[31]....
        /*0338*/ 	.word	0x000018c0
        /*033c*/ 	.word	0x000000ff
        /*0340*/ 	.word	0x00000018
        /*0344*/ 	.short	0x010a
        /*0346*/ 	.byte	0x08
	.zero		1


	//   ....[32]....
        /*0348*/ 	.word	0x00001980
        /*034c*/ 	.word	0x000000ff
        /*0350*/ 	.word	0x00000018
        /*0354*/ 	.short	0x010a
        /*0356*/ 	.byte	0x21
	.zero		1


	//   ....[33]....
        /*0358*/ 	.word	0x00001b40
        /*035c*/ 	.word	0x000000ff
        /*0360*/ 	.word	0x00000018
        /*0364*/ 	.short	0x010a
        /*0366*/ 	.byte	0x08
	.zero		1


	//   ....[34]....
        /*0368*/ 	.word	0x00001c20
        /*036c*/ 	.word	0x000000ff
        /*0370*/ 	.word	0x00000078
        /*0374*/ 	.short	0x0101
        /*0376*/ 	.byte	0x06
	.zero		1


	//   ....[35]....
        /*0378*/ 	.word	0x00001c40
        /*037c*/ 	.word	0x000000ff
        /*0380*/ 	.word	0x00000018
        /*0384*/ 	.short	0x010a
        /*0386*/ 	.byte	0x08
	.zero		1


	//   ....[36]....
        /*0388*/ 	.word	0x00001cc0
        /*038c*/ 	.word	0x000000ff
        /*0390*/ 	.word	0x00000018
        /*0394*/ 	.short	0x010a
        /*0396*/ 	.byte	0x11
	.zero		1


	//   ....[37]....
        /*0398*/ 	.word	0x00001e50
        /*039c*/ 	.word	0x000000ff
        /*03a0*/ 	.word	0x00000018
        /*03a4*/ 	.short	0x010a
        /*03a6*/ 	.byte	0x08
	.zero		1


	//   ....[38]....
        /*03a8*/ 	.word	0x00001f90
        /*03ac*/ 	.word	0x00000002
        /*03b0*/ 	.word	0x00000080
        /*03b4*/ 	.short	0x010a
        /*03b6*/ 	.byte	0xff
	.zero		1


	//   ....[39]....
        /*03b8*/ 	.word	0x00002050
        /*03bc*/ 	.word	0x00000002
        /*03c0*/ 	.word	0x00000000
        /*03c4*/ 	.short	0x0101
        /*03c6*/ 	.byte	0xff
	.zero		1


	//   ....[40]....
        /*03c8*/ 	.word	0x000025b0
        /*03cc*/ 	.word	0x000000ff
        /*03d0*/ 	.word	0x00000000
        /*03d4*/ 	.short	0x010a
        /*03d6*/ 	.byte	0x04
	.zero		1


	//   ....[41]....
        /*03d8*/ 	.word	0x00002640
        /*03dc*/ 	.word	0x000000ff
        /*03e0*/ 	.word	0x00000000
        /*03e4*/ 	.short	0x010a
        /*03e6*/ 	.byte	0x04
	.zero		1


	//   ....[42]....
        /*03e8*/ 	.word	0x000026e0
        /*03ec*/ 	.word	0x00000000
        /*03f0*/ 	.word	0x00000000
        /*03f4*/ 	.short	0x010a
        /*03f6*/ 	.byte	0xff
	.zero		1


	//   ....[43]....
        /*03f8*/ 	.word	0x00002810
        /*03fc*/ 	.word	0x00000000
        /*0400*/ 	.word	0x000000c0
        /*0404*/ 	.short	0x010a
        /*0406*/ 	.byte	0xff
	.zero		1


	//   ....[44]....
        /*0408*/ 	.word	0x00002880
        /*040c*/ 	.word	0x00000004
        /*0410*/ 	.word	0x00000000
        /*0414*/ 	.short	0x0101
        /*0416*/ 	.byte	0xff
	.zero		1


	//   ....[45]....
        /*0418*/ 	.word	0x000028a0
        /*041c*/ 	.word	0x000000ff
        /*0420*/ 	.word	0x00000090
        /*0424*/ 	.short	0x010a
        /*0426*/ 	.byte	0x05
	.zero		1


	//   ....[46]....
        /*0428*/ 	.word	0x000029c0
        /*042c*/ 	.word	0x00000000
        /*0430*/ 	.word	0x00000080
        /*0434*/ 	.short	0x010a
        /*0436*/ 	.byte	0xff
	.zero		1


	//   ....[47]....
        /*0438*/ 	.word	0x00002ac0
        /*043c*/ 	.word	0x00000000
        /*0440*/ 	.word	0x00000000
        /*0444*/ 	.short	0x0101
        /*0446*/ 	.byte	0xff
	.zero		1


	//   ....[48]....
        /*0448*/ 	.word	0x00002b50
        /*044c*/ 	.word	0x000000ff
        /*0450*/ 	.word	0x00000090
        /*0454*/ 	.short	0x0106
        /*0456*/ 	.byte	0x05
	.zero		1


	//   ....[49]....
        /*0458*/ 	.word	0x00002b70
        /*045c*/ 	.word	0x000000ff
        /*0460*/ 	.word	0x00000090
        /*0464*/ 	.short	0x010a
        /*0466*/ 	.byte	0x05
	.zero		1


	//   ....[50]....
        /*0468*/ 	.word	0x00002c00
        /*046c*/ 	.word	0x000000ff
        /*0470*/ 	.word	0x00000090
        /*0474*/ 	.short	0x0106
        /*0476*/ 	.byte	0x04
	.zero		1


	//   ....[51]....
        /*0478*/ 	.word	0x00002c40
        /*047c*/ 	.word	0x00000000
        /*0480*/ 	.word	0x00000090
        /*0484*/ 	.short	0x010a
        /*0486*/ 	.byte	0xff
	.zero		1


	//   ....[52]....
        /*0488*/ 	.word	0x00002e80
        /*048c*/ 	.word	0x000000ff
        /*0490*/ 	.word	0x00000008
        /*0494*/ 	.short	0x010a
        /*0496*/ 	.byte	0x06
	.zero		1


	//   ....[53]....
        /*0498*/ 	.word	0x00002ea0
        /*049c*/ 	.word	0x000000ff
        /*04a0*/ 	.word	0x00000008
        /*04a4*/ 	.short	0x010a
        /*04a6*/ 	.byte	0x06
	.zero		1


	//   ....[54]....
        /*04a8*/ 	.word	0x00003030
        /*04ac*/ 	.word	0x000000ff
        /*04b0*/ 	.word	0x00000008
        /*04b4*/ 	.short	0x010a
        /*04b6*/ 	.byte	0x06
	.zero		1


	//   ....[55]....
        /*04b8*/ 	.word	0x00003050
        /*04bc*/ 	.word	0x000000ff
        /*04c0*/ 	.word	0x00000008
        /*04c4*/ 	.short	0x010a
        /*04c6*/ 	.byte	0x06
	.zero		1


	//   ....[56]....
        /*04c8*/ 	.word	0x00003110
        /*04cc*/ 	.word	0x000000ff
        /*04d0*/ 	.word	0x00000000
        /*04d4*/ 	.short	0x0101
        /*04d6*/ 	.byte	0x07
	.zero		1


	//   ....[57]....
        /*04d8*/ 	.word	0x00003450
        /*04dc*/ 	.word	0x00000000
        /*04e0*/ 	.word	0x00000080
        /*04e4*/ 	.short	0x010a
        /*04e6*/ 	.byte	0xff
	.zero		1


	//   ....[58]....
        /*04e8*/ 	.word	0x00003510
        /*04ec*/ 	.word	0x00000000
        /*04f0*/ 	.word	0x00000000
        /*04f4*/ 	.short	0x0101
        /*04f6*/ 	.byte	0xff
	.zero		1


	//   ....[59]....
        /*04f8*/ 	.word	0x000035d0
        /*04fc*/ 	.word	0x000000ff
        /*0500*/ 	.word	0x00000000
        /*0504*/ 	.short	0x010a
        /*0506*/ 	.byte	0x08
	.zero		1


	//   ....[60]....
        /*0508*/ 	.word	0x000035e0
        /*050c*/ 	.word	0x000000ff
        /*0510*/ 	.word	0x000000b0
        /*0514*/ 	.short	0x010a
        /*0516*/ 	.byte	0x09
	.zero		1


	//   ....[61]....
        /*0518*/ 	.word	0x00003690
        /*051c*/ 	.word	0x000000ff
        /*0520*/ 	.word	0x00000000
        /*0524*/ 	.short	0x010a
        /*0526*/ 	.byte	0x08
	.zero		1


	//   ....[62]....
        /*0528*/ 	.word	0x000037c0
        /*052c*/ 	.word	0x000000ff
        /*0530*/ 	.word	0x00000000
        /*0534*/ 	.short	0x010a
        /*0536*/ 	.byte	0x1e
	.zero		1


	//   ....[63]....
        /*0538*/ 	.word	0x00003ac0
        /*053c*/ 	.word	0x000000ff
        /*0540*/ 	.word	0x00000000
        /*0544*/ 	.short	0x010a
        /*0546*/ 	.byte	0x05
	.zero		1


	//   ....[64]....
        /*0548*/ 	.word	0x00003b60
        /*054c*/ 	.word	0x00000000
        /*0550*/ 	.word	0x00000000
        /*0554*/ 	.short	0x010a
        /*0556*/ 	.byte	0xff
	.zero		1


	//   ....[65]....
        /*0558*/ 	.word	0x00003ba0
        /*055c*/ 	.word	0x00000000
        /*0560*/ 	.word	0x00000000
        /*0564*/ 	.short	0x010a
        /*0566*/ 	.byte	0xff
	.zero		1


	//   ....[66]....
        /*0568*/ 	.word	0x00003c10
        /*056c*/ 	.word	0x000000ff
        /*0570*/ 	.word	0x00000000
        /*0574*/ 	.short	0x0101
        /*0576*/ 	.byte	0x05
	.zero		1


	//   ....[67]....
        /*0578*/ 	.word	0x00003c50
        /*057c*/ 	.word	0x000000ff
        /*0580*/ 	.word	0x000000e0
        /*0584*/ 	.short	0x010a
        /*0586*/ 	.byte	0x07
	.zero		1


	//   ....[68]....
        /*0588*/ 	.word	0x00003ca0
        /*058c*/ 	.word	0x000000ff
        /*0590*/ 	.word	0x00000000
        /*0594*/ 	.short	0x0101
        /*0596*/ 	.byte	0x05
	.zero		1


	//   ....[69]....
        /*0598*/ 	.word	0x000040d0
        /*059c*/ 	.word	0x00000000
        /*05a0*/ 	.word	0x00000080
        /*05a4*/ 	.short	0x010a
        /*05a6*/ 	.byte	0xff
	.zero		1


	//   ....[70]....
        /*05a8*/ 	.word	0x00004190
        /*05ac*/ 	.word	0x00000000
        /*05b0*/ 	.word	0x00000000
        /*05b4*/ 	.short	0x0101
        /*05b6*/ 	.byte	0xff
	.zero		1


	//   ....[71]....
        /*05b8*/ 	.word	0x000044b0
        /*05bc*/ 	.word	0x000000ff
        /*05c0*/ 	.word	0x00000078
        /*05c4*/ 	.short	0x010a
        /*05c6*/ 	.byte	0x07
	.zero		1


	//   ....[72]....
        /*05c8*/ 	.word	0x000046b0
        /*05cc*/ 	.word	0x000000ff
        /*05d0*/ 	.word	0x00000050
        /*05d4*/ 	.short	0x010a
        /*05d6*/ 	.byte	0x07
	.zero		1


	//   ....[73]....
        /*05d8*/ 	.word	0x00004830
        /*05dc*/ 	.word	0x000000ff
        /*05e0*/ 	.word	0x00000030
        /*05e4*/ 	.short	0x010b
        /*05e6*/ 	.byte	0x07
	.zero		1


	//   ....[74]....
        /*05e8*/ 	.word	0x00004840
        /*05ec*/ 	.word	0x000000ff
        /*05f0*/ 	.word	0x00000000
        /*05f4*/ 	.short	0x0101
        /*05f6*/ 	.byte	0x15
	.zero		1


	//   ....[75]....
        /*05f8*/ 	.word	0x00004860
        /*05fc*/ 	.word	0x000000ff
        /*0600*/ 	.word	0x00000058
        /*0604*/ 	.short	0x010a
        /*0606*/ 	.byte	0x07
	.zero		1


	//   ....[76]....
        /*0608*/ 	.word	0x000049a0
        /*060c*/ 	.word	0x000000ff
        /*0610*/ 	.word	0x00000038
        /*0614*/ 	.short	0x010b
        /*0616*/ 	.byte	0x07
	.zero		1


	//   ....[77]....
        /*0618*/ 	.word	0x000049b0
        /*061c*/ 	.word	0x000000ff
        /*0620*/ 	.word	0x00000000
        /*0624*/ 	.short	0x0101
        /*0626*/ 	.byte	0x0f
	.zero		1


	//   ....[78]....
        /*0628*/ 	.word	0x000049d0
        /*062c*/ 	.word	0x000000ff
        /*0630*/ 	.word	0x00000060
        /*0634*/ 	.short	0x010a
        /*0636*/ 	.byte	0x07
	.zero		1


	//   ....[79]....
        /*0638*/ 	.word	0x00004b20
        /*063c*/ 	.word	0x000000ff
        /*0640*/ 	.word	0x00000040
        /*0644*/ 	.short	0x010b
        /*0646*/ 	.byte	0x07
	.zero		1


	//   ....[80]....
        /*0648*/ 	.word	0x00004b30
        /*064c*/ 	.word	0x000000ff
        /*0650*/ 	.word	0x00000000
        /*0654*/ 	.short	0x0101
        /*0656*/ 	.byte	0x0e
	.zero		1


	//   ....[81]....
        /*0658*/ 	.word	0x00004b50
        /*065c*/ 	.word	0x000000ff
        /*0660*/ 	.word	0x00000068
        /*0664*/ 	.short	0x010a
        /*0666*/ 	.byte	0x07
	.zero		1


	//   ....[82]....
        /*0668*/ 	.word	0x00004cb0
        /*066c*/ 	.word	0x000000ff
        /*0670*/ 	.word	0x00000048
        /*0674*/ 	.short	0x010b
        /*0676*/ 	.byte	0x07
	.zero		1


	//   ....[83]....
        /*0678*/ 	.word	0x00004cc0
        /*067c*/ 	.word	0x000000ff
        /*0680*/ 	.word	0x00000000
        /*0684*/ 	.short	0x0101
        /*0686*/ 	.byte	0x0d
	.zero		1


	//   ....[84]....
        /*0688*/ 	.word	0x00004ce0
        /*068c*/ 	.word	0x000000ff
        /*0690*/ 	.word	0x00000050
        /*0694*/ 	.short	0x010a
        /*0696*/ 	.byte	0x07
	.zero		1


	//   ....[85]....
        /*0698*/ 	.word	0x00004e30
        /*069c*/ 	.word	0x000000ff
        /*06a0*/ 	.word	0x00000030
        /*06a4*/ 	.short	0x010b
        /*06a6*/ 	.byte	0x07
	.zero		1


	//   ....[86]....
        /*06a8*/ 	.word	0x00004e40
        /*06ac*/ 	.word	0x000000ff
        /*06b0*/ 	.word	0x00000000
        /*06b4*/ 	.short	0x0101
        /*06b6*/ 	.byte	0x15
	.zero		1


	//   ....[87]....
        /*06b8*/ 	.word	0x00004e60
        /*06bc*/ 	.word	0x000000ff
        /*06c0*/ 	.word	0x00000058
        /*06c4*/ 	.short	0x010a
        /*06c6*/ 	.byte	0x07
	.zero		1


	//   ....[88]....
        /*06c8*/ 	.word	0x00004fc0
        /*06cc*/ 	.word	0x000000ff
        /*06d0*/ 	.word	0x00000038
        /*06d4*/ 	.short	0x010b
        /*06d6*/ 	.byte	0x07
	.zero		1


	//   ....[89]....
        /*06d8*/ 	.word	0x00004fd0
        /*06dc*/ 	.word	0x000000ff
        /*06e0*/ 	.word	0x00000000
        /*06e4*/ 	.short	0x0101
        /*06e6*/ 	.byte	0x0f
	.zero		1


	//   ....[90]....
        /*06e8*/ 	.word	0x00004fe0
        /*06ec*/ 	.word	0x000000ff
        /*06f0*/ 	.word	0x00000060
        /*06f4*/ 	.short	0x010a
        /*06f6*/ 	.byte	0x07
	.zero		1


	//   ....[91]....
        /*06f8*/ 	.word	0x00005180
        /*06fc*/ 	.word	0x000000ff
        /*0700*/ 	.word	0x00000040
        /*0704*/ 	.short	0x010b
        /*0706*/ 	.byte	0x07
	.zero		1


	//   ....[92]....
        /*0708*/ 	.word	0x000051f0
        /*070c*/ 	.word	0x000000ff
        /*0710*/ 	.word	0x00000000
        /*0714*/ 	.short	0x0101
        /*0716*/ 	.byte	0x0e
	.zero		1


	//   ....[93]....
        /*0718*/ 	.word	0x00005220
        /*071c*/ 	.word	0x000000ff
        /*0720*/ 	.word	0x00000068
        /*0724*/ 	.short	0x010a
        /*0726*/ 	.byte	0x07
	.zero		1


	//   ....[94]....
        /*0728*/ 	.word	0x00005420
        /*072c*/ 	.word	0x000000ff
        /*0730*/ 	.word	0x00000048
        /*0734*/ 	.short	0x010b
        /*0736*/ 	.byte	0x07
	.zero		1


	//   ....[95]....
        /*0738*/ 	.word	0x00005440
        /*073c*/ 	.word	0x000000ff
        /*0740*/ 	.word	0x00000000
        /*0744*/ 	.short	0x0101
        /*0746*/ 	.byte	0x0d
	.zero		1


	//   ....[96]....
        /*0748*/ 	.word	0x00005460
        /*074c*/ 	.word	0x000000ff
        /*0750*/ 	.word	0x00000050
        /*0754*/ 	.short	0x010a
        /*0756*/ 	.byte	0x07
	.zero		1


	//   ....[97]....
        /*0758*/ 	.word	0x00005480
        /*075c*/ 	.word	0x000000ff
        /*0760*/ 	.word	0x00000058
        /*0764*/ 	.short	0x010a
        /*0766*/ 	.byte	0x07
	.zero		1


	//   ....[98]....
        /*0768*/ 	.word	0x000054a0
        /*076c*/ 	.word	0x000000ff
        /*0770*/ 	.word	0x00000060
        /*0774*/ 	.short	0x010a
        /*0776*/ 	.byte	0x07
	.zero		1


	//   ....[99]....
        /*0778*/ 	.word	0x000054f0
        /*077c*/ 	.word	0x00000002
        /*0780*/ 	.word	0x00000068
        /*0784*/ 	.short	0x010a
        /*0786*/ 	.byte	0xff
	.zero		1


	//   ....[100]....
        /*0788*/ 	.word	0x00005840
        /*078c*/ 	.word	0x00000000
        /*0790*/ 	.word	0x00000080
        /*0794*/ 	.short	0x010a
        /*0796*/ 	.byte	0xff
	.zero		1


	//   ....[101]....
        /*0798*/ 	.word	0x00005950
        /*079c*/ 	.word	0x00000000
        /*07a0*/ 	.word	0x00000000
        /*07a4*/ 	.short	0x0101
        /*07a6*/ 	.byte	0xff
	.zero		1


	//   ....[102]....
        /*07a8*/ 	.word	0x00006400
        /*07ac*/ 	.word	0x000000ff
        /*07b0*/ 	.word	0x00000030
        /*07b4*/ 	.short	0x010a
        /*07b6*/ 	.byte	0x30
	.zero		1


	//   ....[103]....
        /*07b8*/ 	.word	0x000064e0
        /*07bc*/ 	.word	0x00000082
        /*07c0*/ 	.word	0x000000a0
        /*07c4*/ 	.short	0x010a
        /*07c6*/ 	.byte	0xff
	.zero		1


	//   ....[104]....
        /*07c8*/ 	.word	0x00006690
        /*07cc*/ 	.word	0x000000ff
        /*07d0*/ 	.word	0x00000030
        /*07d4*/ 	.short	0x010a
        /*07d6*/ 	.byte	0x30
	.zero		1


	//   ....[105]....
        /*07d8*/ 	.word	0x000067c0
        /*07dc*/ 	.word	0x00000082
        /*07e0*/ 	.word	0x000000a0
        /*07e4*/ 	.short	0x010a
        /*07e6*/ 	.byte	0xff
	.zero		1


	//   ....[106]....
        /*07e8*/ 	.word	0x000073d0
        /*07ec*/ 	.word	0x00000000
        /*07f0*/ 	.word	0x00000000
        /*07f4*/ 	.short	0x0101
        /*07f6*/ 	.byte	0xff
	.zero		1


	//   ....[107]....
        /*07f8*/ 	.word	0x000073e0
        /*07fc*/ 	.word	0x00000003
        /*0800*/ 	.word	0x00000030
        /*0804*/ 	.short	0x010a
        /*0806*/ 	.byte	0xff
	.zero		1


	//   ....[108]....
        /*0808*/ 	.word	0x000074c0
        /*080c*/ 	.word	0x00000003
        /*0810*/ 	.word	0x00000030
        /*0814*/ 	.short	0x010a
        /*0816*/ 	.byte	0xff
	.zero		1


	//   ....[109]....
        /*0818*/ 	.word	0x000081f0
        /*081c*/ 	.word	0x00000085
        /*0820*/ 	.word	0x00000000
        /*0824*/ 	.short	0x0101
        /*0826*/ 	.byte	0xff
	.zero		1


	//   ....[110]....
        /*0828*/ 	.word	0x00008210
        /*082c*/ 	.word	0x00000086
        /*0830*/ 	.word	0x00000030
        /*0834*/ 	.short	0x010a
        /*0836*/ 	.byte	0xff
	.zero		1


	//   ....[111]....
        /*0838*/ 	.word	0x000082e0
        /*083c*/ 	.word	0x00000086
        /*0840*/ 	.word	0x00000030
        /*0844*/ 	.short	0x010a
        /*0846*/ 	.byte	0xff
	.zero		1


	//   ....[112]....
        /*0848*/ 	.word	0x00009010
        /*084c*/ 	.word	0x00000085
        /*0850*/ 	.word	0x00000000
        /*0854*/ 	.short	0x0101
        /*0856*/ 	.byte	0xff
	.zero		1


	//   ....[113]....
        /*0858*/ 	.word	0x00009030
        /*085c*/ 	.word	0x00000086
        /*0860*/ 	.word	0x00000030
        /*0864*/ 	.short	0x010a
        /*0866*/ 	.byte	0xff
	.zero		1


	//   ....[114]....
        /*0868*/ 	.word	0x00009110
        /*086c*/ 	.word	0x00000086
        /*0870*/ 	.word	0x00000030
        /*0874*/ 	.short	0x010a
        /*0876*/ 	.byte	0xff
	.zero		1


	//   ....[115]....
        /*0878*/ 	.word	0x00009e60
        /*087c*/ 	.word	0x00000086
        /*0880*/ 	.word	0x00000000
        /*0884*/ 	.short	0x0101
        /*0886*/ 	.byte	0xff
	.zero		1


	//   ....[116]....
        /*0888*/ 	.word	0x00009e80
        /*088c*/ 	.word	0x00000087
        /*0890*/ 	.word	0x00000030
        /*0894*/ 	.short	0x010a
        /*0896*/ 	.byte	0xff
	.zero		1


	//   ....[117]....
        /*0898*/ 	.word	0x00009f50
        /*089c*/ 	.word	0x00000087
        /*08a0*/ 	.word	0x00000030
        /*08a4*/ 	.short	0x010a
        /*08a6*/ 	.byte	0xff
	.zero		1


	//   ....[118]....
        /*08a8*/ 	.word	0x0000acf0
        /*08ac*/ 	.word	0x0000003c
        /*08b0*/ 	.word	0x00000000
        /*08b4*/ 	.short	0x0101
        /*08b6*/ 	.byte	0xff
	.zero		1


	//   ....[119]....
        /*08b8*/ 	.word	0x0000ad10
        /*08bc*/ 	.word	0x00000033
        /*08c0*/ 	.word	0x00000030
        /*08c4*/ 	.short	0x010a
        /*08c6*/ 	.byte	0xff
	.zero		1


	//   ....[120]....
        /*08c8*/ 	.word	0x0000ade0
        /*08cc*/ 	.word	0x00000033
        /*08d0*/ 	.word	0x00000030
        /*08d4*/ 	.short	0x010a
        /*08d6*/ 	.byte	0xff
	.zero		1


	//   ....[121]....
        /*08d8*/ 	.word	0x0000bb50
        /*08dc*/ 	.word	0x00000033
        /*08e0*/ 	.word	0x00000000
        /*08e4*/ 	.short	0x0101
        /*08e6*/ 	.byte	0xff
	.zero		1


	//   ....[122]....
        /*08e8*/ 	.word	0x0000bb70
        /*08ec*/ 	.word	0x00000000
        /*08f0*/ 	.word	0x00000030
        /*08f4*/ 	.short	0x010a
        /*08f6*/ 	.byte	0xff
	.zero		1


	//   ....[123]....
        /*08f8*/ 	.word	0x0000bc40
        /*08fc*/ 	.word	0x00000000
        /*0900*/ 	.word	0x00000030
        /*0904*/ 	.short	0x010a
        /*0906*/ 	.byte	0xff
	.zero		1


	//   ....[124]....
        /*0908*/ 	.word	0x0000c9b0
        /*090c*/ 	.word	0x00000033
        /*0910*/ 	.word	0x00000000
        /*0914*/ 	.short	0x0101
        /*0916*/ 	.byte	0xff
	.zero		1


	//   ....[125]....
        /*0918*/ 	.word	0x0000c9d0
        /*091c*/ 	.word	0x00000000
        /*0920*/ 	.word	0x00000030
        /*0924*/ 	.short	0x010a
        /*0926*/ 	.byte	0xff
	.zero		1


	//   ....[126]....
        /*0928*/ 	.word	0x0000caa0
        /*092c*/ 	.word	0x00000000
        /*0930*/ 	.word	0x00000030
        /*0934*/ 	.short	0x010a
        /*0936*/ 	.byte	0xff
	.zero		1


	//   ....[127]....
        /*0938*/ 	.word	0x0000ce30
        /*093c*/ 	.word	0x00000082
        /*0940*/ 	.word	0x00000000
        /*0944*/ 	.short	0x0101
        /*0946*/ 	.byte	0xff
	.zero		1


	//   ....[128]....
        /*0948*/ 	.word	0x0000d810
        /*094c*/ 	.word	0x00000000
        /*0950*/ 	.word	0x00000000
        /*0954*/ 	.short	0x0101
        /*0956*/ 	.byte	0xff
	.zero		1


	//   ....[129]....
        /*0958*/ 	.word	0x0000da80
        /*095c*/ 	.word	0x000000ff
        /*0960*/ 	.word	0x00000000
        /*0964*/ 	.short	0x0101
        /*0966*/ 	.byte	0x04
	.zero		1


	//   ....[130]....
        /*0968*/ 	.word	0x0000daa0
        /*096c*/ 	.word	0x00000003
        /*0970*/ 	.word	0x000000d0
        /*0974*/ 	.short	0x010a
        /*0976*/ 	.byte	0xff
	.zero		1


	//   ....[131]....
        /*0978*/ 	.word	0x0000db00
        /*097c*/ 	.word	0x00000002
        /*0980*/ 	.word	0x00000018
        /*0984*/ 	.short	0x010a
        /*0986*/ 	.byte	0xff
	.zero		1


	//   ....[132]....
        /*0988*/ 	.word	0x0000db60
        /*098c*/ 	.word	0x00000002
        /*0990*/ 	.word	0x00000018
        /*0994*/ 	.short	0x010a
        /*0996*/ 	.byte	0xff
	.zero		1


	//   ....[133]....
        /*0998*/ 	.word	0x0000dbb0
        /*099c*/ 	.word	0x00000002
        /*09a0*/ 	.word	0x00000080
        /*09a4*/ 	.short	0x010a
        /*09a6*/ 	.byte	0xff
	.zero		1


	//   ....[134]....
        /*09a8*/ 	.word	0x0000dc10
        /*09ac*/ 	.word	0x00000000
        /*09b0*/ 	.word	0x00000000
        /*09b4*/ 	.short	0x010a
        /*09b6*/ 	.byte	0xff
	.zero		1


	//   ....[135]....
        /*09b8*/ 	.word	0x0000dc70
        /*09bc*/ 	.word	0x00000000
        /*09c0*/ 	.word	0x00000000
        /*09c4*/ 	.short	0x010a
        /*09c6*/ 	.byte	0xff
	.zero		1


	//   ....[136]....
        /*09c8*/ 	.word	0x0000dcc0
        /*09cc*/ 	.word	0x00000000
        /*09d0*/ 	.word	0x000000c0
        /*09d4*/ 	.short	0x010a
        /*09d6*/ 	.byte	0xff
	.zero		1


	//   ....[137]....
        /*09d8*/ 	.word	0x0000dd20
        /*09dc*/ 	.word	0x00000000
        /*09e0*/ 	.word	0x00000090
        /*09e4*/ 	.short	0x010a
        /*09e6*/ 	.byte	0xff
	.zero		1


	//   ....[138]....
        /*09e8*/ 	.word	0x0000dd70
        /*09ec*/ 	.word	0x00000000
        /*09f0*/ 	.word	0x00000080
        /*09f4*/ 	.short	0x010a
        /*09f6*/ 	.byte	0xff
	.zero		1


	//   ....[139]....
        /*09f8*/ 	.word	0x0000ddd0
        /*09fc*/ 	.word	0x00000000
        /*0a00*/ 	.word	0x00000090
        /*0a04*/ 	.short	0x010a
        /*0a06*/ 	.byte	0xff
	.zero		1


	//   ....[140]....
        /*0a08*/ 	.word	0x0000de30
        /*0a0c*/ 	.word	0x00000004
        /*0a10*/ 	.word	0x00000008
        /*0a14*/ 	.short	0x010a
        /*0a16*/ 	.byte	0xff
	.zero		1


	//   ....[141]....
        /*0a18*/ 	.word	0x0000df10
        /*0a1c*/ 	.word	0x00000002
        /*0a20*/ 	.word	0x00000008
        /*0a24*/ 	.short	0x010a
        /*0a26*/ 	.byte	0xff
	.zero		1


	//   ....[142]....
        /*0a28*/ 	.word	0x0000df60
        /*0a2c*/ 	.word	0x00000000
        /*0a30*/ 	.word	0x00000080
        /*0a34*/ 	.short	0x010a
        /*0a36*/ 	.byte	0xff
	.zero		1


	//   ....[143]....
        /*0a38*/ 	.word	0x0000dfc0
        /*0a3c*/ 	.word	0x00000000
        /*0a40*/ 	.word	0x000000b0
        /*0a44*/ 	.short	0x010a
        /*0a46*/ 	.byte	0xff
	.zero		1


	//   ....[144]....
        /*0a48*/ 	.word	0x0000e020
        /*0a4c*/ 	.word	0x00000000
        /*0a50*/ 	.word	0x00000000
        /*0a54*/ 	.short	0x010a
        /*0a56*/ 	.byte	0xff
	.zero		1


	//   ....[145]....
        /*0a58*/ 	.word	0x0000e080
        /*0a5c*/ 	.word	0x00000000
        /*0a60*/ 	.word	0x00000000
        /*0a64*/ 	.short	0x010a
        /*0a66*/ 	.byte	0xff
	.zero		1


	//   ....[146]....
        /*0a68*/ 	.word	0x0000e0e0
        /*0a6c*/ 	.word	0x00000000
        /*0a70*/ 	.word	0x000000e0
        /*0a74*/ 	.short	0x010a
        /*0a76*/ 	.byte	0xff
	.zero		1


	//   ....[147]....
        /*0a78*/ 	.word	0x0000e130
        /*0a7c*/ 	.word	0x00000000
        /*0a80*/ 	.word	0x00000080
        /*0a84*/ 	.short	0x010a
        /*0a86*/ 	.byte	0xff
	.zero		1


	//   ....[148]....
        /*0a88*/ 	.word	0x0000e190
        /*0a8c*/ 	.word	0x00000000
        /*0a90*/ 	.word	0x00000078
        /*0a94*/ 	.short	0x010a
        /*0a96*/ 	.byte	0xff
	.zero		1


	//   ....[149]....
        /*0a98*/ 	.word	0x0000e1f0
        /*0a9c*/ 	.word	0x00000003
        /*0aa0*/ 	.word	0x00000050
        /*0aa4*/ 	.short	0x010a
        /*0aa6*/ 	.byte	0xff
	.zero		1


	//   ....[150]....
        /*0aa8*/ 	.word	0x0000e250
        /*0aac*/ 	.word	0x00000003
        /*0ab0*/ 	.word	0x00000058
        /*0ab4*/ 	.short	0x010a
        /*0ab6*/ 	.byte	0xff
	.zero		1


	//   ....[151]....
        /*0ab8*/ 	.word	0x0000e2b0
        /*0abc*/ 	.word	0x00000003
        /*0ac0*/ 	.word	0x00000060
        /*0ac4*/ 	.short	0x010a
        /*0ac6*/ 	.byte	0xff
	.zero		1


	//   ....[152]....
        /*0ac8*/ 	.word	0x0000e310
        /*0acc*/ 	.word	0x00000003
        /*0ad0*/ 	.word	0x00000068
        /*0ad4*/ 	.short	0x010a
        /*0ad6*/ 	.byte	0xff
	.zero		1


	//   ....[153]....
        /*0ad8*/ 	.word	0x0000e370
        /*0adc*/ 	.word	0x00000003
        /*0ae0*/ 	.word	0x00000050
        /*0ae4*/ 	.short	0x010a
        /*0ae6*/ 	.byte	0xff
	.zero		1


	//   ....[154]....
        /*0ae8*/ 	.word	0x0000e3d0
        /*0aec*/ 	.word	0x00000003
        /*0af0*/ 	.word	0x00000058
        /*0af4*/ 	.short	0x010a
        /*0af6*/ 	.byte	0xff
	.zero		1


	//   ....[155]....
        /*0af8*/ 	.word	0x0000e430
        /*0afc*/ 	.word	0x00000003
        /*0b00*/ 	.word	0x00000060
        /*0b04*/ 	.short	0x010a
        /*0b06*/ 	.byte	0xff
	.zero		1


	//   ....[156]....
        /*0b08*/ 	.word	0x0000e490
        /*0b0c*/ 	.word	0x00000003
        /*0b10*/ 	.word	0x00000068
        /*0b14*/ 	.short	0x010a
        /*0b16*/ 	.byte	0xff
	.zero		1


	//   ....[157]....
        /*0b18*/ 	.word	0x0000e4f0
        /*0b1c*/ 	.word	0x00000003
        /*0b20*/ 	.word	0x00000050
        /*0b24*/ 	.short	0x010a
        /*0b26*/ 	.byte	0xff
	.zero		1


	//   ....[158]....
        /*0b28*/ 	.word	0x0000e550
        /*0b2c*/ 	.word	0x00000003
        /*0b30*/ 	.word	0x00000058
        /*0b34*/ 	.short	0x010a
        /*0b36*/ 	.byte	0xff
	.zero		1


	//   ....[159]....
        /*0b38*/ 	.word	0x0000e5b0
        /*0b3c*/ 	.word	0x00000003
        /*0b40*/ 	.word	0x00000060
        /*0b44*/ 	.short	0x010a
        /*0b46*/ 	.byte	0xff
	.zero		1


	//   ....[160]....
        /*0b48*/ 	.word	0x0000e600
        /*0b4c*/ 	.word	0x00000000
        /*0b50*/ 	.word	0x00000080
        /*0b54*/ 	.short	0x010a
        /*0b56*/ 	.byte	0xff
	.zero		1


	//   ....[161]....
        /*0b58*/ 	.word	0x0000e660
        /*0b5c*/ 	.word	0x00000000
        /*0b60*/ 	.word	0x00000030
        /*0b64*/ 	.short	0x010a
        /*0b66*/ 	.byte	0xff
	.zero		1


	//   ....[162]....
        /*0b68*/ 	.word	0x0000e6b0
        /*0b6c*/ 	.word	0x00000082
        /*0b70*/ 	.word	0x000000a0
        /*0b74*/ 	.short	0x010a
        /*0b76*/ 	.byte	0xff
	.zero		1


	//   ....[163]....
        /*0b78*/ 	.word	0x0000e700
        /*0b7c*/ 	.word	0x00000003
        /*0b80*/ 	.word	0x00000030
        /*0b84*/ 	.short	0x010a
        /*0b86*/ 	.byte	0xff
	.zero		1


	//   ....[164]....
        /*0b88*/ 	.word	0x0000e750
        /*0b8c*/ 	.word	0x00000086
        /*0b90*/ 	.word	0x00000030
        /*0b94*/ 	.short	0x010a
        /*0b96*/ 	.byte	0xff
	.zero		1


	//   ....[165]....
        /*0b98*/ 	.word	0x0000e7a0
        /*0b9c*/ 	.word	0x00000086
        /*0ba0*/ 	.word	0x00000030
        /*0ba4*/ 	.short	0x010a
        /*0ba6*/ 	.byte	0xff
	.zero		1


	//   ....[166]....
        /*0ba8*/ 	.word	0x0000e7f0
        /*0bac*/ 	.word	0x00000087
        /*0bb0*/ 	.word	0x00000030
        /*0bb4*/ 	.short	0x010a
        /*0bb6*/ 	.byte	0xff
	.zero		1


	//   ....[167]....
        /*0bb8*/ 	.word	0x0000e840
        /*0bbc*/ 	.word	0x00000033
        /*0bc0*/ 	.word	0x00000030
        /*0bc4*/ 	.short	0x010a
        /*0bc6*/ 	.byte	0xff
	.zero		1


	//   ....[168]....
        /*0bc8*/ 	.word	0x0000e890
        /*0bcc*/ 	.word	0x00000000
        /*0bd0*/ 	.word	0x00000030
        /*0bd4*/ 	.short	0x010a
        /*0bd6*/ 	.byte	0xff
	.zero		1


	//   ....[169]....
        /*0bd8*/ 	.word	0x0000e8e0
        /*0bdc*/ 	.word	0x00000000
        /*0be0*/ 	.word	0x00000030
        /*0be4*/ 	.short	0x010a
        /*0be6*/ 	.byte	0xff
	.zero		1


	//----- nvinfo : EIATTR_NUM_MBARRIERS
	.align		4
.L_47:
        /*0be8*/ 	.byte	0x03, 0x38
        /*0bea*/ 	.short	0x001d


	//----- nvinfo : EIATTR_EXIT_INSTR_OFFSETS
	.align		4
        /*0bec*/ 	.byte	0x04, 0x1c
        /*0bee*/ 	.short	(.L_49 - .L_48)


	//   ....[0]....
.L_48:
        /*0bf0*/ 	.word	0x00002710


	//   ....[1]....
        /*0bf4*/ 	.word	0x00002c10


	//   ....[2]....
        /*0bf8*/ 	.word	0x00002c70


	//   ....[3]....
        /*0bfc*/ 	.word	0x00003ed0


	//   ....[4]....
        /*0c00*/ 	.word	0x00005520


	//   ....[5]....
        /*0c04*/ 	.word	0x00005560


	//   ....[6]....
        /*0c08*/ 	.word	0x0000d970


	//   ....[7]....
        /*0c0c*/ 	.word	0x0000d9f0


	//   ....[8]....
        /*0c10*/ 	.word	0x0000da20


	//   ....[9]....
        /*0c14*/ 	.word	0x0000da90


	//----- nvinfo : EIATTR_MAX_THREADS
	.align		4
.L_49:
        /*0c18*/ 	.byte	0x04, 0x05
        /*0c1a*/ 	.short	(.L_51 - .L_50)
.L_50:
        /*0c1c*/ 	.word	0x00000100
        /*0c20*/ 	.word	0x00000001
        /*0c24*/ 	.word	0x00000001


	//----- nvinfo : EIATTR_CRS_STACK_SIZE
	.align		4
.L_51:
        /*0c28*/ 	.byte	0x04, 0x1e
        /*0c2a*/ 	.short	(.L_53 - .L_52)
.L_52:
        /*0c2c*/ 	.word	0x00000000


	//----- nvinfo : EIATTR_CBANK_PARAM_SIZE
	.align		4
.L_53:
        /*0c30*/ 	.byte	0x03, 0x19
        /*0c32*/ 	.short	0x0800


	//----- nvinfo : EIATTR_PARAM_CBANK
	.align		4
        /*0c34*/ 	.byte	0x04, 0x0a
        /*0c36*/ 	.short	(.L_55 - .L_54)
	.align		4
.L_54:
        /*0c38*/ 	.word	index@(.nv.constant0._ZN7cutlass13device_kernelINS_4gemm6kernel13GemmUniversalIN4cute5tupleIJiiiiEEENS1_10collective13CollectiveMmaINS1_35MainloopSm100TmaUmmaWarpSpecializedILi3ELi2ELi2ENS5_IJNS4_1CILi2EEENSA_ILi1EEESC_EEEEENS5_IJNSA_ILi256EEESF_NSA_ILi32EEEEEENS_10tfloat32_tENS5_IJlSC_lEEESI_SJ_NS4_8TiledMMAINS4_8MMA_AtomIJNS4_23SM100_MMA_TF32_2x1SM_SSISI_SI_fLi256ELi256ELNS4_4UMMA5MajorE0ELSO_0ELNSN_7ScaleInE0ELSP_0EEEEEENS4_6LayoutINS5_IJSC_SC_SC_EEENS5_IJNSA_ILi0EEESU_SU_EEEEENS5_IJNS4_10UnderscoreESX_SX_EEEEENS4_18SM100_TMA_2SM_LOADENS4_14ComposedLayoutINS4_7SwizzleILi3ELi4ELi3EEENS4_18smem_ptr_flag_bitsILi32EEENSS_INS5_IJNSA_ILi8EEESG_EEENS5_IJSG_SC_EEEEEEEvNS4_8identityES10_S1A_vS1B_EENS_8epilogue10collective18CollectiveEpilogueINS1D_23Sm100TmaWarpSpecializedILi4ELi2ELi32ELb1ELb0EEEJNS5_IJNSA_ILi128EEESF_SG_EEENS5_IJNSS_IS1I_SC_EENSS_ISG_SC_EEEEESI_SJ_SI_SJ_NS1D_6fusion15FusionCallbacksIS1H_NS1N_17LinearCombinationISI_fSI_fLNS_15FloatRoundStyleE2EEES1J_S1M_JEEENS4_5SM1004TMEM4LOAD26SM100_TMEM_LOAD_32dp32b32xENS4_13SM90_TMA_LOADES1A_NS4_39AutoVectorizingCopyWithAssumedAlignmentILi128EEENS4_14SM90_TMA_STOREES1A_S1Z_S1Z_EEEvvEEEEvNT_6ParamsE)
        /*0c3c*/ 	.short	0x0380
        /*0c3e*/ 	.short	0x0800


	//----- nvinfo : EIATTR_SW_WAR
	.align		4
.L_55:
        /*0c40*/ 	.byte	0x04, 0x36
        /*0c42*/ 	.short	(.L_57 - .L_56)
.L_56:
        /*0c44*/ 	.word	0x00000008
.L_57:


//--------------------- .nv.callgraph             --------------------------
	.section	.nv.callgraph,"",@"SHT_CUDA_CALLGRAPH"
	.align	4
	.sectionentsize	8
	.align		4
        /*0000*/ 	.word	0x00000000
	.align		4
        /*0004*/ 	.word	0xffffffff
	.align		4
        /*0008*/ 	.word	index@(_ZN7cutlass13device_kernelINS_4gemm6kernel13GemmUniversalIN4cute5tupleIJiiiiEEENS1_10collective13CollectiveMmaINS1_35MainloopSm100TmaUmmaWarpSpecializedILi3ELi2ELi2ENS5_IJNS4_1CILi2EEENSA_ILi1EEESC_EEEEENS5_IJNSA_ILi256EEESF_NSA_ILi32EEEEEENS_10tfloat32_tENS5_IJlSC_lEEESI_SJ_NS4_8TiledMMAINS4_8MMA_AtomIJNS4_23SM100_MMA_TF32_2x1SM_SSISI_SI_fLi256ELi256ELNS4_4UMMA5MajorE0ELSO_0ELNSN_7ScaleInE0ELSP_0EEEEEENS4_6LayoutINS5_IJSC_SC_SC_EEENS5_IJNSA_ILi0EEESU_SU_EEEEENS5_IJNS4_10UnderscoreESX_SX_EEEEENS4_18SM100_TMA_2SM_LOADENS4_14ComposedLayoutINS4_7SwizzleILi3ELi4ELi3EEENS4_18smem_ptr_flag_bitsILi32EEENSS_INS5_IJNSA_ILi8EEESG_EEENS5_IJSG_SC_EEEEEEEvNS4_8identityES10_S1A_vS1B_EENS_8epilogue10collective18CollectiveEpilogueINS1D_23Sm100TmaWarpSpecializedILi4ELi2ELi32ELb1ELb0EEEJNS5_IJNSA_ILi128EEESF_SG_EEENS5_IJNSS_IS1I_SC_EENSS_ISG_SC_EEEEESI_SJ_SI_SJ_NS1D_6fusion15FusionCallbacksIS1H_NS1N_17LinearCombinationISI_fSI_fLNS_15FloatRoundStyleE2EEES1J_S1M_JEEENS4_5SM1004TMEM4LOAD26SM100_TMEM_LOAD_32dp32b32xENS4_13SM90_TMA_LOADES1A_NS4_39AutoVectorizingCopyWithAssumedAlignmentILi128EEENS4_14SM90_TMA_STOREES1A_S1Z_S1Z_EEEvvEEEEvNT_6ParamsE)
	.align		4
        /*000c*/ 	.word	index@(__assertfail)
	.align		4
        /*0010*/ 	.word	0x00000000
	.align		4
        /*0014*/ 	.word	0xfffffffe
	.align		4
        /*0018*/ 	.word	0x00000000
	.align		4
        /*001c*/ 	.word	0xfffffffd
	.align		4
        /*0020*/ 	.word	0x00000000
	.align		4
        /*0024*/ 	.word	0xfffffffc


//--------------------- .nv.constant4             --------------------------
	.section	.nv.constant4,"a",@progbits
	.align	8
	.align		8
.nv.constant4:
        /*0000*/ 	.dword	__assertfail
	.align		8
        /*0008*/ 	.dword	__unnamed_1
	.align		8
        /*0010*/ 	.dword	__unnamed_2
	.align		8
        /*0018*/ 	.dword	_ZN40_INTERNAL_fb3c2a96_4_k_cu_de855485_101674cuda3std3__45__cpo5beginE
	.align		8
        /*0020*/ 	.dword	_ZN40_INTERNAL_fb3c2a96_4_k_cu_de855485_101674cuda3std3__45__cpo3endE
	.align		8
        /*0028*/ 	.dword	_ZN40_INTERNAL_fb3c2a96_4_k_cu_de855485_101674cuda3std3__45__cpo6cbeginE
	.align		8
        /*0030*/ 	.dword	_ZN40_INTERNAL_fb3c2a96_4_k_cu_de855485_101674cuda3std3__45__cpo4cendE
	.align		8
        /*0038*/ 	.dword	_ZN40_INTERNAL_fb3c2a96_4_k_cu_de855485_101674cuda3std3__442_GLOBAL__N__fb3c2a96_4_k_cu_de855485_101676ignoreE
	.align		8
        /*0040*/ 	.dword	_ZN40_INTERNAL_fb3c2a96_4_k_cu_de855485_101674cuda3std3__419piecewise_constructE
	.align		8
        /*0048*/ 	.dword	_ZN40_INTERNAL_fb3c2a96_4_k_cu_de855485_101674cuda3std3__48in_placeE
	.align		8
        /*0050*/ 	.dword	_ZN40_INTERNAL_fb3c2a96_4_k_cu_de855485_101674cuda3std6ranges3__45__cpo4swapE
	.align		8
        /*0058*/ 	.dword	_ZN40_INTERNAL_fb3c2a96_4_k_cu_de855485_101674cuda3std6ranges3__45__cpo9iter_moveE
	.align		8
        /*0060*/ 	.dword	_ZN40_INTERNAL_fb3c2a96_4_k_cu_de855485_101674cute7productE
	.align		8
        /*0068*/ 	.dword	_ZN40_INTERNAL_fb3c2a96_4_k_cu_de855485_101674cute1_E
	.align		8
        /*0070*/ 	.dword	$str$25
	.align		8
        /*0078*/ 	.dword	$str$26
	.align		8
        /*0080*/ 	.dword	$str$27
	.align		8
        /*0088*/ 	.dword	$str$28


//--------------------- .text._ZN7cutlass13device_kernelINS_4gemm6kernel13GemmUniversalIN4cute5tupleIJiiiiEEENS1_10collective13CollectiveMmaINS1_35MainloopSm100TmaUmmaWarpSpecializedILi3ELi2ELi2ENS5_IJNS4_1CILi2EEENSA_ILi1EEESC_EEEEENS5_IJNSA_ILi256EEESF_NSA_ILi32EEEEEENS_10tfloat32_tENS5_IJlSC_lEEESI_SJ_NS4_8TiledMMAINS4_8MMA_AtomIJNS4_23SM100_MMA_TF32_2x1SM_SSISI_SI_fLi256ELi256ELNS4_4UMMA5MajorE0ELSO_0ELNSN_7ScaleInE0ELSP_0EEEEEENS4_6LayoutINS5_IJSC_SC_SC_EEENS5_IJNSA_ILi0EEESU_SU_EEEEENS5_IJNS4_10UnderscoreESX_SX_EEEEENS4_18SM100_TMA_2SM_LOADENS4_14ComposedLayoutINS4_7SwizzleILi3ELi4ELi3EEENS4_18smem_ptr_flag_bitsILi32EEENSS_INS5_IJNSA_ILi8EEESG_EEENS5_IJSG_SC_EEEEEEEvNS4_8identityES10_S1A_vS1B_EENS_8epilogue10collective18CollectiveEpilogueINS1D_23Sm100TmaWarpSpecializedILi4ELi2ELi32ELb1ELb0EEEJNS5_IJNSA_ILi128EEESF_SG_EEENS5_IJNSS_IS1I_SC_EENSS_ISG_SC_EEEEESI_SJ_SI_SJ_NS1D_6fusion15FusionCallbacksIS1H_NS1N_17LinearCombinationISI_fSI_fLNS_15FloatRoundStyleE2EEES1J_S1M_JEEENS4_5SM1004TMEM4LOAD26SM100_TMEM_LOAD_32dp32b32xENS4_13SM90_TMA_LOADES1A_NS4_39AutoVectorizingCopyWithAssumedAlignmentILi128EEENS4_14SM90_TMA_STOREES1A_S1Z_S1Z_EEEvvEEEEvNT_6ParamsE --------------------------
	.section	.text._ZN7cutlass13device_kernelINS_4gemm6kernel13GemmUniversalIN4cute5tupleIJiiiiEEENS1_10collective13CollectiveMmaINS1_35MainloopSm100TmaUmmaWarpSpecializedILi3ELi2ELi2ENS5_IJNS4_1CILi2EEENSA_ILi1EEESC_EEEEENS5_IJNSA_ILi256EEESF_NSA_ILi32EEEEEENS_10tfloat32_tENS5_IJlSC_lEEESI_SJ_NS4_8TiledMMAINS4_8MMA_AtomIJNS4_23SM100_MMA_TF32_2x1SM_SSISI_SI_fLi256ELi256ELNS4_4UMMA5MajorE0ELSO_0ELNSN_7ScaleInE0ELSP_0EEEEEENS4_6LayoutINS5_IJSC_SC_SC_EEENS5_IJNSA_ILi0EEESU_SU_EEEEENS5_IJNS4_10UnderscoreESX_SX_EEEEENS4_18SM100_TMA_2SM_LOADENS4_14ComposedLayoutINS4_7SwizzleILi3ELi4ELi3EEENS4_18smem_ptr_flag_bitsILi32EEENSS_INS5_IJNSA_ILi8EEESG_EEENS5_IJSG_SC_EEEEEEEvNS4_8identityES10_S1A_vS1B_EENS_8epilogue10collective18CollectiveEpilogueINS1D_23Sm100TmaWarpSpecializedILi4ELi2ELi32ELb1ELb0EEEJNS5_IJNSA_ILi128EEESF_SG_EEENS5_IJNSS_IS1I_SC_EENSS_ISG_SC_EEEEESI_SJ_SI_SJ_NS1D_6fusion15FusionCallbacksIS1H_NS1N_17LinearCombinationISI_fSI_fLNS_15FloatRoundStyleE2EEES1J_S1M_JEEENS4_5SM1004TMEM4LOAD26SM100_TMEM_LOAD_32dp32b32xENS4_13SM90_TMA_LOADES1A_NS4_39AutoVectorizingCopyWithAssumedAlignmentILi128EEENS4_14SM90_TMA_STOREES1A_S1Z_S1Z_EEEvvEEEEvNT_6ParamsE,"ax",@progbits
	.align	128
.text._ZN7cutlass13device_kernelINS_4gemm6kernel13GemmUniversalIN4cute5tupleIJiiiiEEENS1_10collective13CollectiveMmaINS1_35MainloopSm100TmaUmmaWarpSpecializedILi3ELi2ELi2ENS5_IJNS4_1CILi2EEENSA_ILi1EEESC_EEEEENS5_IJNSA_ILi256EEESF_NSA_ILi32EEEEEENS_10tfloat32_tENS5_IJlSC_lEEESI_SJ_NS4_8TiledMMAINS4_8MMA_AtomIJNS4_23SM100_MMA_TF32_2x1SM_SSISI_SI_fLi256ELi256ELNS4_4UMMA5MajorE0ELSO_0ELNSN_7ScaleInE0ELSP_0EEEEEENS4_6LayoutINS5_IJSC_SC_SC_EEENS5_IJNSA_ILi0EEESU_SU_EEEEENS5_IJNS4_10UnderscoreESX_SX_EEEEENS4_18SM100_TMA_2SM_LOADENS4_14ComposedLayoutINS4_7SwizzleILi3ELi4ELi3EEENS4_18smem_ptr_flag_bitsILi32EEENSS_INS5_IJNSA_ILi8EEESG_EEENS5_IJSG_SC_EEEEEEEvNS4_8identityES10_S1A_vS1B_EENS_8epilogue10collective18CollectiveEpilogueINS1D_23Sm100TmaWarpSpecializedILi4ELi2ELi32ELb1ELb0EEEJNS5_IJNSA_ILi128EEESF_SG_EEENS5_IJNSS_IS1I_SC_EENSS_ISG_SC_EEEEESI_SJ_SI_SJ_NS1D_6fusion15FusionCallbacksIS1H_NS1N_17LinearCombinationISI_fSI_fLNS_15FloatRoundStyleE2EEES1J_S1M_JEEENS4_5SM1004TMEM4LOAD26SM100_TMEM_LOAD_32dp32b32xENS4_13SM90_TMA_LOADES1A_NS4_39AutoVectorizingCopyWithAssumedAlignmentILi128EEENS4_14SM90_TMA_STOREES1A_S1Z_S1Z_EEEvvEEEEvNT_6ParamsE:
        .type           _ZN7cutlass13device_kernelINS_4gemm6kernel13GemmUniversalIN4cute5tupleIJiiiiEEENS1_10collective13CollectiveMmaINS1_35MainloopSm100TmaUmmaWarpSpecializedILi3ELi2ELi2ENS5_IJNS4_1CILi2EEENSA_ILi1EEESC_EEEEENS5_IJNSA_ILi256EEESF_NSA_ILi32EEEEEENS_10tfloat32_tENS5_IJlSC_lEEESI_SJ_NS4_8TiledMMAINS4_8MMA_AtomIJNS4_23SM100_MMA_TF32_2x1SM_SSISI_SI_fLi256ELi256ELNS4_4UMMA5MajorE0ELSO_0ELNSN_7ScaleInE0ELSP_0EEEEEENS4_6LayoutINS5_IJSC_SC_SC_EEENS5_IJNSA_ILi0EEESU_SU_EEEEENS5_IJNS4_10UnderscoreESX_SX_EEEEENS4_18SM100_TMA_2SM_LOADENS4_14ComposedLayoutINS4_7SwizzleILi3ELi4ELi3EEENS4_18smem_ptr_flag_bitsILi32EEENSS_INS5_IJNSA_ILi8EEESG_EEENS5_IJSG_SC_EEEEEEEvNS4_8identityES10_S1A_vS1B_EENS_8epilogue10collective18CollectiveEpilogueINS1D_23Sm100TmaWarpSpecializedILi4ELi2ELi32ELb1ELb0EEEJNS5_IJNSA_ILi128EEESF_SG_EEENS5_IJNSS_IS1I_SC_EENSS_ISG_SC_EEEEESI_SJ_SI_SJ_NS1D_6fusion15FusionCallbacksIS1H_NS1N_17LinearCombinationISI_fSI_fLNS_15FloatRoundStyleE2EEES1J_S1M_JEEENS4_5SM1004TMEM4LOAD26SM100_TMEM_LOAD_32dp32b32xENS4_13SM90_TMA_LOADES1A_NS4_39AutoVectorizingCopyWithAssumedAlignmentILi128EEENS4_14SM90_TMA_STOREES1A_S1Z_S1Z_EEEvvEEEEvNT_6ParamsE,@function
        .size           _ZN7cutlass13device_kernelINS_4gemm6kernel13GemmUniversalIN4cute5tupleIJiiiiEEENS1_10collective13CollectiveMmaINS1_35MainloopSm100TmaUmmaWarpSpecializedILi3ELi2ELi2ENS5_IJNS4_1CILi2EEENSA_ILi1EEESC_EEEEENS5_IJNSA_ILi256EEESF_NSA_ILi32EEEEEENS_10tfloat32_tENS5_IJlSC_lEEESI_SJ_NS4_8TiledMMAINS4_8MMA_AtomIJNS4_23SM100_MMA_TF32_2x1SM_SSISI_SI_fLi256ELi256ELNS4_4UMMA5MajorE0ELSO_0ELNSN_7ScaleInE0ELSP_0EEEEEENS4_6LayoutINS5_IJSC_SC_SC_EEENS5_IJNSA_ILi0EEESU_SU_EEEEENS5_IJNS4_10UnderscoreESX_SX_EEEEENS4_18SM100_TMA_2SM_LOADENS4_14ComposedLayoutINS4_7SwizzleILi3ELi4ELi3EEENS4_18smem_ptr_flag_bitsILi32EEENSS_INS5_IJNSA_ILi8EEESG_EEENS5_IJSG_SC_EEEEEEEvNS4_8identityES10_S1A_vS1B_EENS_8epilogue10collective18CollectiveEpilogueINS1D_23Sm100TmaWarpSpecializedILi4ELi2ELi32ELb1ELb0EEEJNS5_IJNSA_ILi128EEESF_SG_EEENS5_IJNSS_IS1I_SC_EENSS_ISG_SC_EEEEESI_SJ_SI_SJ_NS1D_6fusion15FusionCallbacksIS1H_NS1N_17LinearCombinationISI_fSI_fLNS_15FloatRoundStyleE2EEES1J_S1M_JEEENS4_5SM1004TMEM4LOAD26SM100_TMEM_LOAD_32dp32b32xENS4_13SM90_TMA_LOADES1A_NS4_39AutoVectorizingCopyWithAssumedAlignmentILi128EEENS4_14SM90_TMA_STOREES1A_S1Z_S1Z_EEEvvEEEEvNT_6ParamsE,(.L_x_232 - _ZN7cutlass13device_kernelINS_4gemm6kernel13GemmUniversalIN4cute5tupleIJiiiiEEENS1_10collective13CollectiveMmaINS1_35MainloopSm100TmaUmmaWarpSpecializedILi3ELi2ELi2ENS5_IJNS4_1CILi2EEENSA_ILi1EEESC_EEEEENS5_IJNSA_ILi256EEESF_NSA_ILi32EEEEEENS_10tfloat32_tENS5_IJlSC_lEEESI_SJ_NS4_8TiledMMAINS4_8MMA_AtomIJNS4_23SM100_MMA_TF32_2x1SM_SSISI_SI_fLi256ELi256ELNS4_4UMMA5MajorE0ELSO_0ELNSN_7ScaleInE0ELSP_0EEEEEENS4_6LayoutINS5_IJSC_SC_SC_EEENS5_IJNSA_ILi0EEESU_SU_EEEEENS5_IJNS4_10UnderscoreESX_SX_EEEEENS4_18SM100_TMA_2SM_LOADENS4_14ComposedLayoutINS4_7SwizzleILi3ELi4ELi3EEENS4_18smem_ptr_flag_bitsILi32EEENSS_INS5_IJNSA_ILi8EEESG_EEENS5_IJSG_SC_EEEEEEEvNS4_8identityES10_S1A_vS1B_EENS_8epilogue10collective18CollectiveEpilogueINS1D_23Sm100TmaWarpSpecializedILi4ELi2ELi32ELb1ELb0EEEJNS5_IJNSA_ILi128EEESF_SG_EEENS5_IJNSS_IS1I_SC_EENSS_ISG_SC_EEEEESI_SJ_SI_SJ_NS1D_6fusion15FusionCallbacksIS1H_NS1N_17LinearCombinationISI_fSI_fLNS_15FloatRoundStyleE2EEES1J_S1M_JEEENS4_5SM1004TMEM4LOAD26SM100_TMEM_LOAD_32dp32b32xENS4_13SM90_TMA_LOADES1A_NS4_39AutoVectorizingCopyWithAssumedAlignmentILi128EEENS4_14SM90_TMA_STOREES1A_S1Z_S1Z_EEEvvEEEEvNT_6ParamsE)
        .other          _ZN7cutlass13device_kernelINS_4gemm6kernel13GemmUniversalIN4cute5tupleIJiiiiEEENS1_10collective13CollectiveMmaINS1_35MainloopSm100TmaUmmaWarpSpecializedILi3ELi2ELi2ENS5_IJNS4_1CILi2EEENSA_ILi1EEESC_EEEEENS5_IJNSA_ILi256EEESF_NSA_ILi32EEEEEENS_10tfloat32_tENS5_IJlSC_lEEESI_SJ_NS4_8TiledMMAINS4_8MMA_AtomIJNS4_23SM100_MMA_TF32_2x1SM_SSISI_SI_fLi256ELi256ELNS4_4UMMA5MajorE0ELSO_0ELNSN_7ScaleInE0ELSP_0EEEEEENS4_6LayoutINS5_IJSC_SC_SC_EEENS5_IJNSA_ILi0EEESU_SU_EEEEENS5_IJNS4_10UnderscoreESX_SX_EEEEENS4_18SM100_TMA_2SM_LOADENS4_14ComposedLayoutINS4_7SwizzleILi3ELi4ELi3EEENS4_18smem_ptr_flag_bitsILi32EEENSS_INS5_IJNSA_ILi8EEESG_EEENS5_IJSG_SC_EEEEEEEvNS4_8identityES10_S1A_vS1B_EENS_8epilogue10collective18CollectiveEpilogueINS1D_23Sm100TmaWarpSpecializedILi4ELi2ELi32ELb1ELb0EEEJNS5_IJNSA_ILi128EEESF_SG_EEENS5_IJNSS_IS1I_SC_EENSS_ISG_SC_EEEEESI_SJ_SI_SJ_NS1D_6fusion15FusionCallbacksIS1H_NS1N_17LinearCombinationISI_fSI_fLNS_15FloatRoundStyleE2EEES1J_S1M_JEEENS4_5SM1004TMEM4LOAD26SM100_TMEM_LOAD_32dp32b32xENS4_13SM90_TMA_LOADES1A_NS4_39AutoVectorizingCopyWithAssumedAlignmentILi128EEENS4_14SM90_TMA_STOREES1A_S1Z_S1Z_EEEvvEEEEvNT_6ParamsE,@"STO_CUDA_ENTRY STV_DEFAULT"
_ZN7cutlass13device_kernelINS_4gemm6kernel13GemmUniversalIN4cute5tupleIJiiiiEEENS1_10collective13CollectiveMmaINS1_35MainloopSm100TmaUmmaWarpSpecializedILi3ELi2ELi2ENS5_IJNS4_1CILi2EEENSA_ILi1EEESC_EEEEENS5_IJNSA_ILi256EEESF_NSA_ILi32EEEEEENS_10tfloat32_tENS5_IJlSC_lEEESI_SJ_NS4_8TiledMMAINS4_8MMA_AtomIJNS4_23SM100_MMA_TF32_2x1SM_SSISI_SI_fLi256ELi256ELNS4_4UMMA5MajorE0ELSO_0ELNSN_7ScaleInE0ELSP_0EEEEEENS4_6LayoutINS5_IJSC_SC_SC_EEENS5_IJNSA_ILi0EEESU_SU_EEEEENS5_IJNS4_10UnderscoreESX_SX_EEEEENS4_18SM100_TMA_2SM_LOADENS4_14ComposedLayoutINS4_7SwizzleILi3ELi4ELi3EEENS4_18smem_ptr_flag_bitsILi32EEENSS_INS5_IJNSA_ILi8EEESG_EEENS5_IJSG_SC_EEEEEEEvNS4_8identityES10_S1A_vS1B_EENS_8epilogue10collective18CollectiveEpilogueINS1D_23Sm100TmaWarpSpecializedILi4ELi2ELi32ELb1ELb0EEEJNS5_IJNSA_ILi128EEESF_SG_EEENS5_IJNSS_IS1I_SC_EENSS_ISG_SC_EEEEESI_SJ_SI_SJ_NS1D_6fusion15FusionCallbacksIS1H_NS1N_17LinearCombinationISI_fSI_fLNS_15FloatRoundStyleE2EEES1J_S1M_JEEENS4_5SM1004TMEM4LOAD26SM100_TMEM_LOAD_32dp32b32xENS4_13SM90_TMA_LOADES1A_NS4_39AutoVectorizingCopyWithAssumedAlignmentILi128EEENS4_14SM90_TMA_STOREES1A_S1Z_S1Z_EEEvvEEEEvNT_6ParamsE:
[----:B------:R-:W1:Y:S01]  /*0000*/  LDC R1, c[0x0][0x37c] ;  /* 0x0000df00ff017b82 */ /* 0x000e620000000800 */
[----:B------:R-:W2:Y:S01]  /*0010*/  S2R R117, SR_TID.X ;  /* 0x0000000000757919 */ /* 0x000ea20000002100 */
[----:B------:R-:W3:Y:S06]  /*0020*/  LDCU.64 UR6, c[0x0][0x890] ;  /* 0x00011200ff0677ac */ /* 0x000eec0008000a00 */
[----:B------:R-:W4:Y:S01]  /*0030*/  S2UR UR37, SR_CgaCtaId ;  /* 0x00000000002579c3 */ /* 0x000f220000008800 */
[----:B------:R-:W-:Y:S02]  /*0040*/  PRMT R103, RZ, 0x7610, R103 ;  /* 0x00007610ff677816 */ /* 0x000fe40000000067 */
[----:B------:R-:W-:Y:S01]  /*0050*/  ELECT P1, URZ, PT ;  /* 0x0000000000ff782f */ /* 0x000fe20003820000 */
[----:B------:R-:W1:Y:S01]  /*0060*/  LDCU.64 UR46, c[0x0][0x358] ;  /* 0x00006b00ff2e77ac */ /* 0x000e620008000a00 */
[----:B---3--:R-:W-:-:S04]  /*0070*/  UISETP.NE.U32.AND UP0, UPT, UR6, URZ, UPT ;  /* 0x000000ff0600728c */ /* 0x008fc8000bf05070 */
[----:B------:R-:W-:Y:S02]  /*0080*/  UISETP.NE.AND.EX UP0, UPT, UR7, URZ, UPT, UP0 ;  /* 0x000000ff0700728c */ /* 0x000fe4000bf05300 */
[----:B----4-:R-:W-:Y:S02]  /*0090*/  ULOP3.LUT UR5, UR37, 0x1, URZ, 0xc0, !UPT ;  /* 0x0000000125057892 */ /* 0x010fe4000f8ec0ff */
[----:B------:R-:W-:Y:S01]  /*00a0*/  ULOP3.LUT UR4, UR37, 0x1, URZ, 0x3c, !UPT ;  /* 0x0000000125047892 */ /* 0x000fe2000f8e3cff */
[----:B--2---:R-:W-:-:S05]  /*00b0*/  SHF.R.U32.HI R110, RZ, 0x5, R117 ;  /* 0x00000005ff6e7819 */ /* 0x004fca0000011675 */
[----:B------:R-:W2:Y:S02]  /*00c0*/  SHFL.IDX PT, R0, R110, RZ, 0x1f ;  /* 0x00001fff6e007589 */ /* 0x000ea400000e0000 */
[----:B--2---:R-:W-:Y:S01]  /*00d0*/  R2UR UR10, R0 ;  /* 0x00000000000a72ca */ /* 0x004fe200000e0000 */
[----:B-1----:R-:W-:-:S14]  /*00e0*/  BRA.U UP0, `(.L_x_0) ;  /* 0x00000001002c7547 */ /* 0x002fdc000b800000 */
[----:B------:R-:W1:Y:S02]  /*00f0*/  LDCU.64 UR8, c[0x0][0x888] ;  /* 0x00011100ff0877ac */ /* 0x000e640008000a00 */
[----:B-1----:R-:W-:-:S04]  /*0100*/  UISETP.NE.U32.AND UP0, UPT, UR8, URZ, UPT ;  /* 0x000000ff0800728c */ /* 0x002fc8000bf05070 */
[----:B------:R-:W-:-:S09]  /*0110*/  UISETP.NE.AND.EX UP0, UPT, UR9, URZ, UPT, UP0 ;  /* 0x000000ff0900728c */ /* 0x000fd2000bf05300 */
[----:B------:R-:W-:Y:S05]  /*0120*/  BRA.U !UP0, `(.L_x_1) ;  /* 0x0000000108107547 */ /* 0x000fea000b800000 */
[----:B------:R-:W1:Y:S02]  /*0130*/  LDC.64 R2, c[0x0][0x888] ;  /* 0x00022200ff027b82 */ /* 0x000e640000000a00 */
[----:B-1----:R1:W5:Y:S01]  /*0140*/  LDG.E R49, desc[UR46][R2.64] ;  /* 0x0000002e02317981 */ /* 0x002362000c1e1900 */
[----:B------:R-:W-:Y:S01]  /*0150*/  HFMA2 R103, -RZ, RZ, 0, 5.9604644775390625e-08 ;  /* 0x00000001ff677431 */ /* 0x000fe200000001ff */
[----:B------:R-:W-:Y:S05]  /*0160*/  BRA `(.L_x_0) ;  /* 0x00000000000c7947 */ /* 0x000fea0003800000 */
.L_x_1:
[----:B------:R-:W1:Y:S01]  /*0170*/  LDCU UR8, c[0x0][0x880] ;  /* 0x00011000ff0877ac */ /* 0x000e620008000800 */
[----:B------:R-:W-:Y:S01]  /*0180*/  HFMA2 R103, -RZ, RZ, 0, 5.9604644775390625e-08 ;  /* 0x00000001ff677431 */ /* 0x000fe200000001ff */
[----:B-1----:R-:W-:-:S07]  /*0190*/  MOV R49, UR8 ;  /* 0x0000000800317c02 */ /* 0x002fce0008000f00 */
.L_x_0:
[----:B------:R-:W2:Y:S02]  /*01a0*/  LDCU.64 UR8, c[0x0][0x8b0] ;  /* 0x00011600ff0877ac */ /* 0x000ea40008000a00 */
[----:B--2---:R-:W-:-:S04]  /*01b0*/  UISETP.NE.U32.AND UP0, UPT, UR8, URZ, UPT ;  /* 0x000000ff0800728c */ /* 0x004fc8000bf05070 */
[----:B------:R-:W-:-:S09]  /*01c0*/  UISETP.NE.AND.EX UP0, UPT, UR9, URZ, UPT, UP0 ;  /* 0x000000ff0900728c */ /* 0x000fd2000bf05300 */
[----:B------:R-:W-:Y:S05]  /*01d0*/  BRA.U UP0, `(.L_x_2) ;  /* 0x0000000100247547 */ /* 0x000fea000b800000 */
[----:B------:R-:W2:Y:S02]  /*01e0*/  LDCU.64 UR8, c[0x0][0x8a8] ;  /* 0x00011500ff0877ac */ /* 0x000ea40008000a00 */
[----:B--2---:R-:W-:-:S04]  /*01f0*/  UISETP.NE.U32.AND UP0, UPT, UR8, URZ, UPT ;  /* 0x000000ff0800728c */ /* 0x004fc8000bf05070 */
[----:B------:R-:W-:-:S09]  /*0200*/  UISETP.NE.AND.EX UP0, UPT, UR9, URZ, UPT, UP0 ;  /* 0x000000ff0900728c */ /* 0x000fd2000bf05300 */
[----:B------:R-:W-:Y:S05]  /*0210*/  BRA.U !UP0, `(.L_x_3) ;  /* 0x00000001080c7547 */ /* 0x000fea000b800000 */
[----:B------:R-:W2:Y:S02]  /*0220*/  LDC.64 R46, c[0x0][0x8a8] ;  /* 0x00022a00ff2e7b82 */ /* 0x000ea40000000a00 */
[----:B--2---:R2:W5:Y:S01]  /*0230*/  LDG.E R46, desc[UR46][R46.64] ;  /* 0x0000002e2e2e7981 */ /* 0x004562000c1e1900 */
[----:B------:R-:W-:Y:S05]  /*0240*/  BRA `(.L_x_2) ;  /* 0x0000000000087947 */ /* 0x000fea0003800000 */
.L_x_3:
[----:B------:R-:W2:Y:S02]  /*0250*/  LDCU UR8, c[0x0][0x8a0] ;  /* 0x00011400ff0877ac */ /* 0x000ea40008000800 */
[----:B--2---:R-:W-:Y:S02]  /*0260*/  MOV R46, UR8 ;  /* 0x00000008002e7c02 */ /* 0x004fe40008000f00 */
.L_x_2:
[----:B------:R-:W-:Y:S01]  /*0270*/  IMAD.U32 R0, RZ, RZ, UR10 ;  /* 0x0000000aff007e24 */ /* 0x000fe2000f8e00ff */
[----:B------:R-:W-:Y:S04]  /*0280*/  BSSY.RECONVERGENT B0, `(.L_x_4) ;  /* 0x000000c000007945 */ /* 0x000fe80003800200 */
[C---:B------:R-:W-:Y:S02]  /*0290*/  ISETP.NE.OR P2, PT, R0.reuse, 0x1, !P1 ;  /* 0x000000010000780c */ /* 0x040fe40004f45670 */
[----:B------:R-:W-:-:S11]  /*02a0*/  ISETP.NE.OR P0, PT, R0, 0x3, !P1 ;  /* 0x000000030000780c */ /* 0x000fd60004f05670 */
[----:B------:R-:W-:Y:S05]  /*02b0*/  @P2 BRA `(.L_x_5) ;  /* 0x0000000000202947 */ /* 0x000fea0003800000 */
[----:B------:R-:W3:Y:S02]  /*02c0*/  LDCU.64 UR8, c[0x0][0x348] ;  /* 0x00006900ff0877ac */ /* 0x000ee40008000a00 */
[----:B---3--:R-:W-:Y:S02]  /*02d0*/  UIADD3 UR12, UP1, UPT, UR8, 0x80, URZ ;  /* 0x00000080080c7890 */ /* 0x008fe4000ff3e0ff */
[----:B------:R-:W-:Y:S02]  /*02e0*/  UIADD3 UR8, UP0, UPT, UR8, 0x180, URZ ;  /* 0x0000018008087890 */ /* 0x000fe4000ff1e0ff */
[----:B------:R-:W-:Y:S02]  /*02f0*/  UIADD3.X UR13, UPT, UPT, URZ, UR9, URZ, UP1, !UPT ;  /* 0x00000009ff0d7290 */ /* 0x000fe40008ffe4ff */
[----:B------:R-:W-:-:S07]  /*0300*/  UIADD3.X UR9, UPT, UPT, URZ, UR9, URZ, UP0, !UPT ;  /* 0x00000009ff097290 */ /* 0x000fce00087fe4ff */
[----:B------:R3:W-:Y:S02]  /*0310*/  UTMACCTL.PF [UR12] ;  /* 0x000000000c0079b9 */ /* 0x0007e40008040000 */
[----:B------:R3:W-:Y:S02]  /*0320*/  UTMACCTL.PF [UR8] ;  /* 0x00000000080079b9 */ /* 0x0007e40008040000 */
[----:B---3--:R-:W-:Y:S01]  /*0330*/  NOP ;  /* 0x0000000000007918 */ /* 0x008fe20000000000 */
.L_x_5:
[----:B------:R-:W-:Y:S05]  /*0340*/  BSYNC.RECONVERGENT B0 ;  /* 0x0000000000007941 */ /* 0x000fea0003800200 */
.L_x_4:
[----:B------:R-:W-:Y:S04]  /*0350*/  BSSY.RECONVERGENT B0, `(.L_x_6) ;  /* 0x000000a000007945 */ /* 0x000fe80003800200 */
        /* <DEDUP_REMOVED lines=9> */
.L_x_7:
[----:B------:R-:W-:Y:S05]  /*03f0*/  BSYNC.RECONVERGENT B0 ;  /* 0x0000000000007941 */ /* 0x000fea0003800200 */
.L_x_6:
[----:B------:R-:W3:Y:S01]  /*0400*/  LDCU.64 UR8, c[0x0][0x888] ;  /* 0x00011100ff0877ac */ /* 0x000ee20008000a00 */
[----:B------:R-:W-:Y:S02]  /*0410*/  UISETP.EQ.U32.AND UP1, UPT, UR6, URZ, UPT ;  /* 0x000000ff0600728c */ /* 0x000fe4000bf22070 */
[----:B------:R-:W-:Y:S02]  /*0420*/  UPLOP3.LUT UP5, UPT, UPT, UPT, UPT, 0x80, 0x8 ;  /* 0x000000000008789c */ /* 0x000fe40003faf070 */
[----:B---3--:R-:W-:-:S04]  /*0430*/  UISETP.NE.U32.AND UP0, UPT, UR8, URZ, UPT ;  /* 0x000000ff0800728c */ /* 0x008fc8000bf05070 */
[----:B------:R-:W-:-:S04]  /*0440*/  UISETP.NE.AND.EX UP0, UPT, UR9, URZ, UPT, UP0 ;  /* 0x000000ff0900728c */ /* 0x000fc8000bf05300 */
[----:B------:R-:W-:-:S04]  /*0450*/  UISETP.EQ.OR.EX UP2, UPT, UR7, URZ, !UP0, UP1 ;  /* 0x000000ff0700728c */ /* 0x000fc8000c742710 */
[----:B------:R-:W-:-:S05]  /*0460*/  UP2UR UR50, UPR, URZ, 0x4 ;  /* 0x00000004ff327883 */ /* 0x000fca0008000000 */
[----:B------:R-:W-:Y:S07]  /*0470*/  BRA.U !UP2, `(.L_x_8) ;  /* 0x000000010a207547 */ /* 0x000fee000b800000 */
[----:B------:R-:W-:Y:S01]  /*0480*/  UISETP.NE.U32.AND UP2, UPT, UR6, URZ, UPT ;  /* 0x000000ff0600728c */ /* 0x000fe2000bf45070 */
[----:B-----5:R-:W-:Y:S01]  /*0490*/  FSETP.NEU.AND P0, PT, R49, RZ, PT ;  /* 0x000000ff3100720b */ /* 0x020fe20003f0d000 */
[----:B------:R-:W-:Y:S02]  /*04a0*/  USEL UR6, URZ, 0xffffffff, UP0 ;  /* 0xffffffffff067887 */ /* 0x000fe40008000000 */
[----:B------:R-:W-:-:S10]  /*04b0*/  UISETP.NE.AND.EX UP2, UPT, UR7, URZ, UPT, UP2 ;  /* 0x000000ff0700728c */ /* 0x000fd4000bf45320 */
[----:B------:R-:W-:Y:S01]  /*04c0*/  VOTEU.ANY UP1, P0 ;  /* 0x0000000000ff7886 */ /* 0x000fe20000020100 */
[----:B------:R-:W-:-:S04]  /*04d0*/  @!UP2 USEL UR6, URZ, 0xffffffff, UP1 ;  /* 0xffffffffff06a887 */ /* 0x000fc80008800000 */
[----:B------:R-:W-:-:S04]  /*04e0*/  ULOP3.LUT UR6, UR6, 0x1, URZ, 0xc0, !UPT ;  /* 0x0000000106067892 */ /* 0x000fc8000f8ec0ff */
[----:B------:R-:W-:-:S11]  /*04f0*/  UISETP.NE.U32.AND UP5, UPT, UR6, 0x1, UPT ;  /* 0x000000010600788c */ /* 0x000fd6000bfa5070 */
.L_x_8:
[----:B------:R-:W3:Y:S01]  /*0500*/  SHFL.IDX PT, R0, R110, RZ, 0x1f ;  /* 0x00001fff6e007589 */ /* 0x000ee200000e0000 */
[----:B------:R-:W-:-:S04]  /*0510*/  UISETP.NE.AND UP1, UPT, UR10, 0x2, UPT ;  /* 0x000000020a00788c */ /* 0x000fc8000bf25270 */
[----:B------:R-:W-:Y:S02]  /*0520*/  UISETP.EQ.AND UP2, UPT, UR5, URZ, !UP1 ;  /* 0x000000ff0500728c */ /* 0x000fe4000cf42270 */
[----:B------:R-:W-:-:S04]  /*0530*/  USEL UR6, URZ, 0x1, UP1 ;  /* 0x00000001ff067887 */ /* 0x000fc80008800000 */
[----:B------:R-:W-:Y:S02]  /*0540*/  PLOP3.LUT P5, PT, P1, PT, UP2, 0x80, 0x8 ;  /* 0x000000000008781c */ /* 0x000fe40000faf028 */
[----:B---3--:R-:W-:-:S13]  /*0550*/  ISETP.NE.AND P0, PT, R0, RZ, PT ;  /* 0x000000ff0000720c */ /* 0x008fda0003f05270 */
[----:B------:R-:W-:Y:S05]  /*0560*/  @P0 BRA `(.L_x_9) ;  /* 0x00000000003c0947 */ /* 0x000fea0003800000 */
[----:B------:R-:W-:Y:S01]  /*0570*/  UMOV UR8, 0x400 ;  /* 0x0000040000087882 */ /* 0x000fe20000000000 */
[----:B------:R-:W-:Y:S01]  /*0580*/  UMOV UR7, 0x1 ;  /* 0x0000000100077882 */ /* 0x000fe20000000000 */
[----:B------:R-:W-:Y:S02]  /*0590*/  ULEA UR8, UR37, UR8, 0x18 ;  /* 0x0000000825087291 */ /* 0x000fe4000f8ec0ff */
[----:B------:R-:W-:-:S04]  /*05a0*/  UIADD3 UR12, UPT, UPT, -UR7, 0x100000, URZ ;  /* 0x00100000070c7890 */ /* 0x000fc8000fffe1ff */
[----:B------:R-:W-:Y:S02]  /*05b0*/  USHF.L.U32 UR13, UR12, 0xb, URZ ;  /* 0x0000000b0c0d7899 */ /* 0x000fe400080006ff */
[----:B------:R-:W-:Y:S01]  /*05c0*/  USHF.L.U32 UR12, UR12, 0x1, URZ ;  /* 0x000000010c0c7899 */ /* 0x000fe200080006ff */
[----:B------:R-:W-:Y:S01]  /*05d0*/  ELECT P0, URZ, PT ;  /* 0x0000000000ff782f */ /* 0x000fe20003800000 */
[----:B------:R-:W3:Y:S10]  /*05e0*/  FENCE.VIEW.ASYNC.S ;  /* 0x00000000000073c6 */ /* 0x000ef40000000000 */
[----:B---3--:R3:W4:Y:S01]  /*05f0*/  SYNCS.EXCH.64 URZ, [UR8], UR12 ;  /* 0x0000000c08ff75b2 */ /* 0x0087220008000100 */
[----:B------:R3:W1:Y:S01]  /*0600*/  SYNCS.EXCH.64 URZ, [UR8+0x18], UR12 ;  /* 0x0000180c08ff75b2 */ /* 0x0006620008000100 */
[----:B------:R3:W1:Y:S01]  /*0610*/  SYNCS.EXCH.64 URZ, [UR8+0x8], UR12 ;  /* 0x0000080c08ff75b2 */ /* 0x0006620008000100 */
[----:B------:R3:W1:Y:S01]  /*0620*/  SYNCS.EXCH.64 URZ, [UR8+0x20], UR12 ;  /* 0x0000200c08ff75b2 */ /* 0x0006620008000100 */
[----:B------:R3:W1:Y:S01]  /*0630*/  SYNCS.EXCH.64 URZ, [UR8+0x10], UR12 ;  /* 0x0000100c08ff75b2 */ /* 0x0006620008000100 */
[----:B------:R3:W1:Y:S01]  /*0640*/  SYNCS.EXCH.64 URZ, [UR8+0x28], UR12 ;  /* 0x0000280c08ff75b2 */ /* 0x0006620008000100 */
[----:B------:R-:W-:Y:S01]  /*0650*/  NOP ;  /* 0x0000000000007918 */ /* 0x000fe20000000000 */
.L_x_9:
[----:B------:R-:W2:Y:S01]  /*0660*/  SHFL.IDX PT, R0, R110, RZ, 0x1f ;  /* 0x00001fff6e007589 */ /* 0x000ea200000e0000 */
[----:B------:R-:W-:Y:S01]  /*0670*/  NOP ;  /* 0x0000000000007918 */ /* 0x000fe20000000000 */
[----:B--2---:R-:W-:-:S13]  /*0680*/  ISETP.NE.AND P0, PT, R0, 0x1, PT ;  /* 0x000000010000780c */ /* 0x004fda0003f05270 */
[----:B------:R-:W-:Y:S05]  /*0690*/  @P0 BRA `(.L_x_10) ;  /* 0x0000000000540947 */ /* 0x000fea0003800000 */
[----:B------:R-:W-:Y:S01]  /*06a0*/  UMOV UR9, 0x400 ;  /* 0x0000040000097882 */ /* 0x000fe20000000000 */
[----:B---3--:R-:W-:Y:S01]  /*06b0*/  UMOV UR8, 0x20 ;  /* 0x0000002000087882 */ /* 0x008fe20000000000 */
[----:B------:R-:W-:Y:S01]  /*06c0*/  UMOV UR7, 0x80 ;  /* 0x0000008000077882 */ /* 0x000fe20000000000 */
[----:B------:R-:W-:Y:S02]  /*06d0*/  ULEA UR9, UR37, UR9, 0x18 ;  /* 0x0000000925097291 */ /* 0x000fe4000f8ec0ff */
[----:B------:R-:W-:-:S04]  /*06e0*/  UIADD3 UR12, UPT, UPT, -UR8, 0x100000, URZ ;  /* 0x00100000080c7890 */ /* 0x000fc8000fffe1ff */
[----:B------:R-:W-:Y:S02]  /*06f0*/  USHF.L.U32 UR13, UR12, 0xb, URZ ;  /* 0x0000000b0c0d7899 */ /* 0x000fe400080006ff */
[----:B------:R-:W-:Y:S02]  /*0700*/  USHF.L.U32 UR12, UR12, 0x1, URZ ;  /* 0x000000010c0c7899 */ /* 0x000fe400080006ff */
[----:B------:R-:W-:-:S04]  /*0710*/  UIADD3 UR14, UPT, UPT, -UR7, 0x100000, URZ ;  /* 0x00100000070e7890 */ /* 0x000fc8000fffe1ff */
[----:B------:R-:W-:Y:S02]  /*0720*/  USHF.L.U32 UR15, UR14, 0xb, URZ ;  /* 0x0000000b0e0f7899 */ /* 0x000fe400080006ff */
[----:B------:R-:W-:Y:S01]  /*0730*/  USHF.L.U32 UR14, UR14, 0x1, URZ ;  /* 0x000000010e0e7899 */ /* 0x000fe200080006ff */
[----:B------:R-:W-:Y:S01]  /*0740*/  ELECT P0, URZ, PT ;  /* 0x0000000000ff782f */ /* 0x000fe20003800000 */
[----:B------:R-:W2:Y:S02]  /*0750*/  FENCE.VIEW.ASYNC.S ;  /* 0x00000000000073c6 */ /* 0x000ea40000000000 */
[----:B--2---:R2:W3:Y:S08]  /*0760*/  SYNCS.EXCH.64 URZ, [UR9+0x30], UR12 ;  /* 0x0000300c09ff75b2 */ /* 0x0044f00008000100 */
[----:B------:R2:W1:Y:S01]  /*0770*/  SYNCS.EXCH.64 URZ, [UR9+0x50], UR14 ;  /* 0x0000500e09ff75b2 */ /* 0x0004620008000100 */
[----:B------:R2:W1:Y:S01]  /*0780*/  SYNCS.EXCH.64 URZ, [UR9+0x38], UR12 ;  /* 0x0000380c09ff75b2 */ /* 0x0004620008000100 */
[----:B------:R2:W1:Y:S01]  /*0790*/  SYNCS.EXCH.64 URZ, [UR9+0x58], UR14 ;  /* 0x0000580e09ff75b2 */ /* 0x0004620008000100 */
[----:B------:R2:W1:Y:S01]  /*07a0*/  SYNCS.EXCH.64 URZ, [UR9+0x40], UR12 ;  /* 0x0000400c09ff75b2 */ /* 0x0004620008000100 */
[----:B------:R2:W1:Y:S01]  /*07b0*/  SYNCS.EXCH.64 URZ, [UR9+0x60], UR14 ;  /* 0x0000600e09ff75b2 */ /* 0x0004620008000100 */
[----:B------:R2:W1:Y:S01]  /*07c0*/  SYNCS.EXCH.64 URZ, [UR9+0x48], UR12 ;  /* 0x0000480c09ff75b2 */ /* 0x0004620008000100 */
[----:B------:R2:W1:Y:S01]  /*07d0*/  SYNCS.EXCH.64 URZ, [UR9+0x68], UR14 ;  /* 0x0000680e09ff75b2 */ /* 0x0004620008000100 */
[----:B------:R-:W-:Y:S01]  /*07e0*/  NOP ;  /* 0x0000000000007918 */ /* 0x000fe20000000000 */
.L_x_10:
[----:B------:R-:W4:Y:S01]  /*07f0*/  SHFL.IDX PT, R0, R110, RZ, 0x1f ;  /* 0x00001fff6e007589 */ /* 0x000f2200000e0000 */
[----:B------:R-:W-:Y:S01]  /*0800*/  NOP ;  /* 0x0000000000007918 */ /* 0x000fe20000000000 */
[----:B----4-:R-:W-:-:S13]  /*0810*/  ISETP.NE.AND P0, PT, R0, 0x3, PT ;  /* 0x000000030000780c */ /* 0x010fda0003f05270 */
[----:B------:R-:W-:Y:S05]  /*0820*/  @P0 BRA `(.L_x_11) ;  /* 0x00000000002c0947 */ /* 0x000fea0003800000 */
[----:B---3--:R-:W-:Y:S01]  /*0830*/  UMOV UR8, 0x400 ;  /* 0x0000040000087882 */ /* 0x008fe20000000000 */
[----:B------:R-:W-:Y:S01]  /*0840*/  UMOV UR7, 0x20 ;  /* 0x0000002000077882 */ /* 0x000fe20000000000 */
[----:B------:R-:W-:Y:S02]  /*0850*/  ULEA UR8, UR37, UR8, 0x18 ;  /* 0x0000000825087291 */ /* 0x000fe4000f8ec0ff */
[----:B--2---:R-:W-:-:S04]  /*0860*/  UIADD3 UR12, UPT, UPT, -UR7, 0x100000, URZ ;  /* 0x00100000070c7890 */ /* 0x004fc8000fffe1ff */
[----:B------:R-:W-:Y:S02]  /*0870*/  USHF.L.U32 UR13, UR12, 0xb, URZ ;  /* 0x0000000b0c0d7899 */ /* 0x000fe400080006ff */
[----:B------:R-:W-:Y:S01]  /*0880*/  USHF.L.U32 UR12, UR12, 0x1, URZ ;  /* 0x000000010c0c7899 */ /* 0x000fe200080006ff */
[----:B------:R-:W-:Y:S01]  /*0890*/  ELECT P0, URZ, PT ;  /* 0x0000000000ff782f */ /* 0x000fe20003800000 */
[----:B------:R-:W2:Y:S10]  /*08a0*/  FENCE.VIEW.ASYNC.S ;  /* 0x00000000000073c6 */ /* 0x000eb40000000000 */
[----:B--2---:R4:W2:Y:S01]  /*08b0*/  SYNCS.EXCH.64 URZ, [UR8+0x70], UR12 ;  /* 0x0000700c08ff75b2 */ /* 0x0048a20008000100 */
[----:B------:R4:W3:Y:S02]  /*08c0*/  SYNCS.EXCH.64 URZ, [UR8+0x78], UR12 ;  /* 0x0000780c08ff75b2 */ /* 0x0008e40008000100 */
[----:B----4-:R-:W-:Y:S01]  /*08d0*/  NOP ;  /* 0x0000000000007918 */ /* 0x010fe20000000000 */
.L_x_11:
[----:B------:R-:W4:Y:S01]  /*08e0*/  SHFL.IDX PT, R0, R110, RZ, 0x1f ;  /* 0x00001fff6e007589 */ /* 0x000f2200000e0000 */
[----:B------:R-:W-:Y:S01]  /*08f0*/  NOP ;  /* 0x0000000000007918 */ /* 0x000fe20000000000 */
[----:B----4-:R-:W-:-:S13]  /*0900*/  ISETP.NE.AND P0, PT, R0, 0x4, PT ;  /* 0x000000040000780c */ /* 0x010fda0003f05270 */
[----:B------:R-:W-:Y:S05]  /*0910*/  @P0 BRA `(.L_x_12) ;  /* 0x0000000000480947 */ /* 0x000fea0003800000 */
[----:B--2---:R-:W-:Y:S01]  /*0920*/  UMOV UR9, 0x1e0 ;  /* 0x000001e000097882 */ /* 0x004fe20000000000 */
[----:B---3--:R-:W-:Y:S01]  /*0930*/  UMOV UR8, 0x400 ;  /* 0x0000040000087882 */ /* 0x008fe20000000000 */
[----:B------:R-:W-:Y:S01]  /*0940*/  USEL UR9, UR9, 0x1a0, UP5 ;  /* 0x000001a009097887 */ /* 0x000fe2000a800000 */
        /* <DEDUP_REMOVED lines=10> */
[----:B--2---:R4:W2:Y:S08]  /*09f0*/  SYNCS.EXCH.64 URZ, [UR8+0x80], UR12 ;  /* 0x0000800c08ff75b2 */ /* 0x0048b00008000100 */
[----:B------:R4:W3:Y:S01]  /*0a00*/  SYNCS.EXCH.64 URZ, [UR8+0x90], UR14 ;  /* 0x0000900e08ff75b2 */ /* 0x0008e20008000100 */
[----:B------:R4:W1:Y:S01]  /*0a10*/  SYNCS.EXCH.64 URZ, [UR8+0x88], UR12 ;  /* 0x0000880c08ff75b2 */ /* 0x0008620008000100 */
[----:B------:R4:W1:Y:S02]  /*0a20*/  SYNCS.EXCH.64 URZ, [UR8+0x98], UR14 ;  /* 0x0000980e08ff75b2 */ /* 0x0008640008000100 */
[----:B----4-:R-:W-:Y:S01]  /*0a30*/  NOP ;  /* 0x0000000000007918 */ /* 0x010fe20000000000 */
.L_x_12:
[----:B------:R-:W4:Y:S01]  /*0a40*/  SHFL.IDX PT, R0, R110, RZ, 0x1f ;  /* 0x00001fff6e007589 */ /* 0x000f2200000e0000 */
[----:B------:R-:W-:Y:S01]  /*0a50*/  NOP ;  /* 0x0000000000007918 */ /* 0x000fe20000000000 */
[----:B----4-:R-:W-:-:S13]  /*0a60*/  ISETP.NE.AND P0, PT, R0, 0x5, PT ;  /* 0x000000050000780c */ /* 0x010fda0003f05270 */
[----:B------:R-:W-:Y:S05]  /*0a70*/  @P0 BRA `(.L_x_13) ;  /* 0x0000000000440947 */ /* 0x000fea0003800000 */
[----:B--2---:R-:W-:Y:S01]  /*0a80*/  UMOV UR9, 0x400 ;  /* 0x0000040000097882 */ /* 0x004fe20000000000 */
        /* <DEDUP_REMOVED lines=16> */
.L_x_13:
[----:B------:R-:W4:Y:S01]  /*0b90*/  SHFL.IDX PT, R0, R110, RZ, 0x1f ;  /* 0x00001fff6e007589 */ /* 0x000f2200000e0000 */
[----:B------:R-:W-:Y:S01]  /*0ba0*/  ISETP.NE.OR P1, PT, RZ, UR10, !P1 ;  /* 0x0000000aff007c0c */ /* 0x000fe2000cf25670 */
        /* <DEDUP_REMOVED lines=12> */
[----:B------:R4:W3:Y:S01]  /*0c70*/  SYNCS.EXCH.64 URZ, [UR8+0xd0], UR12 ;  /* 0x0000d00c08ff75b2 */ /* 0x0008e20008000100 */
[----:B------:R4:W1:Y:S01]  /*0c80*/  SYNCS.EXCH.64 URZ, [UR8+0xc8], UR12 ;  /* 0x0000c80c08ff75b2 */ /* 0x0008620008000100 */
[----:B------:R4:W1:Y:S02]  /*0c90*/  SYNCS.EXCH.64 URZ, [UR8+0xd8], UR12 ;  /* 0x0000d80c08ff75b2 */ /* 0x0008640008000100 */
[----:B----4-:R-:W-:Y:S01]  /*0ca0*/  NOP ;  /* 0x0000000000007918 */ /* 0x010fe20000000000 */
.L_x_14:
[----:B------:R-:W-:Y:S01]  /*0cb0*/  VOTEU.ALL UP1, P1 ;  /* 0x0000000000ff7886 */ /* 0x000fe20000820000 */
[----:B---3--:R-:W3:Y:S01]  /*0cc0*/  LDCU UR8, c[0x0][0x36c] ;  /* 0x00006d80ff0877ac */ /* 0x008ee20008000800 */
[----:B------:R-:W-:Y:S01]  /*0cd0*/  NOP ;  /* 0x0000000000007918 */ /* 0x000fe20000000000 */
[----:B------:R-:W-:Y:S01]  /*0ce0*/  LOP3.LUT R10, R117, 0x1f, RZ, 0xc0, !PT ;  /* 0x0000001f750a7812 */ /* 0x000fe200078ec0ff */
[----:B--2---:R-:W-:Y:S01]  /*0cf0*/  UMOV UR12, 0x20 ;  /* 0x00000020000c7882 */ /* 0x004fe20000000000 */
[----:B------:R-:W-:Y:S01]  /*0d00*/  @!UP1 UMOV UR7, 0x400 ;  /* 0x0000040000079882 */ /* 0x000fe20000000000 */
[----:B------:R-:W-:-:S04]  /*0d10*/  @!UP1 UIADD3 UR12, UPT, UPT, -UR12, 0x100000, URZ ;  /* 0x001000000c0c9890 */ /* 0x000fc8000fffe1ff */
[----:B------:R-:W-:Y:S02]  /*0d20*/  @!UP1 USHF.L.U32 UR13, UR12, 0xb, URZ ;  /* 0x0000000b0c0d9899 */ /* 0x000fe400080006ff */
[----:B------:R-:W-:Y:S02]  /*0d30*/  @!UP1 USHF.L.U32 UR12, UR12, 0x1, URZ ;  /* 0x000000010c0c9899 */ /* 0x000fe400080006ff */
[----:B------:R-:W-:Y:S01]  /*0d40*/  @!UP1 ULEA UR7, UR37, UR7, 0x18 ;  /* 0x0000000725079291 */ /* 0x000fe2000f8ec0ff */
[----:B------:R-:W-:Y:S01]  /*0d50*/  VOTEU.ALL UP1, P1 ;  /* 0x0000000000ff7886 */ /* 0x000fe20000820000 */
[----:B------:R-:W-:Y:S01]  /*0d60*/  UISETP.NE.AND UP4, UPT, UR10, URZ, UPT ;  /* 0x000000ff0a00728c */ /* 0x000fe2000bf85270 */
[----:B------:R-:W2:Y:S09]  /*0d70*/  FENCE.VIEW.ASYNC.S ;  /* 0x00000000000073c6 */ /* 0x000eb20000000000 */
[----:B--2---:R2:W4:Y:S01]  /*0d80*/  @!UP1 SYNCS.EXCH.64 URZ, [UR7+0xe0], UR12 ;  /* 0x0000e00c07ff95b2 */ /* 0x0045220008000100 */
[----:B---3--:R-:W-:-:S09]  /*0d90*/  UISETP.EQ.U32.AND UP1, UPT, UR8, 0x1, UPT ;  /* 0x000000010800788c */ /* 0x008fd2000bf22070 */
[----:B------:R-:W-:Y:S05]  /*0da0*/  BRA.U !UP1, `(.L_x_15) ;  /* 0x0000000109087547 */ /* 0x000fea000b800000 */
[----:B-1--4-:R-:W-:Y:S01]  /*0db0*/  UCGABAR_ARV ;  /* 0x00000000000079c7 */ /* 0x012fe20008000000 */
[----:B------:R-:W-:Y:S05]  /*0dc0*/  BRA `(.L_x_16) ;  /* 0x0000000000047947 */ /* 0x000fea0003800000 */
.L_x_15:
[----:B-1--4-:R-:W-:Y:S01]  /*0dd0*/  NOP ;  /* 0x0000000000007918 */ /* 0x012fe20000000000 */
.L_x_16:
[----:B------:R-:W1:Y:S01]  /*0de0*/  S2R R11, SR_CTAID.X ;  /* 0x00000000000b7919 */ /* 0x000e620000002500 */
[----:B------:R-:W-:-:S05]  /*0df0*/  CS2R.32 R104, SR_CgaSize ;  /* 0x0000000000687805 */ /* 0x000fca0000008a00 */
[----:B------:R-:W-:-:S05]  /*0e00*/  IMAD R104, R104, -0xa0, RZ ;  /* 0xffffff6068687824 */ /* 0x000fca00078e02ff */
[----:B------:R-:W-:-:S14]  /*0e10*/  R2UR UR8, R104 ;  /* 0x00000000680872ca */ /* 0x000fdc00000e0000 */
[----:B------:R-:W3:Y:S01]  /*0e20*/  LDCU UR8, c[0x0][UR8+0x2b0] ;  /* 0x00005600080877ac */ /* 0x000ee20008000800 */
[----:B------:R-:W-:-:S05]  /*0e30*/  CS2R.32 R0, SR_CgaSize ;  /* 0x0000000000007805 */ /* 0x000fca0000008a00 */
[----:B------:R-:W-:-:S06]  /*0e40*/  IMAD R0, R0, -0xa0, RZ ;  /* 0xffffff6000007824 */ /* 0x000fcc00078e02ff */
[----:B------:R-:W4:Y:S01]  /*0e50*/  LDC R0, c[0x0][R0+0x2a0] ;  /* 0x0000a80000007b82 */ /* 0x000f220000000800 */
[----:B------:R-:W-:Y:S01]  /*0e60*/  PRMT R8, RZ, 0x7610, R8 ;  /* 0x00007610ff087816 */ /* 0x000fe20000000008 */
[----:B------:R-:W3:Y:S01]  /*0e70*/  S2R R20, SR_CTAID.Y ;  /* 0x0000000000147919 */ /* 0x000ee20000002600 */
[----:B------:R-:W-:-:S05]  /*0e80*/  CS2R.32 R104, SR_CgaSize ;  /* 0x0000000000687805 */ /* 0x000fca0000008a00 */
[----:B------:R-:W-:-:S05]  /*0e90*/  IMAD R104, R104, -0xa0, RZ ;  /* 0xffffff6068687824 */ /* 0x000fca00078e02ff */
[----:B--2---:R-:W-:-:S14]  /*0ea0*/  R2UR UR7, R104 ;  /* 0x00000000680772ca */ /* 0x004fdc00000e0000 */
[----:B------:R-:W2:Y:S01]  /*0eb0*/  LDCU UR7, c[0x0][UR7+0x2b4] ;  /* 0x00005680070777ac */ /* 0x000ea20008000800 */
[----:B------:R-:W-:Y:S01]  /*0ec0*/  UISETP.NE.AND UP2, UPT, UR10, 0x2, UPT ;  /* 0x000000020a00788c */ /* 0x000fe2000bf45270 */
[----:B------:R-:W3:Y:S01]  /*0ed0*/  LDC R9, c[0x0][0xb24] ;  /* 0x0002c900ff097b82 */ /* 0x000ee20000000800 */
[----:B------:R-:W-:-:S05]  /*0ee0*/  CS2R.32 R102, SR_CgaSize ;  /* 0x0000000000667805 */ /* 0x000fca0000008a00 */
[----:B------:R-:W-:-:S06]  /*0ef0*/  IMAD R102, R102, -0xa0, RZ ;  /* 0xffffff6066667824 */ /* 0x000fcc00078e02ff */
[----:B------:R-:W4:Y:S08]  /*0f00*/  LDC R102, c[0x0][R102+0x2a4] ;  /* 0x0000a90066667b82 */ /* 0x000f300000000800 */
[----:B------:R-:W4:Y:S01]  /*0f10*/  LDC R40, c[0x0][0xb24] ;  /* 0x0002c900ff287b82 */ /* 0x000f220000000800 */
[----:B-1----:R-:W-:Y:S01]  /*0f20*/  I2FP.F32.U32 R4, R11 ;  /* 0x0000000b00047245 */ /* 0x002fe20000201000 */
[----:B------:R-:W-:-:S06]  /*0f30*/  IMAD.MOV.U32 R21, RZ, RZ, R11 ;  /* 0x000000ffff157224 */ /* 0x000fcc00078e000b */
[----:B------:R-:W1:Y:S01]  /*0f40*/  S2UR UR36, SR_CTAID.Z ;  /* 0x00000000002479c3 */ /* 0x000e620000002700 */
[----:B---3--:R-:W-:Y:S02]  /*0f50*/  ISETP.GE.AND P0, PT, R9, 0x1, PT ;  /* 0x000000010900780c */ /* 0x008fe40003f06270 */
[----:B------:R-:W-:Y:S01]  /*0f60*/  I2FP.F32.U32 R2, R20 ;  /* 0x0000001400027245 */ /* 0x000fe20000201000 */
[----:B------:R-:W-:-:S04]  /*0f70*/  FMUL R4, R4, UR8 ;  /* 0x0000000804047c20 */ /* 0x000fc80008400000 */
[----:B--2---:R-:W-:Y:S01]  /*0f80*/  FMUL R2, R2, UR7 ;  /* 0x0000000702027c20 */ /* 0x004fe20008400000 */
[----:B------:R-:W2:Y:S01]  /*0f90*/  F2I.U32.TRUNC.NTZ R104, R4 ;  /* 0x0000000400687305 */ /* 0x000ea2000020f000 */
[----:B------:R-:W3:Y:S07]  /*0fa0*/  LDCU UR7, c[0x0][0xb30] ;  /* 0x00016600ff0777ac */ /* 0x000eee0008000800 */
[----:B------:R-:W1:Y:S01]  /*0fb0*/  F2I.U32.TRUNC.NTZ R3, R2 ;  /* 0x0000000200037305 */ /* 0x000e62000020f000 */
[----:B--2---:R-:W-:-:S04]  /*0fc0*/  IMAD.MOV R104, RZ, RZ, -R104 ;  /* 0x000000ffff687224 */ /* 0x004fc800078e0a68 */
[----:B----4-:R-:W-:Y:S01]  /*0fd0*/  IMAD R104, R0, R104, R11 ;  /* 0x0000006800687224 */ /* 0x010fe200078e020b */
[----:B------:R-:W-:Y:S01]  /*0fe0*/  PRMT R0, RZ, 0x7610, R0 ;  /* 0x00007610ff007816 */ /* 0x000fe20000000000 */
[----:B---3--:R-:W-:Y:S01]  /*0ff0*/  UISETP.NE.AND UP3, UPT, UR7, 0x1, UPT ;  /* 0x000000010700788c */ /* 0x008fe2000bf65270 */
[----:B-1----:R-:W-:-:S05]  /*1000*/  IADD3 R3, PT, PT, -R3, RZ, RZ ;  /* 0x000000ff03037210 */ /* 0x002fca0007ffe1ff */
[----:B------:R-:W-:Y:S01]  /*1010*/  IMAD R102, R102, R3, R20 ;  /* 0x0000000366667224 */ /* 0x000fe200078e0214 */
[----:B------:R-:W-:Y:S06]  /*1020*/  BRA.U UP4, `(.L_x_17) ;  /* 0x0000000104247547 */ /* 0x000fec000b800000 */
[----:B------:R-:W-:Y:S01]  /*1030*/  ISETP.NE.AND P1, PT, R102, RZ, PT ;  /* 0x000000ff6600720c */ /* 0x000fe20003f25270 */
[----:B------:R-:W-:Y:S01]  /*1040*/  IMAD.MOV.U32 R0, RZ, RZ, 0x3 ;  /* 0x00000003ff007424 */ /* 0x000fe200078e00ff */
[C---:B------:R-:W-:Y:S02]  /*1050*/  LOP3.LUT R3, R104.reuse, 0xfffffffe, RZ, 0xc0, !PT ;  /* 0xfffffffe68037812 */ /* 0x040fe400078ec0ff */
[----:B------:R-:W-:Y:S02]  /*1060*/  ISETP.LT.U32.OR P1, PT, R104, 0x2, !P1 ;  /* 0x000000026800780c */ /* 0x000fe40004f21470 */
[----:B------:R-:W-:Y:S02]  /*1070*/  SHF.L.U32 R0, R0, R3, RZ ;  /* 0x0000000300007219 */ /* 0x000fe400000006ff */
[----:B------:R-:W-:Y:S02]  /*1080*/  SEL R5, RZ, 0x1, !P1 ;  /* 0x00000001ff057807 */ /* 0x000fe40004800000 */
[----:B------:R-:W-:-:S05]  /*1090*/  SEL R2, RZ, 0x2, !P1 ;  /* 0x00000002ff027807 */ /* 0x000fca0004800000 */
[----:B------:R-:W-:-:S05]  /*10a0*/  IMAD.IADD R2, R5, 0x1, R2 ;  /* 0x0000000105027824 */ /* 0x000fca00078e0202 */
[----:B------:R-:W-:Y:S02]  /*10b0*/  PRMT R8, R2, 0x7610, R8 ;  /* 0x0000761002087816 */ /* 0x000fe40000000008 */
.L_x_17:
[----:B------:R-:W-:Y:S05]  /*10c0*/  @!P0 BRA `(.L_x_18) ;  /* 0x0000000000b88947 */ /* 0x000fea0003800000 */
[----:B------:R-:W1:Y:S01]  /*10d0*/  LDC.64 R4, c[0x0][0xb18] ;  /* 0x0002c600ff047b82 */ /* 0x000e620000000a00 */
[----:B------:R-:W-:-:S07]  /*10e0*/  ISETP.NE.AND P0, PT, R9, 0x1, PT ;  /* 0x000000010900780c */ /* 0x000fce0003f05270 */
[----:B------:R-:W2:Y:S08]  /*10f0*/  LDC R14, c[0x0][0xb0c] ;  /* 0x0002c300ff0e7b82 */ /* 0x000eb00000000800 */
[----:B------:R-:W3:Y:S08]  /*1100*/  LDC R13, c[0x0][0x370] ;  /* 0x0000dc00ff0d7b82 */ /* 0x000ef00000000800 */
[----:B------:R-:W4:Y:S01]  /*1110*/  LDC R16, c[0x0][0x374] ;  /* 0x0000dd00ff107b82 */ /* 0x000f220000000800 */
[----:B-1----:R-:W-:-:S07]  /*1120*/  ISETP.NE.AND P1, PT, R4, 0x1, PT ;  /* 0x000000010400780c */ /* 0x002fce0003f25270 */
[----:B------:R-:W3:Y:S01]  /*1130*/  LDC.64 R6, c[0x0][0xb10] ;  /* 0x0002c400ff067b82 */ /* 0x000ee20000000a00 */
[----:B--2---:R-:W-:-:S07]  /*1140*/  ISETP.NE.AND P2, PT, R14, 0x1, PT ;  /* 0x000000010e00780c */ /* 0x004fce0003f45270 */
[----:B------:R-:W1:Y:S08]  /*1150*/  LDC R12, c[0x0][0xb20] ;  /* 0x0002c800ff0c7b82 */ /* 0x000e700000000800 */
[----:B------:R-:W2:Y:S01]  /*1160*/  LDC.64 R2, c[0x0][0xb28] ;  /* 0x0002ca00ff027b82 */ /* 0x000ea20000000a00 */
[----:B----4-:R-:W-:-:S04]  /*1170*/  IMAD.HI.U32 R15, R16, R5, RZ ;  /* 0x00000005100f7227 */ /* 0x010fc800078e00ff */
[----:B------:R-:W-:-:S04]  /*1180*/  IMAD.HI.U32 R5, R20, R5, RZ ;  /* 0x0000000514057227 */ /* 0x000fc800078e00ff */
[----:B---3--:R-:W-:-:S04]  /*1190*/  IMAD.HI.U32 R18, R13, R6, RZ ;  /* 0x000000060d127227 */ /* 0x008fc800078e00ff */
[C---:B------:R-:W-:Y:S01]  /*11a0*/  IMAD.HI.U32 R22, R11.reuse, R6, RZ ;  /* 0x000000060b167227 */ /* 0x040fe200078e00ff */
[-C--:B------:R-:W-:Y:S02]  /*11b0*/  @P2 SHF.R.U32.HI R13, RZ, R7.reuse, R18 ;  /* 0x00000007ff0d2219 */ /* 0x080fe40000011612 */
[-C--:B-1----:R-:W-:Y:S02]  /*11c0*/  @P1 SHF.R.U32.HI R16, RZ, R12.reuse, R15 ;  /* 0x0000000cff101219 */ /* 0x082fe4000001160f */
[----:B------:R-:W-:Y:S02]  /*11d0*/  SHF.R.U32.HI R5, RZ, R12, R5 ;  /* 0x0000000cff057219 */ /* 0x000fe40000011605 */
[----:B------:R-:W-:Y:S02]  /*11e0*/  SHF.R.U32.HI R22, RZ, R7, R22 ;  /* 0x00000007ff167219 */ /* 0x000fe40000011616 */
[----:B------:R-:W-:Y:S01]  /*11f0*/  SEL R5, R20, R5, !P1 ;  /* 0x0000000514057207 */ /* 0x000fe20004800000 */
[----:B--2---:R-:W-:Y:S01]  /*1200*/  IMAD.HI.U32 R18, R16, R2, RZ ;  /* 0x0000000210127227 */ /* 0x004fe200078e00ff */
[----:B------:R-:W-:-:S02]  /*1210*/  SEL R21, R11, R22, !P2 ;  /* 0x000000160b157207 */ /* 0x000fc40005000000 */
[----:B------:R-:W-:Y:S01]  /*1220*/  IADD3 R7, PT, PT, -R5, RZ, RZ ;  /* 0x000000ff05077210 */ /* 0x000fe20007ffe1ff */
[----:B------:R-:W-:Y:S01]  /*1230*/  IMAD.HI.U32 R6, R13, R2, RZ ;  /* 0x000000020d067227 */ /* 0x000fe200078e00ff */
[----:B------:R-:W-:-:S03]  /*1240*/  @P0 SHF.R.U32.HI R16, RZ, R3, R18 ;  /* 0x00000003ff100219 */ /* 0x000fc60000011612 */
[----:B------:R-:W-:Y:S01]  /*1250*/  IMAD R7, R4, R7, R20 ;  /* 0x0000000704077224 */ /* 0x000fe200078e0214 */
[----:B------:R-:W-:Y:S01]  /*1260*/  @P0 SHF.R.U32.HI R13, RZ, R3, R6 ;  /* 0x00000003ff0d0219 */ /* 0x000fe20000011606 */
[----:B------:R-:W-:-:S04]  /*1270*/  IMAD R16, R16, R9, RZ ;  /* 0x0000000910107224 */ /* 0x000fc800078e02ff */
[----:B------:R-:W-:Y:S01]  /*1280*/  IMAD R6, R13, R9, RZ ;  /* 0x000000090d067224 */ /* 0x000fe200078e02ff */
[----:B------:R-:W-:-:S04]  /*1290*/  ISETP.GE.AND P1, PT, R5, R16, PT ;  /* 0x000000100500720c */ /* 0x000fc80003f26270 */
[----:B------:R-:W-:Y:S01]  /*12a0*/  ISETP.GE.OR P1, PT, R21, R6, P1 ;  /* 0x000000061500720c */ /* 0x000fe20000f26670 */
[----:B------:R-:W-:-:S05]  /*12b0*/  IMAD.HI.U32 R6, R5, R2, RZ ;  /* 0x0000000205067227 */ /* 0x000fca00078e00ff */
[----:B------:R-:W-:-:S04]  /*12c0*/  SHF.R.U32.HI R6, RZ, R3, R6 ;  /* 0x00000003ff067219 */ /* 0x000fc80000011606 */
[----:B------:R-:W-:-:S03]  /*12d0*/  SEL R6, R5, R6, !P0 ;  /* 0x0000000605067207 */ /* 0x000fc60004000000 */
[----:B------:R-:W-:Y:S01]  /*12e0*/  @!P1 IMAD.HI.U32 R12, R21, R2, RZ ;  /* 0x00000002150c9227 */ /* 0x000fe200078e00ff */
[----:B------:R-:W-:-:S04]  /*12f0*/  IADD3 R2, PT, PT, -R6, RZ, RZ ;  /* 0x000000ff06027210 */ /* 0x000fc80007ffe1ff */
[----:B------:R-:W-:Y:S01]  /*1300*/  @!P1 SHF.R.U32.HI R12, RZ, R3, R12 ;  /* 0x00000003ff0c9219 */ /* 0x000fe2000001160c */
[----:B------:R-:W-:-:S03]  /*1310*/  IMAD R2, R9, R2, R5 ;  /* 0x0000000209027224 */ /* 0x000fc600078e0205 */
[----:B------:R-:W-:-:S05]  /*1320*/  @!P1 SEL R3, R21, R12, !P0 ;  /* 0x0000000c15039207 */ /* 0x000fca0004000000 */
[--C-:B------:R-:W-:Y:S02]  /*1330*/  @!P1 IMAD.IADD R6, R6, 0x1, -R3.reuse ;  /* 0x0000000106069824 */ /* 0x100fe400078e0a03 */
[----:B------:R-:W-:Y:S01]  /*1340*/  @!P1 IMAD R3, R2, R13, R3 ;  /* 0x0000000d02039224 */ /* 0x000fe200078e0203 */
[----:B------:R-:W-:Y:S01]  /*1350*/  IADD3 R2, PT, PT, -R21, RZ, RZ ;  /* 0x000000ff15027210 */ /* 0x000fe20007ffe1ff */
[----:B------:R-:W-:Y:S02]  /*1360*/  @!P1 IMAD R5, R6, R9, R21 ;  /* 0x0000000906059224 */ /* 0x000fe400078e0215 */
[----:B------:R-:W-:Y:S02]  /*1370*/  @!P1 IMAD.MOV.U32 R21, RZ, RZ, R3 ;  /* 0x000000ffff159224 */ /* 0x000fe400078e0003 */
[----:B------:R-:W-:Y:S02]  /*1380*/  IMAD R2, R14, R2, R11 ;  /* 0x000000020e027224 */ /* 0x000fe400078e020b */
[----:B------:R-:W-:-:S02]  /*1390*/  IMAD R20, R5, R4, R7 ;  /* 0x0000000405147224 */ /* 0x000fc400078e0207 */
[----:B------:R-:W-:Y:S02]  /*13a0*/  IMAD R21, R21, R14, R2 ;  /* 0x0000000e15157224 */ /* 0x000fe400078e0202 */
.L_x_18:
[----:B------:R-:W-:Y:S05]  /*13b0*/  BRA.U UP3, `(.L_x_19) ;  /* 0x0000000103407547 */ /* 0x000fea000b800000 */
[----:B------:R-:W1:Y:S08]  /*13c0*/  LDC.64 R4, c[0x0][0xb10] ;  /* 0x0002c400ff047b82 */ /* 0x000e700000000a00 */
[----:B------:R-:W2:Y:S08]  /*13d0*/  LDC.64 R2, c[0x0][0xb18] ;  /* 0x0002c600ff027b82 */ /* 0x000eb00000000a00 */
[----:B------:R-:W3:Y:S08]  /*13e0*/  LDC R6, c[0x0][0xb20] ;  /* 0x0002c800ff067b82 */ /* 0x000ef00000000800 */
[----:B------:R-:W4:Y:S01]  /*13f0*/  LDC R12, c[0x0][0xb0c] ;  /* 0x0002c300ff0c7b82 */ /* 0x000f220000000800 */
[----:B-1----:R-:W-:-:S05]  /*1400*/  IMAD.HI.U32 R4, R21, R4, RZ ;  /* 0x0000000415047227 */ /* 0x002fca00078e00ff */
[----:B------:R-:W-:Y:S01]  /*1410*/  SHF.R.U32.HI R4, RZ, R5, R4 ;  /* 0x00000005ff047219 */ /* 0x000fe20000011604 */
[----:B--2---:R-:W-:Y:S01]  /*1420*/  IMAD.HI.U32 R3, R20, R3, RZ ;  /* 0x0000000314037227 */ /* 0x004fe200078e00ff */
[----:B------:R-:W-:-:S04]  /*1430*/  ISETP.NE.AND P0, PT, R2, 0x1, PT ;  /* 0x000000010200780c */ /* 0x000fc80003f05270 */
[----:B---3--:R-:W-:-:S04]  /*1440*/  SHF.R.U32.HI R3, RZ, R6, R3 ;  /* 0x00000006ff037219 */ /* 0x008fc80000011603 */
[----:B------:R-:W-:Y:S02]  /*1450*/  SEL R3, R20, R3, !P0 ;  /* 0x0000000314037207 */ /* 0x000fe40004000000 */
[----:B----4-:R-:W-:-:S04]  /*1460*/  ISETP.NE.AND P1, PT, R12, 0x1, PT ;  /* 0x000000010c00780c */ /* 0x010fc80003f25270 */
[----:B------:R-:W-:-:S05]  /*1470*/  SEL R6, R21, R4, !P1 ;  /* 0x0000000415067207 */ /* 0x000fca0004800000 */
[----:B------:R-:W-:Y:S02]  /*1480*/  IMAD.IADD R4, R3, 0x1, -R6 ;  /* 0x0000000103047824 */ /* 0x000fe400078e0a06 */
[----:B------:R-:W-:Y:S02]  /*1490*/  IMAD.IADD R3, R6, 0x1, -R3 ;  /* 0x0000000106037824 */ /* 0x000fe400078e0a03 */
[----:B------:R-:W-:Y:S02]  /*14a0*/  IMAD R21, R4, R12, R21 ;  /* 0x0000000c04157224 */ /* 0x000fe400078e0215 */
[----:B------:R-:W-:Y:S02]  /*14b0*/  IMAD R20, R3, R2, R20 ;  /* 0x0000000203147224 */ /* 0x000fe400078e0214 */
.L_x_19:
[----:B------:R-:W-:Y:S05]  /*14c0*/  BRA.U !UP1, `(.L_x_20) ;  /* 0x00000001090c7547 */ /* 0x000fea000b800000 */
[----:B------:R-:W-:Y:S01]  /*14d0*/  UCGABAR_WAIT ;  /* 0x0000000000007dc7 */ /* 0x000fe20008000000 */
[----:B------:R-:W-:Y:S01]  /*14e0*/  CCTL.IVALL ;  /* 0x00000000ff00798f */ /* 0x000fe20002000000 */
[----:B------:R-:W-:Y:S05]  /*14f0*/  BRA `(.L_x_21) ;  /* 0x0000000000047947 */ /* 0x000fea0003800000 */
.L_x_20:
[----:B------:R-:W-:Y:S06]  /*1500*/  BAR.SYNC.DEFER_BLOCKING 0x0 ;  /* 0x0000000000007b1d */ /* 0x000fec0000010000 */
.L_x_21:
[----:B------:R-:W-:Y:S05]  /*1510*/  BRA.U UP2, `(.L_x_22) ;  /* 0x0000001102847547 */ /* 0x000fea000b800000 */
[----:B------:R-:W1:Y:S01]  /*1520*/  LDCU UR4, c[0x0][0x38c] ;  /* 0x00007180ff0477ac */ /* 0x000e620008000800 */
[----:B------:R-:W2:Y:S01]  /*1530*/  LDC R9, c[0x0][0x370] ;  /* 0x0000dc00ff097b82 */ /* 0x000ea20000000800 */
[----:B------:R-:W-:Y:S01]  /*1540*/  IMAD.SHL.U32 R16, R11, 0x80, RZ ;  /* 0x000000800b107824 */ /* 0x000fe200078e00ff */
[----:B------:R-:W-:Y:S01]  /*1550*/  PLOP3.LUT P1, PT, PT, PT, UP5, 0x80, 0x8 ;  /* 0x000000000008781c */ /* 0x000fe20003f2f058 */
[----:B------:R-:W-:Y:S01]  /*1560*/  HFMA2 R12, -RZ, RZ, 0, 0 ;  /* 0x00000000ff0c7431 */ /* 0x000fe200000001ff */
[----:B------:R-:W-:Y:S01]  /*1570*/  UISETP.NE.AND UP1, UPT, UR10, URZ, UPT ;  /* 0x000000ff0a00728c */ /* 0x000fe2000bf25270 */
[----:B------:R-:W-:Y:S01]  /*1580*/  ISETP.NE.AND P4, PT, R10, RZ, P5 ;  /* 0x000000ff0a00720c */ /* 0x000fe20002f85270 */
[----:B------:R-:W-:Y:S01]  /*1590*/  IMAD.MOV.U32 R15, RZ, RZ, 0x1 ;  /* 0x00000001ff0f7424 */ /* 0x000fe200078e00ff */
[----:B------:R-:W-:Y:S01]  /*15a0*/  PLOP3.LUT P1, PT, P1, PT, PT, 0x8, 0x80 ;  /* 0x000000000080781c */ /* 0x000fe20000f2e170 */
[----:B------:R-:W3:Y:S01]  /*15b0*/  LDC R0, c[0x0][0x374] ;  /* 0x0000dd00ff007b82 */ /* 0x000ee20000000800 */
[----:B------:R-:W-:Y:S01]  /*15c0*/  IMAD.MOV.U32 R14, RZ, RZ, RZ ;  /* 0x000000ffff0e7224 */ /* 0x000fe200078e00ff */
[----:B------:R-:W-:Y:S01]  /*15d0*/  MOV R8, 0x1 ;  /* 0x0000000100087802 */ /* 0x000fe20000000f00 */
[----:B------:R-:W-:Y:S01]  /*15e0*/  IMAD.MOV.U32 R10, RZ, RZ, RZ ;  /* 0x000000ffff0a7224 */ /* 0x000fe200078e00ff */
[----:B------:R-:W-:Y:S01]  /*15f0*/  LOP3.LUT R16, R16, 0x80, RZ, 0xc0, !PT ;  /* 0x0000008010107812 */ /* 0x000fe200078ec0ff */
[----:B------:R-:W4:Y:S01]  /*1600*/  LDCU.64 UR14, c[0x0][0x348] ;  /* 0x00006900ff0e77ac */ /* 0x000f220008000a00 */
[----:B-1----:R-:W-:-:S02]  /*1610*/  UIADD3 UR5, UPT, UPT, UR4, 0x1f, URZ ;  /* 0x0000001f04057890 */ /* 0x002fc4000fffe0ff */
[----:B------:R-:W-:Y:S02]  /*1620*/  USEL UR22, UR6, 0x2, UP1 ;  /* 0x0000000206167887 */ /* 0x000fe40008800000 */
[----:B------:R-:W-:Y:S01]  /*1630*/  USHF.R.S32.HI UR7, URZ, 0x1f, UR5 ;  /* 0x0000001fff077899 */ /* 0x000fe20008011405 */
[----:B------:R-:W-:-:S03]  /*1640*/  UMOV UR23, URZ ;  /* 0x000000ff00177c82 */ /* 0x000fc60008000000 */
[----:B------:R-:W-:Y:S02]  /*1650*/  ULEA.HI UR7, UR7, UR5, URZ, 0x5 ;  /* 0x0000000507077291 */ /* 0x000fe4000f8f28ff */
[----:B------:R-:W-:Y:S02]  /*1660*/  UIADD3 UR5, UPT, UPT, UR4, -0x1, URZ ;  /* 0xffffffff04057890 */ /* 0x000fe4000fffe0ff */
[----:B------:R-:W-:Y:S02]  /*1670*/  USHF.R.S32.HI UR7, URZ, 0x5, UR7 ;  /* 0x00000005ff077899 */ /* 0x000fe40008011407 */
[----:B------:R-:W-:Y:S02]  /*1680*/  UISETP.GE.U32.AND UP2, UPT, UR5, -0x3f, UPT ;  /* 0xffffffc10500788c */ /* 0x000fe4000bf46070 */
[----:B------:R-:W-:Y:S02]  /*1690*/  UISETP.LT.U32.AND UP0, UPT, UR7, 0x3, UPT ;  /* 0x000000030700788c */ /* 0x000fe4000bf01070 */
[----:B------:R-:W-:-:S02]  /*16a0*/  UIADD3 UR4, UPT, UPT, UR4, 0x3e, URZ ;  /* 0x0000003e04047890 */ /* 0x000fc4000fffe0ff */
[----:B------:R-:W-:-:S04]  /*16b0*/  USEL UR5, UR7, 0x3, UP0 ;  /* 0x0000000307057887 */ /* 0x000fc80008000000 */
[----:B------:R-:W-:Y:S02]  /*16c0*/  UIADD3 UR21, UPT, UPT, UR5, -0x1, URZ ;  /* 0xffffffff05157890 */ /* 0x000fe4000fffe0ff */
[----:B------:R-:W-:Y:S02]  /*16d0*/  @UP2 UIADD3 UR21, UPT, UPT, UR5, URZ, URZ ;  /* 0x000000ff05152290 */ /* 0x000fe4000fffe0ff */
[----:B------:R-:W-:Y:S02]  /*16e0*/  UIADD3 UR24, UPT, UPT, UR7, -UR5, URZ ;  /* 0x8000000507187290 */ /* 0x000fe4000fffe0ff */
[----:B------:R-:W-:Y:S02]  /*16f0*/  UIADD3 UR13, UPT, UPT, UR21, 0x1, URZ ;  /* 0x00000001150d7890 */ /* 0x000fe4000fffe0ff */
[----:B--2-4-:R-:W-:-:S12]  /*1700*/  UIADD3 UR21, UPT, UPT, -UR21, URZ, URZ ;  /* 0x000000ff15157290 */ /* 0x014fd8000fffe1ff */
.L_x_42:
[----:B------:R-:W-:Y:S01]  /*1710*/  UISETP.NE.AND UP0, UPT, UR37, URZ, UPT ;  /* 0x000000ff2500728c */ /* 0x000fe2000bf05270 */
[----:B------:R-:W1:Y:S08]  /*1720*/  S2UR UR37, SR_CgaCtaId ;  /* 0x00000000002579c3 */ /* 0x000e700000008800 */
[----:B------:R-:W-:Y:S05]  /*1730*/  BRA.U UP0, `(.L_x_23) ;  /* 0x0000000100347547 */ /* 0x000fea000b800000 */
[----:B------:R-:W2:Y:S01]  /*1740*/  S2R R2, SR_CgaCtaId ;  /* 0x0000000000027919 */ /* 0x000ea20000008800 */
[----:B------:R-:W-:-:S04]  /*1750*/  MOV R3, 0x400 ;  /* 0x0000040000037802 */ /* 0x000fc80000000f00 */
[----:B--2---:R-:W-:Y:S02]  /*1760*/  LEA R3, R2, R3, 0x18 ;  /* 0x0000000302037211 */ /* 0x004fe400078ec0ff */
[----:B------:R-:W-:-:S03]  /*1770*/  SHF.L.U32 R2, R8, 0x1f, RZ ;  /* 0x0000001f08027819 */ /* 0x000fc600000006ff */
[----:B------:R-:W-:-:S04]  /*1780*/  IMAD R3, R10, 0x8, R3 ;  /* 0x000000080a037824 */ /* 0x000fc800078e0203 */
[----:B------:R-:W2:Y:S02]  /*1790*/  SYNCS.PHASECHK.TRANS64.TRYWAIT P0, [R3+URZ+0xd0], R2 ;  /* 0x0000d002030075a7 */ /* 0x000ea400080011ff */
[----:B--2---:R-:W-:Y:S05]  /*17a0*/  @!P0 BRA `(.L_x_24) ;  /* 0x000000c000bc8947 */ /* 0x004fea0003800000 */
.L_x_182:
[----:B------:R-:W-:Y:S01]  /*17b0*/  VIADD R10, R10, 0x1 ;  /* 0x000000010a0a7836 */ /* 0x000fe20000000000 */
[----:B------:R2:W-:Y:S04]  /*17c0*/  SYNCS.ARRIVE.TRANS64.A1T0 RZ, [R3+URZ+0xc0], RZ ;  /* 0x0000c0ff03ff79a7 */ /* 0x0005e800081000ff */
[----:B------:R-:W-:-:S04]  /*17d0*/  ISETP.NE.AND P0, PT, R10, 0x2, PT ;  /* 0x000000020a00780c */ /* 0x000fc80003f05270 */
[----:B------:R-:W-:Y:S02]  /*17e0*/  SEL R10, R10, RZ, P0 ;  /* 0x000000ff0a0a7207 */ /* 0x000fe40000000000 */
[----:B--2---:R-:W-:-:S04]  /*17f0*/  SEL R3, RZ, 0x1, P0 ;  /* 0x00000001ff037807 */ /* 0x004fc80000000000 */
[----:B------:R-:W-:-:S07]  /*1800*/  LOP3.LUT R8, R8, R3, RZ, 0x3c, !PT ;  /* 0x0000000308087212 */ /* 0x000fce00078e3cff */
.L_x_23:
[----:B------:R-:W-:Y:S01]  /*1810*/  UMOV UR6, 0x400 ;  /* 0x0000040000067882 */ /* 0x000fe20000000000 */
[----:B------:R-:W-:Y:S01]  /*1820*/  LEA.HI R3, R21, R21, RZ, 0x1 ;  /* 0x0000001515037211 */ /* 0x000fe200078f08ff */
[----:B-1----:R-:W-:Y:S01]  /*1830*/  ULEA UR6, UR37, UR6, 0x18 ;  /* 0x0000000625067291 */ /* 0x002fe2000f8ec0ff */
[----:B------:R-:W-:Y:S01]  /*1840*/  SHF.L.U32 R2, R15, 0x1f, RZ ;  /* 0x0000001f0f027819 */ /* 0x000fe200000006ff */
[----:B------:R-:W-:Y:S01]  /*1850*/  UISETP.GE.U32.AND UP0, UPT, UR4, 0x3f, UPT ;  /* 0x0000003f0400788c */ /* 0x000fe2000bf06070 */
[C---:B------:R-:W-:Y:S01]  /*1860*/  R2UR UR9, R16.reuse ;  /* 0x00000000100972ca */ /* 0x040fe200000e0000 */
[----:B------:R-:W-:Y:S01]  /*1870*/  ULEA UR8, UR23, UR6, 0x3 ;  /* 0x0000000617087291 */ /* 0x000fe2000f8e18ff */
[----:B------:R-:W-:Y:S01]  /*1880*/  IMAD.SHL.U32 R3, R3, 0x80, RZ ;  /* 0x0000008003037824 */ /* 0x000fe200078e00ff */
[----:B------:R-:W-:Y:S01]  /*1890*/  R2UR UR11, R16 ;  /* 0x00000000100b72ca */ /* 0x000fe200000e0000 */
[----:B------:R-:W-:-:S03]  /*18a0*/  UMOV UR25, URZ ;  /* 0x000000ff00197c82 */ /* 0x000fc60008000000 */
[----:B------:R-:W-:-:S03]  /*18b0*/  R2UR UR35, R3 ;  /* 0x00000000032372ca */ /* 0x000fc600000e0000 */
[----:B------:R1:W2:Y:S01]  /*18c0*/  SYNCS.PHASECHK.TRANS64.TRYWAIT P0, [UR8+0x18], R2 ;  /* 0x00001802ff0075a7 */ /* 0x0002a20008001108 */
[----:B------:R-:W-:-:S09]  /*18d0*/  R2UR UR8, R20 ;  /* 0x00000000140872ca */ /* 0x000fd200000e0000 */
[----:B------:R-:W-:-:S04]  /*18e0*/  ULOP3.LUT UR35, UR9, 0xffffff00, UR35, 0xf8, !UPT ;  /* 0xffffff0009237892 */ /* 0x000fc8000f8ef823 */
[----:B------:R-:W-:Y:S01]  /*18f0*/  ULEA UR11, UR8, UR11, 0x8 ;  /* 0x0000000b080b7291 */ /* 0x000fe2000f8e40ff */
[----:B------:R-:W-:Y:S11]  /*1900*/  BRA.U !UP0, `(.L_x_25) ;  /* 0x0000000108bc7547 */ /* 0x000ff6000b800000 */
[----:B------:R-:W-:Y:S01]  /*1910*/  UMOV UR16, UR21 ;  /* 0x0000001500107c82 */ /* 0x000fe20008000000 */
[----:B------:R-:W-:Y:S01]  /*1920*/  UMOV UR17, UR23 ;  /* 0x0000001700117c82 */ /* 0x000fe20008000000 */
[----:B------:R-:W-:-:S05]  /*1930*/  UMOV UR34, URZ ;  /* 0x000000ff00227c82 */ /* 0x000fca0008000000 */
.L_x_31:
[----:B------:R-:W-:Y:S01]  /*1940*/  ULEA UR33, UR17, UR6, 0x3 ;  /* 0x0000000611217291 */ /* 0x000fe2000f8e18ff */
[----:B------:R-:W-:Y:S01]  /*1950*/  @P5 MOV R3, 0x10000 ;  /* 0x0001000000035802 */ /* 0x000fe20000000f00 */
[----:B-12-4-:R-:W-:Y:S10]  /*1960*/  @P0 BRA `(.L_x_26) ;  /* 0x00000000000c0947 */ /* 0x016ff40003800000 */
[----:B------:R-:W-:-:S04]  /*1970*/  SHF.L.U32 R5, R15, 0x1f, RZ ;  /* 0x0000001f0f057819 */ /* 0x000fc800000006ff */
[----:B------:R-:W2:Y:S02]  /*1980*/  SYNCS.PHASECHK.TRANS64.TRYWAIT P0, [UR33+0x18], R5 ;  /* 0x00001805ff0075a7 */ /* 0x000ea40008001121 */
[----:B--2---:R-:W-:Y:S05]  /*1990*/  @!P0 BRA `(.L_x_27) ;  /* 0x000000c000548947 */ /* 0x004fea0003800000 */
.L_x_26:
[----:B------:R2:W-:Y:S01]  /*19a0*/  @P5 SYNCS.ARRIVE.TRANS64 RZ, [UR33], R3 ;  /* 0x00000003ffff59a7 */ /* 0x0005e20008000021 */
[----:B------:R-:W-:Y:S02]  /*19b0*/  ULOP3.LUT UR8, UR22, 0x2, URZ, 0xfc, !UPT ;  /* 0x0000000216087892 */ /* 0x000fe4000f8efcff */
[----:B------:R-:W-:Y:S02]  /*19c0*/  UIADD3 UR16, UPT, UPT, UR16, 0x1, URZ ;  /* 0x0000000110107890 */ /* 0x000fe4000fffe0ff */
[----:B------:R-:W-:Y:S02]  /*19d0*/  UISETP.NE.AND UP0, UPT, UR8, 0x2, UPT ;  /* 0x000000020800788c */ /* 0x000fe4000bf05270 */
[----:B------:R-:W-:-:S07]  /*19e0*/  UISETP.NE.AND UP2, UPT, UR16, 0x1, UPT ;  /* 0x000000011000788c */ /* 0x000fce000bf45270 */
[----:B------:R-:W-:Y:S05]  /*19f0*/  BRA.U UP0, `(.L_x_28) ;  /* 0x0000000100047547 */ /* 0x000fea000b800000 */
[----:B------:R-:W-:Y:S05]  /*1a00*/  BPT.TRAP 0x1 ;  /* 0x000000040000795c */ /* 0x000fea0000300000 */
.L_x_28:
[----:B------:R-:W-:Y:S04]  /*1a10*/  BSSY.RECONVERGENT B0, `(.L_x_29) ;  /* 0x0000003000007945 */ /* 0x000fe80003800200 */
[----:B------:R-:W-:Y:S05]  /*1a20*/  @!P4 BRA `(.L_x_30) ;  /* 0x000000000004c947 */ /* 0x000fea0003800000 */
[----:B------:R-:W-:Y:S05]  /*1a30*/  BPT.TRAP 0x1 ;  /* 0x000000040000795c */ /* 0x000fea0000300000 */
.L_x_30:
[----:B------:R-:W-:Y:S05]  /*1a40*/  BSYNC.RECONVERGENT B0 ;  /* 0x0000000000007941 */ /* 0x000fea0003800200 */
.L_x_29:
[----:B------:R-:W-:Y:S02]  /*1a50*/  UIADD3 UR23, UPT, UPT, UR17, 0x1, URZ ;  /* 0x0000000111177890 */ /* 0x000fe4000fffe0ff */
[----:B------:R-:W-:Y:S02]  /*1a60*/  UIADD3 UR28, UP1, UPT, UR14, 0x80, URZ ;  /* 0x000000800e1c7890 */ /* 0x000fe4000ff3e0ff */
[----:B------:R-:W-:Y:S02]  /*1a70*/  UISETP.NE.AND UP0, UPT, UR23, 0x3, UPT ;  /* 0x000000031700788c */ /* 0x000fe4000bf05270 */
[----:B------:R-:W-:Y:S02]  /*1a80*/  ULOP3.LUT UR33, UR33, 0xfefffff8, URZ, 0xc0, !UPT ;  /* 0xfefffff821217892 */ /* 0x000fe4000f8ec0ff */
[----:B------:R-:W-:Y:S02]  /*1a90*/  USEL UR9, URZ, 0x1, UP0 ;  /* 0x00000001ff097887 */ /* 0x000fe40008000000 */
[----:B------:R-:W-:-:S02]  /*1aa0*/  USEL UR23, UR23, URZ, UP0 ;  /* 0x000000ff17177287 */ /* 0x000fc40008000000 */
[----:B------:R-:W-:Y:S02]  /*1ab0*/  UIADD3 UR26, UP0, UPT, UR14, 0x180, URZ ;  /* 0x000001800e1a7890 */ /* 0x000fe4000ff1e0ff */
[----:B------:R-:W-:Y:S01]  /*1ac0*/  ULEA UR8, UR23, UR6, 0x3 ;  /* 0x0000000617087291 */ /* 0x000fe2000f8e18ff */
[----:B------:R-:W-:Y:S01]  /*1ad0*/  LOP3.LUT R15, R15, UR9, RZ, 0x3c, !PT ;  /* 0x000000090f0f7c12 */ /* 0x000fe2000f8e3cff */
[----:B------:R-:W-:Y:S02]  /*1ae0*/  UIADD3.X UR29, UPT, UPT, URZ, UR15, URZ, UP1, !UPT ;  /* 0x0000000fff1d7290 */ /* 0x000fe40008ffe4ff */
[----:B------:R-:W-:Y:S01]  /*1af0*/  UIADD3.X UR27, UPT, UPT, URZ, UR15, URZ, UP0, !UPT ;  /* 0x0000000fff1b7290 */ /* 0x000fe200087fe4ff */
[----:B-1----:R-:W-:Y:S01]  /*1b00*/  SHF.L.U32 R2, R15, 0x1f, RZ ;  /* 0x0000001f0f027819 */ /* 0x002fe200000006ff */
[----:B------:R-:W-:Y:S01]  /*1b10*/  UMOV UR18, 0x0 ;  /* 0x0000000000127882 */ /* 0x000fe20000000000 */
[----:B------:R-:W-:Y:S01]  /*1b20*/  UMOV UR19, 0x10000000 ;  /* 0x1000000000137882 */ /* 0x000fe20000000000 */
[----:B------:R-:W-:Y:S01]  /*1b30*/  UMOV UR10, UR34 ;  /* 0x00000022000a7c82 */ /* 0x000fe20008000000 */
[----:B------:R4:W1:Y:S01]  /*1b40*/  SYNCS.PHASECHK.TRANS64.TRYWAIT P0, [UR8+0x18], R2 ;  /* 0x00001802ff0075a7 */ /* 0x0008620008001108 */
[----:B------:R-:W-:Y:S01]  /*1b50*/  ULEA UR8, UR17, UR6, 0xe ;  /* 0x0000000611087291 */ /* 0x000fe2000f8e70ff */
[----:B------:R-:W-:Y:S01]  /*1b60*/  UMOV UR12, UR36 ;  /* 0x00000024000c7c82 */ /* 0x000fe20008000000 */
[----:B------:R-:W-:-:S02]  /*1b70*/  UMOV UR9, UR33 ;  /* 0x0000002100097c82 */ /* 0x000fc40008000000 */
[----:B------:R-:W-:Y:S02]  /*1b80*/  UIADD3 UR32, UPT, UPT, UR8, 0x10800, URZ ;  /* 0x0001080008207890 */ /* 0x000fe4000fffe0ff */
[----:B------:R-:W-:Y:S01]  /*1b90*/  UIADD3 UR8, UPT, UPT, UR8, 0x1c800, URZ ;  /* 0x0001c80008087890 */ /* 0x000fe2000fffe0ff */
[----:B------:R-:W-:Y:S01]  /*1ba0*/  UMOV UR25, UR13 ;  /* 0x0000000d00197c82 */ /* 0x000fe20008000000 */
[----:B------:R-:W-:-:S05]  /*1bb0*/  UMOV UR17, UR23 ;  /* 0x0000001700117c82 */ /* 0x000fca0008000000 */
[----:B------:R2:W-:Y:S02]  /*1bc0*/  UTMALDG.3D.2CTA [UR32], [UR28], desc[UR18] ;  /* 0x000012201c0075b4 */ /* 0x0005e40008211000 */
[----:B------:R4:W-:Y:S01]  /*1bd0*/  UTMALDG.3D.2CTA [UR8], [UR26], desc[UR18] ;  /* 0x000012081a0075b4 */ /* 0x0009e20008211000 */
[----:B--2---:R-:W-:Y:S01]  /*1be0*/  UIADD3 UR34, UPT, UPT, UR34, 0x20, URZ ;  /* 0x0000002022227890 */ /* 0x004fe2000fffe0ff */
[----:B------:R-:W-:Y:S11]  /*1bf0*/  BRA.U UP2, `(.L_x_31) ;  /* 0xfffffffd02507547 */ /* 0x000ff6000b83ffff */
.L_x_25:
[----:B----4-:R-:W-:Y:S01]  /*1c00*/  ULEA UR8, UR23, UR6, 0x3 ;  /* 0x0000000617087291 */ /* 0x010fe2000f8e18ff */
[----:B-1----:R-:W-:Y:S01]  /*1c10*/  SHF.L.U32 R2, R15, 0x1f, RZ ;  /* 0x0000001f0f027819 */ /* 0x002fe200000006ff */
[----:B------:R-:W-:Y:S01]  /*1c20*/  @!P1 SYNCS.ARRIVE.TRANS64.A1T0 RZ, [UR6+0x78], RZ ;  /* 0x000078ffffff99a7 */ /* 0x000fe20008100006 */
[----:B------:R-:W-:-:S06]  /*1c30*/  UISETP.GT.AND UP0, UPT, UR7, UR5, UPT ;  /* 0x000000050700728c */ /* 0x000fcc000bf04270 */
[----:B--2---:R1:W2:Y:S03]  /*1c40*/  SYNCS.PHASECHK.TRANS64.TRYWAIT P0, [UR8+0x18], R2 ;  /* 0x00001802ff0075a7 */ /* 0x0042a60008001108 */
[----:B------:R-:W-:Y:S05]  /*1c50*/  BRA.U !UP0, `(.L_x_32) ;  /* 0x0000000108bc7547 */ /* 0x000fea000b800000 */
[----:B------:R-:W-:Y:S01]  /*1c60*/  UIADD3 UR26, UPT, UPT, UR24, UR25, URZ ;  /* 0x00000019181a7290 */ /* 0x000fe2000fffe0ff */
[----:B------:R-:W-:-:S11]  /*1c70*/  UMOV UR27, UR23 ;  /* 0x00000017001b7c82 */ /* 0x000fd60008000000 */
.L_x_38:
[----:B------:R-:W-:Y:S01]  /*1c80*/  ULEA UR17, UR27, UR6, 0x3 ;  /* 0x000000061b117291 */ /* 0x000fe2000f8e18ff */
[----:B--2---:R-:W-:Y:S01]  /*1c90*/  @P5 MOV R3, 0x10000 ;  /* 0x0001000000035802 */ /* 0x004fe20000000f00 */
[----:B-12---:R-:W-:Y:S10]  /*1ca0*/  @P0 BRA `(.L_x_33) ;  /* 0x00000000000c0947 */ /* 0x006ff40003800000 */
[----:B------:R-:W-:-:S04]  /*1cb0*/  SHF.L.U32 R5, R15, 0x1f, RZ ;  /* 0x0000001f0f057819 */ /* 0x000fc800000006ff */
[----:B------:R-:W2:Y:S02]  /*1cc0*/  SYNCS.PHASECHK.TRANS64.TRYWAIT P0, [UR17+0x18], R5 ;  /* 0x00001805ff0075a7 */ /* 0x000ea40008001111 */
[----:B--2---:R-:W-:Y:S05]  /*1cd0*/  @!P0 BRA `(.L_x_34) ;  /* 0x000000bc009c8947 */ /* 0x004fea0003800000 */
.L_x_33:
[----:B------:R2:W-:Y:S01]  /*1ce0*/  @P5 SYNCS.ARRIVE.TRANS64 RZ, [UR17], R3 ;  /* 0x00000003ffff59a7 */ /* 0x0005e20008000011 */
[----:B------:R-:W-:-:S04]  /*1cf0*/  ULOP3.LUT UR8, UR22, 0x2, URZ, 0xfc, !UPT ;  /* 0x0000000216087892 */ /* 0x000fc8000f8efcff */
[----:B------:R-:W-:-:S09]  /*1d00*/  UISETP.NE.AND UP0, UPT, UR8, 0x2, UPT ;  /* 0x000000020800788c */ /* 0x000fd2000bf05270 */
[----:B------:R-:W-:Y:S05]  /*1d10*/  BRA.U UP0, `(.L_x_35) ;  /* 0x0000000100047547 */ /* 0x000fea000b800000 */
[----:B------:R-:W-:Y:S05]  /*1d20*/  BPT.TRAP 0x1 ;  /* 0x000000040000795c */ /* 0x000fea0000300000 */
.L_x_35:
[----:B------:R-:W-:Y:S04]  /*1d30*/  BSSY.RECONVERGENT B0, `(.L_x_36) ;  /* 0x0000003000007945 */ /* 0x000fe80003800200 */
[----:B------:R-:W-:Y:S05]  /*1d40*/  @!P4 BRA `(.L_x_37) ;  /* 0x000000000004c947 */ /* 0x000fea0003800000 */
[----:B------:R-:W-:Y:S05]  /*1d50*/  BPT.TRAP 0x1 ;  /* 0x000000040000795c */ /* 0x000fea0000300000 */
.L_x_37:
[----:B------:R-:W-:Y:S05]  /*1d60*/  BSYNC.RECONVERGENT B0 ;  /* 0x0000000000007941 */ /* 0x000fea0003800200 */
.L_x_36:
[----:B------:R-:W-:Y:S02]  /*1d70*/  UIADD3 UR23, UPT, UPT, UR27, 0x1, URZ ;  /* 0x000000011b177890 */ /* 0x000fe4000fffe0ff */
[----:B------:R-:W-:Y:S02]  /*1d80*/  UIADD3 UR32, UP1, UPT, UR14, 0x80, URZ ;  /* 0x000000800e207890 */ /* 0x000fe4000ff3e0ff */
[----:B------:R-:W-:Y:S02]  /*1d90*/  UISETP.NE.AND UP0, UPT, UR23, 0x3, UPT ;  /* 0x000000031700788c */ /* 0x000fe4000bf05270 */
[----:B------:R-:W-:Y:S02]  /*1da0*/  USHF.L.U32 UR18, UR25, 0x5, URZ ;  /* 0x0000000519127899 */ /* 0x000fe400080006ff */
[----:B------:R-:W-:Y:S02]  /*1db0*/  USEL UR9, URZ, 0x1, UP0 ;  /* 0x00000001ff097887 */ /* 0x000fe40008000000 */
[----:B------:R-:W-:-:S02]  /*1dc0*/  USEL UR23, UR23, URZ, UP0 ;  /* 0x000000ff17177287 */ /* 0x000fc40008000000 */
[----:B------:R-:W-:Y:S02]  /*1dd0*/  UIADD3 UR30, UP0, UPT, UR14, 0x180, URZ ;  /* 0x000001800e1e7890 */ /* 0x000fe4000ff1e0ff */
[----:B------:R-:W-:Y:S01]  /*1de0*/  ULEA UR8, UR23, UR6, 0x3 ;  /* 0x0000000617087291 */ /* 0x000fe2000f8e18ff */
[----:B------:R-:W-:Y:S01]  /*1df0*/  LOP3.LUT R15, R15, UR9, RZ, 0x3c, !PT ;  /* 0x000000090f0f7c12 */ /* 0x000fe2000f8e3cff */
[----:B------:R-:W-:Y:S02]  /*1e00*/  ULOP3.LUT UR17, UR17, 0xfefffff8, URZ, 0xc0, !UPT ;  /* 0xfefffff811117892 */ /* 0x000fe4000f8ec0ff */
[----:B------:R-:W-:Y:S01]  /*1e10*/  UIADD3.X UR33, UPT, UPT, URZ, UR15, URZ, UP1, !UPT ;  /* 0x0000000fff217290 */ /* 0x000fe20008ffe4ff */
[----:B-1----:R-:W-:Y:S01]  /*1e20*/  SHF.L.U32 R2, R15, 0x1f, RZ ;  /* 0x0000001f0f027819 */ /* 0x002fe200000006ff */
[----:B------:R-:W-:Y:S01]  /*1e30*/  UIADD3.X UR31, UPT, UPT, URZ, UR15, URZ, UP0, !UPT ;  /* 0x0000000fff1f7290 */ /* 0x000fe200087fe4ff */
[----:B------:R-:W-:Y:S02]  /*1e40*/  UMOV UR28, 0x0 ;  /* 0x00000000001c7882 */ /* 0x000fe40000000000 */
[----:B------:R4:W1:Y:S01]  /*1e50*/  SYNCS.PHASECHK.TRANS64.TRYWAIT P0, [UR8+0x18], R2 ;  /* 0x00001802ff0075a7 */ /* 0x0008620008001108 */
[----:B------:R-:W-:Y:S01]  /*1e60*/  ULEA UR8, UR27, UR6, 0xe ;  /* 0x000000061b087291 */ /* 0x000fe2000f8e70ff */
[----:B------:R-:W-:Y:S01]  /*1e70*/  UMOV UR29, 0x10000000 ;  /* 0x10000000001d7882 */ /* 0x000fe20000000000 */
[----:B------:R-:W-:-:S02]  /*1e80*/  UMOV UR19, UR35 ;  /* 0x0000002300137c82 */ /* 0x000fc40008000000 */
[----:B------:R-:W-:Y:S02]  /*1e90*/  UIADD3 UR16, UPT, UPT, UR8, 0x10800, URZ ;  /* 0x0001080008107890 */ /* 0x000fe4000fffe0ff */
[----:B------:R-:W-:Y:S01]  /*1ea0*/  UIADD3 UR8, UPT, UPT, UR8, 0x1c800, URZ ;  /* 0x0001c80008087890 */ /* 0x000fe2000fffe0ff */
[----:B------:R-:W-:Y:S01]  /*1eb0*/  UMOV UR20, UR36 ;  /* 0x0000002400147c82 */ /* 0x000fe20008000000 */
[----:B------:R-:W-:Y:S01]  /*1ec0*/  UMOV UR12, UR36 ;  /* 0x00000024000c7c82 */ /* 0x000fe20008000000 */
[----:B------:R-:W-:Y:S01]  /*1ed0*/  UMOV UR9, UR17 ;  /* 0x0000001100097c82 */ /* 0x000fe20008000000 */
[----:B------:R-:W-:Y:S01]  /*1ee0*/  UMOV UR10, UR18 ;  /* 0x00000012000a7c82 */ /* 0x000fe20008000000 */
[----:B------:R-:W-:Y:S02]  /*1ef0*/  UIADD3 UR25, UPT, UPT, UR25, 0x1, URZ ;  /* 0x0000000119197890 */ /* 0x000fe4000fffe0ff */
[----:B------:R4:W-:Y:S01]  /*1f00*/  UTMALDG.3D.2CTA [UR16], [UR32], desc[UR28] ;  /* 0x00001c10200075b4 */ /* 0x0009e20008211000 */
[----:B------:R-:W-:Y:S01]  /*1f10*/  UMOV UR27, UR23 ;  /* 0x00000017001b7c82 */ /* 0x000fe20008000000 */
[----:B------:R-:W-:Y:S01]  /*1f20*/  UISETP.NE.AND UP0, UPT, UR25, UR26, UPT ;  /* 0x0000001a1900728c */ /* 0x000fe2000bf05270 */
[----:B------:R4:W-:Y:S08]  /*1f30*/  UTMALDG.3D.2CTA [UR8], [UR30], desc[UR28] ;  /* 0x00001c081e0075b4 */ /* 0x0009f00008211000 */
[----:B----4-:R-:W-:Y:S05]  /*1f40*/  BRA.U UP0, `(.L_x_38) ;  /* 0xfffffffd004c7547 */ /* 0x010fea000b83ffff */
.L_x_32:
[----:B-1----:R-:W-:Y:S01]  /*1f50*/  LEA R2, R14, UR6, 0x3 ;  /* 0x000000060e027c11 */ /* 0x002fe2000f8e18ff */
[----:B------:R-:W-:Y:S01]  /*1f60*/  NOP ;  /* 0x0000000000007918 */ /* 0x000fe20000000000 */
[----:B--2---:R-:W-:Y:S02]  /*1f70*/  SHF.L.U32 R3, R12, 0x1f, RZ ;  /* 0x0000001f0c037819 */ /* 0x004fe400000006ff */
[----:B------:R-:W-:Y:S02]  /*1f80*/  LEA R4, R14, UR6, 0x4 ;  /* 0x000000060e047c11 */ /* 0x000fe4000f8e20ff */
[----:B------:R-:W1:Y:S02]  /*1f90*/  SYNCS.PHASECHK.TRANS64.TRYWAIT P0, [R2+URZ+0x80], R3 ;  /* 0x00008003020075a7 */ /* 0x000e6400080011ff */
[----:B-1----:R-:W-:Y:S05]  /*1fa0*/  @!P0 BRA `(.L_x_39) ;  /* 0x000000bc00008947 */ /* 0x002fea0003800000 */
.L_x_185:
[----:B------:R-:W2:Y:S01]  /*1fb0*/  LDS.128 R4, [R4+0xf0] ;  /* 0x0000f00004047984 */ /* 0x000ea20000000c00 */
[----:B------:R-:W-:Y:S01]  /*1fc0*/  ISETP.GE.AND P0, PT, R40, 0x1, PT ;  /* 0x000000012800780c */ /* 0x000fe20003f06270 */
[----:B-1----:R-:W-:Y:S01]  /*1fd0*/  VIADD R2, R2, 0x90 ;  /* 0x0000009002027836 */ /* 0x002fe20000000000 */
[----:B------:R-:W-:Y:S01]  /*1fe0*/  @!PT LDS RZ, [RZ] ;  /* 0x00000000fffff984 */ /* 0x000fe20000000800 */
[----:B------:R-:W-:Y:S01]  /*1ff0*/  @!PT LDS RZ, [RZ] ;  /* 0x00000000fffff984 */ /* 0x000fe20000000800 */
[----:B------:R-:W-:Y:S01]  /*2000*/  @!PT LDS RZ, [RZ] ;  /* 0x00000000fffff984 */ /* 0x000fe20000000800 */
[----:B------:R-:W-:Y:S01]  /*2010*/  @!PT LDS RZ, [RZ] ;  /* 0x00000000fffff984 */ /* 0x000fe20000000800 */
[----:B------:R1:W-:Y:S06]  /*2020*/  MEMBAR.ALL.CTA ;  /* 0x0000000000007992 */ /* 0x0003ec0000008000 */
[----:B-1----:R-:W1:Y:S01]  /*2030*/  FENCE.VIEW.ASYNC.S ;  /* 0x00000000000073c6 */ /* 0x002e620000000000 */
[----:B------:R-:W-:-:S04]  /*2040*/  PRMT R2, RZ, 0x654, R2 ;  /* 0x00000654ff027816 */ /* 0x000fc80000000002 */
[----:B-1----:R1:W-:Y:S01]  /*2050*/  SYNCS.ARRIVE.TRANS64.RED.A1T0 RZ, [R2+URZ], RZ ;  /* 0x000000ff02ff79a7 */ /* 0x0023e200081004ff */
[----:B--2---:R-:W-:-:S13]  /*2060*/  LOP3.LUT P2, RZ, R6, 0x1, RZ, 0xc0, !PT ;  /* 0x0000000106ff7812 */ /* 0x004fda000784c0ff */
[----:B------:R-:W-:Y:S01]  /*2070*/  @P2 SHF.R.U32.HI R3, RZ, 0x10, R5 ;  /* 0x00000010ff032819 */ /* 0x000fe20000011605 */
[----:B------:R-:W-:Y:S01]  /*2080*/  VOTEU.ANY UP0, P2 ;  /* 0x0000000000ff7886 */ /* 0x000fe20001000100 */
[----:B------:R-:W-:Y:S02]  /*2090*/  @P2 MOV R13, R4 ;  /* 0x00000004000d2202 */ /* 0x000fe40000000f00 */
[----:B------:R-:W-:Y:S02]  /*20a0*/  @P2 R2UR.BROADCAST UR8, R3 ;  /* 0x00000000030822ca */ /* 0x000fe400008e0000 */
[----:B------:R-:W-:-:S11]  /*20b0*/  @P2 LOP3.LUT R11, R5, 0xffff, RZ, 0xc0, !PT ;  /* 0x0000ffff050b2812 */ /* 0x000fd600078ec0ff */
[----:B------:R-:W-:Y:S01]  /*20c0*/  @UP0 UMOV UR36, UR8 ;  /* 0x0000000800240c82 */ /* 0x000fe20008000000 */
[----:B-1----:R-:W-:Y:S05]  /*20d0*/  @!P0 BRA `(.L_x_40) ;  /* 0x0000000000b88947 */ /* 0x002fea0003800000 */
[----:B------:R-:W3:Y:S01]  /*20e0*/  LDC.64 R4, c[0x0][0xb18] ;  /* 0x0002c600ff047b82 */ /* 0x000ee20000000a00 */
[----:B------:R-:W-:-:S07]  /*20f0*/  ISETP.NE.AND P3, PT, R40, 0x1, PT ;  /* 0x000000012800780c */ /* 0x000fce0003f65270 */
[----:B------:R-:W1:Y:S08]  /*2100*/  LDC.64 R6, c[0x0][0xb10] ;  /* 0x0002c400ff067b82 */ /* 0x000e700000000a00 */
[----:B------:R-:W2:Y:S08]  /*2110*/  LDC R17, c[0x0][0xb20] ;  /* 0x0002c800ff117b82 */ /* 0x000eb00000000800 */
[----:B------:R-:W4:Y:S01]  /*2120*/  LDC R18, c[0x0][0xb0c] ;  /* 0x0002c300ff127b82 */ /* 0x000f220000000800 */
[----:B---3--:R-:W-:Y:S01]  /*2130*/  IMAD.HI.U32 R22, R0, R5, RZ ;  /* 0x0000000500167227 */ /* 0x008fe200078e00ff */
[----:B------:R-:W-:-:S06]  /*2140*/  ISETP.NE.AND P0, PT, R4, 0x1, PT ;  /* 0x000000010400780c */ /* 0x000fcc0003f05270 */
[----:B------:R-:W3:Y:S01]  /*2150*/  LDC.64 R2, c[0x0][0xb28] ;  /* 0x0002ca00ff027b82 */ /* 0x000ee20000000a00 */
[----:B-1----:R-:W-:-:S04]  /*2160*/  IMAD.HI.U32 R20, R9, R6, RZ ;  /* 0x0000000609147227 */ /* 0x002fc800078e00ff */
[----:B------:R-:W-:Y:S01]  /*2170*/  IMAD.HI.U32 R24, R13, R6, RZ ;  /* 0x000000060d187227 */ /* 0x000fe200078e00ff */
[----:B------:R-:W-:Y:S02]  /*2180*/  SHF.R.U32.HI R20, RZ, R7, R20 ;  /* 0x00000007ff147219 */ /* 0x000fe40000011614 */
[----:B--2---:R-:W-:Y:S01]  /*2190*/  SHF.R.U32.HI R19, RZ, R17, R22 ;  /* 0x00000011ff137219 */ /* 0x004fe20000011616 */
[----:B------:R-:W-:Y:S01]  /*21a0*/  IMAD.HI.U32 R22, R11, R5, RZ ;  /* 0x000000050b167227 */ /* 0x000fe200078e00ff */
[----:B------:R-:W-:Y:S02]  /*21b0*/  SHF.R.U32.HI R24, RZ, R7, R24 ;  /* 0x00000007ff187219 */ /* 0x000fe40000011618 */
[----:B------:R-:W-:Y:S02]  /*21c0*/  SEL R19, R0, R19, !P0 ;  /* 0x0000001300137207 */ /* 0x000fe40004000000 */
[----:B------:R-:W-:Y:S02]  /*21d0*/  SHF.R.U32.HI R22, RZ, R17, R22 ;  /* 0x00000011ff167219 */ /* 0x000fe40000011616 */
[----:B----4-:R-:W-:-:S02]  /*21e0*/  ISETP.NE.AND P1, PT, R18, 0x1, PT ;  /* 0x000000011200780c */ /* 0x010fc40003f25270 */
[----:B------:R-:W-:Y:S02]  /*21f0*/  SEL R5, R11, R22, !P0 ;  /* 0x000000160b057207 */ /* 0x000fe40004000000 */
[----:B------:R-:W-:Y:S02]  /*2200*/  SEL R21, R9, R20, !P1 ;  /* 0x0000001409157207 */ /* 0x000fe40004800000 */
[----:B------:R-:W-:Y:S01]  /*2210*/  SEL R7, R13, R24, !P1 ;  /* 0x000000180d077207 */ /* 0x000fe20004800000 */
[----:B---3--:R-:W-:Y:S01]  /*2220*/  IMAD.HI.U32 R20, R19, R2, RZ ;  /* 0x0000000213147227 */ /* 0x008fe200078e00ff */
[----:B------:R-:W-:-:S03]  /*2230*/  IADD3 R17, PT, PT, -R5, RZ, RZ ;  /* 0x000000ff05117210 */ /* 0x000fc60007ffe1ff */
        /* <DEDUP_REMOVED lines=11> */
[----:B------:R-:W-:-:S04]  /*22f0*/  @!P0 IMAD.HI.U32 R20, R7, R2, RZ ;  /* 0x0000000207148227 */ /* 0x000fc800078e00ff */
[----:B------:R-:W-:Y:S01]  /*2300*/  IMAD.MOV R2, RZ, RZ, -R6 ;  /* 0x000000ffff027224 */ /* 0x000fe200078e0a06 */
[----:B------:R-:W-:-:S03]  /*2310*/  @!P0 SHF.R.U32.HI R20, RZ, R3, R20 ;  /* 0x00000003ff148219 */ /* 0x000fc60000011614 */
[----:B------:R-:W-:Y:S01]  /*2320*/  IMAD R2, R40, R2, R5 ;  /* 0x0000000228027224 */ /* 0x000fe200078e0205 */
        /* <DEDUP_REMOVED lines=9> */
.L_x_40:
[----:B------:R-:W1:Y:S02]  /*23c0*/  LDCU UR8, c[0x0][0xb30] ;  /* 0x00016600ff0877ac */ /* 0x000e640008000800 */
[----:B-1----:R-:W-:-:S09]  /*23d0*/  UISETP.NE.AND UP0, UPT, UR8, 0x1, UPT ;  /* 0x000000010800788c */ /* 0x002fd2000bf05270 */
[----:B------:R-:W-:Y:S05]  /*23e0*/  BRA.U UP0, `(.L_x_41) ;  /* 0x0000000100407547 */ /* 0x000fea000b800000 */
[----:B------:R-:W1:Y:S08]  /*23f0*/  LDC.64 R4, c[0x0][0xb10] ;  /* 0x0002c400ff047b82 */ /* 0x000e700000000a00 */
[----:B------:R-:W2:Y:S08]  /*2400*/  LDC.64 R2, c[0x0][0xb18] ;  /* 0x0002c600ff027b82 */ /* 0x000eb00000000a00 */
[----:B------:R-:W4:Y:S08]  /*2410*/  LDC R6, c[0x0][0xb20] ;  /* 0x0002c800ff067b82 */ /* 0x000f300000000800 */
[----:B------:R-:W3:Y:S01]  /*2420*/  LDC R18, c[0x0][0xb0c] ;  /* 0x0002c300ff127b82 */ /* 0x000ee20000000800 */
[----:B-1----:R-:W-:-:S05]  /*2430*/  IMAD.HI.U32 R4, R13, R4, RZ ;  /* 0x000000040d047227 */ /* 0x002fca00078e00ff */
[----:B------:R-:W-:Y:S01]  /*2440*/  SHF.R.U32.HI R4, RZ, R5, R4 ;  /* 0x00000005ff047219 */ /* 0x000fe20000011604 */
[----:B--2---:R-:W-:Y:S01]  /*2450*/  IMAD.HI.U32 R3, R11, R3, RZ ;  /* 0x000000030b037227 */ /* 0x004fe200078e00ff */
[----:B------:R-:W-:-:S04]  /*2460*/  ISETP.NE.AND P0, PT, R2, 0x1, PT ;  /* 0x000000010200780c */ /* 0x000fc80003f05270 */
[----:B----4-:R-:W-:-:S04]  /*2470*/  SHF.R.U32.HI R6, RZ, R6, R3 ;  /* 0x00000006ff067219 */ /* 0x010fc80000011603 */
[----:B------:R-:W-:Y:S02]  /*2480*/  SEL R3, R11, R6, !P0 ;  /* 0x000000060b037207 */ /* 0x000fe40004000000 */
[----:B---3--:R-:W-:-:S04]  /*2490*/  ISETP.NE.AND P1, PT, R18, 0x1, PT ;  /* 0x000000011200780c */ /* 0x008fc80003f25270 */
[----:B------:R-:W-:-:S05]  /*24a0*/  SEL R4, R13, R4, !P1 ;  /* 0x000000040d047207 */ /* 0x000fca0004800000 */
[----:B------:R-:W-:Y:S02]  /*24b0*/  IMAD.IADD R5, R3, 0x1, -R4 ;  /* 0x0000000103057824 */ /* 0x000fe400078e0a04 */
[----:B------:R-:W-:Y:S02]  /*24c0*/  IMAD.IADD R3, R4, 0x1, -R3 ;  /* 0x0000000104037824 */ /* 0x000fe400078e0a03 */
[----:B------:R-:W-:Y:S02]  /*24d0*/  IMAD R13, R5, R18, R13 ;  /* 0x00000012050d7224 */ /* 0x000fe400078e020d */
[----:B------:R-:W-:-:S07]  /*24e0*/  IMAD R11, R3, R2, R11 ;  /* 0x00000002030b7224 */ /* 0x000fce00078e020b */
.L_x_41:
[----:B------:R-:W-:Y:S01]  /*24f0*/  VIADD R14, R14, 0x1 ;  /* 0x000000010e0e7836 */ /* 0x000fe20000000000 */
[----:B------:R-:W-:Y:S01]  /*2500*/  PLOP3.LUT P1, PT, PT, PT, PT, 0x80, 0x8 ;  /* 0x000000000008781c */ /* 0x000fe20003f2f070 */
[----:B------:R-:W-:Y:S02]  /*2510*/  IMAD.IADD R21, R13, 0x1, R104 ;  /* 0x000000010d157824 */ /* 0x000fe400078e0268 */
[----:B------:R-:W-:Y:S01]  /*2520*/  IMAD.IADD R20, R11, 0x1, R102 ;  /* 0x000000010b147824 */ /* 0x000fe200078e0266 */
[----:B------:R-:W-:-:S04]  /*2530*/  ISETP.NE.AND P0, PT, R14, 0x2, PT ;  /* 0x000000020e00780c */ /* 0x000fc80003f05270 */
[----:B------:R-:W-:Y:S02]  /*2540*/  SEL R3, RZ, 0x1, P0 ;  /* 0x00000001ff037807 */ /* 0x000fe40000000000 */
[----:B------:R-:W-:Y:S02]  /*2550*/  SEL R14, R14, RZ, P0 ;  /* 0x000000ff0e0e7207 */ /* 0x000fe40000000000 */
[----:B------:R-:W-:Y:S01]  /*2560*/  LOP3.LUT R12, R12, R3, RZ, 0x3c, !PT ;  /* 0x000000030c0c7212 */ /* 0x000fe200078e3cff */
[----:B------:R-:W-:Y:S06]  /*2570*/  @P2 BRA `(.L_x_42) ;  /* 0xfffffff000642947 */ /* 0x000fec000383ffff */
[----:B------:R-:W-:Y:S01]  /*2580*/  UIADD3 UR6, UPT, UPT, UR6, 0x18, URZ ;  /* 0x0000001806067890 */ /* 0x000fe2000fffe0ff */
[----:B------:R-:W-:-:S03]  /*2590*/  SHF.L.U32 R3, R15, 0x1f, RZ ;  /* 0x0000001f0f037819 */ /* 0x000fc600000006ff */
[----:B------:R-:W-:-:S09]  /*25a0*/  ULEA UR4, UR23, UR6, 0x3 ;  /* 0x0000000617047291 */ /* 0x000fd2000f8e18ff */
[----:B------:R-:W1:Y:S02]  /*25b0*/  SYNCS.PHASECHK.TRANS64.TRYWAIT P0, [UR4], R3 ;  /* 0x00000003ff0075a7 */ /* 0x000e640008001104 */
[----:B-1----:R-:W-:Y:S05]  /*25c0*/  @!P0 BRA `(.L_x_43) ;  /* 0x000000b4008c8947 */ /* 0x002fea0003800000 */
.L_x_187:
[----:B------:R-:W-:-:S04]  /*25d0*/  UIADD3 UR5, UPT, UPT, UR23, 0x1, URZ ;  /* 0x0000000117057890 */ /* 0x000fc8000fffe0ff */
[----:B------:R-:W-:-:S04]  /*25e0*/  UISETP.NE.AND UP0, UPT, UR5, 0x3, UPT ;  /* 0x000000030500788c */ /* 0x000fc8000bf05270 */
[----:B------:R-:W-:Y:S02]  /*25f0*/  USEL UR7, URZ, 0x1, UP0 ;  /* 0x00000001ff077887 */ /* 0x000fe40008000000 */
[----:B------:R-:W-:-:S04]  /*2600*/  USEL UR5, UR5, URZ, UP0 ;  /* 0x000000ff05057287 */ /* 0x000fc80008000000 */
[----:B------:R-:W-:Y:S01]  /*2610*/  ULEA UR4, UR5, UR6, 0x3 ;  /* 0x0000000605047291 */ /* 0x000fe2000f8e18ff */
[----:B------:R-:W-:-:S04]  /*2620*/  LOP3.LUT R15, R15, UR7, RZ, 0x3c, !PT ;  /* 0x000000070f0f7c12 */ /* 0x000fc8000f8e3cff */
[----:B-1----:R-:W-:-:S04]  /*2630*/  SHF.L.U32 R3, R15, 0x1f, RZ ;  /* 0x0000001f0f037819 */ /* 0x002fc800000006ff */
[----:B------:R-:W1:Y:S02]  /*2640*/  SYNCS.PHASECHK.TRANS64.TRYWAIT P0, [UR4], R3 ;  /* 0x00000003ff0075a7 */ /* 0x000e640008001104 */
[----:B-1----:R-:W-:Y:S05]  /*2650*/  @!P0 BRA `(.L_x_44) ;  /* 0x000000b400808947 */ /* 0x002fea0003800000 */
.L_x_189:
[----:B------:R-:W-:-:S04]  /*2660*/  UIADD3 UR5, UPT, UPT, UR5, 0x1, URZ ;  /* 0x0000000105057890 */ /* 0x000fc8000fffe0ff */
[----:B------:R-:W-:-:S04]  /*2670*/  UISETP.NE.AND UP0, UPT, UR5, 0x3, UPT ;  /* 0x000000030500788c */ /* 0x000fc8000bf05270 */
[----:B------:R-:W-:Y:S02]  /*2680*/  USEL UR4, URZ, 0x1, UP0 ;  /* 0x00000001ff047887 */ /* 0x000fe40008000000 */
[----:B------:R-:W-:-:S04]  /*2690*/  USEL UR5, UR5, URZ, UP0 ;  /* 0x000000ff05057287 */ /* 0x000fc80008000000 */
[----:B------:R-:W-:Y:S01]  /*26a0*/  ULEA UR5, UR5, UR6, 0x3 ;  /* 0x0000000605057291 */ /* 0x000fe2000f8e18ff */
[----:B-1----:R-:W-:-:S04]  /*26b0*/  LOP3.LUT R3, R15, UR4, RZ, 0x3c, !PT ;  /* 0x000000040f037c12 */ /* 0x002fc8000f8e3cff */
[----:B------:R-:W-:Y:S01]  /*26c0*/  SHF.L.U32 R3, R3, 0x1f, RZ ;  /* 0x0000001f03037819 */ /* 0x000fe200000006ff */
[----:B---3--:R-:W-:-:S07]  /*26d0*/  IMAD.U32 R0, RZ, RZ, UR5 ;  /* 0x00000005ff007e24 */ /* 0x008fce000f8e00ff */
.L_x_45:
[----:B-1----:R1:W2:Y:S02]  /*26e0*/  SYNCS.PHASECHK.TRANS64.TRYWAIT P0, [R0+URZ], R3 ;  /* 0x00000003000075a7 */ /* 0x0022a400080011ff */
[----:B--2---:R-:W-:Y:S05]  /*26f0*/  @!P0 NANOSLEEP.SYNCS 0x989680 ;  /* 0x009896800000895d */ /* 0x004fea0003900000 */
[----:B------:R-:W2:Y:S02]  /*2700*/  @!P0 SYNCS.PHASECHK.TRANS64 P0, [R0+URZ], R3 ;  /* 0x00000003000085a7 */ /* 0x000ea400080010ff */
[----:B--2---:R-:W-:Y:S05]  /*2710*/  @P0 EXIT ;  /* 0x000000000000094d */ /* 0x004fea0003800000 */
[----:B------:R-:W-:Y:S05]  /*2720*/  BRA `(.L_x_45) ;  /* 0xfffffffc00ec7947 */ /* 0x000fea000383ffff */
.L_x_22:
[----:B------:R-:W-:-:S04]  /*2730*/  UISETP.NE.AND UP1, UPT, UR37, URZ, UPT ;  /* 0x000000ff2500728c */ /* 0x000fc8000bf25270 */
[----:B------:R-:W-:-:S09]  /*2740*/  UISETP.NE.OR UP1, UPT, UR10, 0x1, UP1 ;  /* 0x000000010a00788c */ /* 0x000fd20008f25670 */
[----:B------:R-:W-:Y:S05]  /*2750*/  BRA.U UP1, `(.L_x_46) ;  /* 0x00000005014c7547 */ /* 0x000fea000b800000 */
[----:B------:R-:W-:Y:S01]  /*2760*/  HFMA2 R11, -RZ, RZ, 0, 0 ;  /* 0x00000000ff0b7431 */ /* 0x000fe200000001ff */
[----:B------:R-:W-:Y:S01]  /*2770*/  ISETP.GE.U32.AND P2, PT, R10, 0x2, PT ;  /* 0x000000020a00780c */ /* 0x000fe20003f46070 */
[----:B------:R-:W-:Y:S01]  /*2780*/  IMAD.MOV.U32 R12, RZ, RZ, 0x1 ;  /* 0x00000001ff0c7424 */ /* 0x000fe200078e00ff */
[----:B------:R-:W-:Y:S01]  /*2790*/  CS2R R8, SRZ ;  /* 0x0000000000087805 */ /* 0x000fe2000001ff00 */
[----:B------:R-:W-:Y:S01]  /*27a0*/  IMAD.MOV.U32 R3, RZ, RZ, RZ ;  /* 0x000000ffff037224 */ /* 0x000fe200078e00ff */
[----:B------:R-:W-:Y:S01]  /*27b0*/  UMOV UR4, 0x400 ;  /* 0x0000040000047882 */ /* 0x000fe20000000000 */
[----:B------:R-:W-:Y:S01]  /*27c0*/  UMOV UR6, URZ ;  /* 0x000000ff00067c82 */ /* 0x000fe20008000000 */
[----:B------:R-:W-:-:S12]  /*27d0*/  ULEA UR37, UR37, UR4, 0x18 ;  /* 0x0000000425257291 */ /* 0x000fd8000f8ec0ff */
.L_x_50:
[----:B------:R-:W-:Y:S02]  /*27e0*/  LEA R0, R3, UR37, 0x3 ;  /* 0x0000002503007c11 */ /* 0x000fe4000f8e18ff */
[----:B------:R-:W-:-:S03]  /*27f0*/  SHF.L.U32 R5, R8, 0x1f, RZ ;  /* 0x0000001f08057819 */ /* 0x000fc600000006ff */
[----:B------:R-:W-:Y:S01]  /*2800*/  VIADD R4, R0, 0xd0 ;  /* 0x000000d000047836 */ /* 0x000fe20000000000 */
[----:B------:R-:W1:Y:S02]  /*2810*/  SYNCS.PHASECHK.TRANS64.TRYWAIT P0, [R0+URZ+0xc0], R5 ;  /* 0x0000c005000075a7 */ /* 0x000e6400080011ff */
[----:B-1----:R-:W-:Y:S05]  /*2820*/  @!P0 BRA `(.L_x_47) ;  /* 0x000000b400248947 */ /* 0x002fea0003800000 */
.L_x_190:
[----:B------:R-:W-:Y:S01]  /*2830*/  ULEA UR5, UR6, UR37, 0x3 ;  /* 0x0000002506057291 */ /* 0x000fe2000f8e18ff */
[----:B------:R-:W-:Y:S01]  /*2840*/  PRMT R4, RZ, 0x654, R4 ;  /* 0x00000654ff047816 */ /* 0x000fe20000000004 */
[----:B-1----:R-:W-:Y:S01]  /*2850*/  @!P2 IMAD.MOV.U32 R5, RZ, RZ, 0x10 ;  /* 0x00000010ff05a424 */ /* 0x002fe200078e00ff */
[----:B------:R-:W-:Y:S01]  /*2860*/  SHF.L.U32 R7, R12, 0x1f, RZ ;  /* 0x0000001f0c077819 */ /* 0x000fe200000006ff */
[----:B------:R-:W-:Y:S01]  /*2870*/  UIADD3 UR4, UPT, UPT, UR5, 0x80, URZ ;  /* 0x0000008005047890 */ /* 0x000fe2000fffe0ff */
[----:B------:R1:W-:Y:S05]  /*2880*/  SYNCS.ARRIVE.TRANS64.RED.A1T0 RZ, [R4+URZ], RZ ;  /* 0x000000ff04ff79a7 */ /* 0x0003ea00081004ff */
[----:B------:R-:W-:Y:S01]  /*2890*/  IMAD.U32 R13, RZ, RZ, UR4 ;  /* 0x00000004ff0d7e24 */ /* 0x000fe2000f8e00ff */
[----:B------:R-:W2:Y:S04]  /*28a0*/  SYNCS.PHASECHK.TRANS64.TRYWAIT P0, [UR5+0x90], R7 ;  /* 0x00009007ff0075a7 */ /* 0x000ea80008001105 */
[----:B------:R-:W-:Y:S01]  /*28b0*/  PRMT R13, R10, 0x654, R13 ;  /* 0x000006540a0d7816 */ /* 0x000fe2000000000d */
[----:B-12---:R-:W-:Y:S06]  /*28c0*/  @!P0 BRA `(.L_x_48) ;  /* 0x000000b400108947 */ /* 0x006fec0003800000 */
.L_x_192:
[----:B------:R-:W-:Y:S01]  /*28d0*/  ULEA UR4, UR6, UR37, 0x4 ;  /* 0x0000002506047291 */ /* 0x000fe2000f8e20ff */
[----:B------:R-:W-:Y:S01]  /*28e0*/  SEL R2, R13, R2, !P2 ;  /* 0x000000020d027207 */ /* 0x000fe20005000000 */
[----:B------:R-:W-:Y:S01]  /*28f0*/  UIADD3 UR5, UPT, UPT, UR5, 0x80, URZ ;  /* 0x0000008005057890 */ /* 0x000fe2000fffe0ff */
[----:B-1----:R-:W-:Y:S01]  /*2900*/  LEA R0, R11, UR37, 0x3 ;  /* 0x000000250b007c11 */ /* 0x002fe2000f8e18ff */
[----:B------:R-:W-:Y:S01]  /*2910*/  UIADD3 UR4, UPT, UPT, UR4, 0xf0, URZ ;  /* 0x000000f004047890 */ /* 0x000fe2000fffe0ff */
[----:B------:R1:W-:Y:S01]  /*2920*/  @!P2 SYNCS.ARRIVE.TRANS64.RED RZ, [R2+URZ], R5 ;  /* 0x0000000502ffa9a7 */ /* 0x0003e200080004ff */
[----:B------:R-:W-:Y:S01]  /*2930*/  UIADD3 UR6, UPT, UPT, UR6, 0x1, URZ ;  /* 0x0000000106067890 */ /* 0x000fe2000fffe0ff */
[----:B------:R-:W-:-:S03]  /*2940*/  VIADD R3, R3, 0x1 ;  /* 0x0000000103037836 */ /* 0x000fc60000000000 */
[----:B------:R-:W-:Y:S02]  /*2950*/  UISETP.NE.AND UP0, UPT, UR6, 0x2, UPT ;  /* 0x000000020600788c */ /* 0x000fe4000bf05270 */
[----:B------:R-:W-:Y:S01]  /*2960*/  ISETP.NE.AND P0, PT, R3, 0x2, PT ;  /* 0x000000020300780c */ /* 0x000fe20003f05270 */
[----:B------:R-:W-:Y:S06]  /*2970*/  UGETNEXTWORKID.BROADCAST [UR4], [UR5] ;  /* 0x00000000040073ca */ /* 0x000fec0008000100 */
[----:B------:R-:W-:Y:S02]  /*2980*/  USEL UR4, URZ, 0x1, UP0 ;  /* 0x00000001ff047887 */ /* 0x000fe40008000000 */
[----:B------:R-:W-:-:S04]  /*2990*/  USEL UR6, UR6, URZ, UP0 ;  /* 0x000000ff06067287 */ /* 0x000fc80008000000 */
[----:B------:R-:W-:Y:S02]  /*29a0*/  LOP3.LUT R12, R12, UR4, RZ, 0x3c, !PT ;  /* 0x000000040c0c7c12 */ /* 0x000fe4000f8e3cff */
[----:B-1----:R-:W-:-:S04]  /*29b0*/  SHF.L.U32 R5, R9, 0x1f, RZ ;  /* 0x0000001f09057819 */ /* 0x002fc800000006ff */
[----:B------:R-:W1:Y:S02]  /*29c0*/  SYNCS.PHASECHK.TRANS64.TRYWAIT P1, [R0+URZ+0x80], R5 ;  /* 0x00008005000075a7 */ /* 0x000e6400080211ff */
[----:B-1----:R-:W-:Y:S05]  /*29d0*/  @!P1 BRA `(.L_x_49) ;  /* 0x000000b000e49947 */ /* 0x002fea0003800000 */
.L_x_193:
[----:B------:R-:W-:Y:S01]  /*29e0*/  LEA R4, R11, UR37, 0x4 ;  /* 0x000000250b047c11 */ /* 0x000fe2000f8e20ff */
[----:B-1----:R-:W-:Y:S01]  /*29f0*/  VIADD R0, R0, 0x90 ;  /* 0x0000009000007836 */ /* 0x002fe20000000000 */
[----:B------:R-:W-:Y:S01]  /*2a00*/  SEL R3, R3, RZ, P0 ;  /* 0x000000ff03037207 */ /* 0x000fe20000000000 */
[----:B------:R-:W-:-:S03]  /*2a10*/  VIADD R11, R11, 0x1 ;  /* 0x000000010b0b7836 */ /* 0x000fc60000000000 */
[----:B------:R-:W1:Y:S01]  /*2a20*/  LDS.128 R4, [R4+0xf0] ;  /* 0x0000f00004047984 */ /* 0x000e620000000c00 */
[----:B------:R-:W-:Y:S02]  /*2a30*/  PRMT R0, RZ, 0x654, R0 ;  /* 0x00000654ff007816 */ /* 0x000fe40000000000 */
[C---:B------:R-:W-:Y:S01]  /*2a40*/  ISETP.NE.AND P1, PT, R11.reuse, 0x2, PT ;  /* 0x000000020b00780c */ /* 0x040fe20003f25270 */
[----:B------:R-:W-:Y:S01]  /*2a50*/  @!PT LDS RZ, [RZ] ;  /* 0x00000000fffff984 */ /* 0x000fe20000000800 */
[----:B------:R-:W-:Y:S01]  /*2a60*/  @!PT LDS RZ, [RZ] ;  /* 0x00000000fffff984 */ /* 0x000fe20000000800 */
[----:B------:R-:W-:Y:S01]  /*2a70*/  @!PT LDS RZ, [RZ] ;  /* 0x00000000fffff984 */ /* 0x000fe20000000800 */
[----:B------:R-:W-:Y:S01]  /*2a80*/  @!PT LDS RZ, [RZ] ;  /* 0x00000000fffff984 */ /* 0x000fe20000000800 */
[----:B------:R2:W-:Y:S06]  /*2a90*/  MEMBAR.ALL.CTA ;  /* 0x0000000000007992 */ /* 0x0005ec0000008000 */
[----:B--2---:R-:W2:Y:S01]  /*2aa0*/  FENCE.VIEW.ASYNC.S ;  /* 0x00000000000073c6 */ /* 0x004ea20000000000 */
[----:B------:R-:W-:Y:S01]  /*2ab0*/  SEL R11, R11, RZ, P1 ;  /* 0x000000ff0b0b7207 */ /* 0x000fe20000800000 */
[----:B--2---:R2:W-:Y:S01]  /*2ac0*/  SYNCS.ARRIVE.TRANS64.RED.A1T0 RZ, [R0+URZ], RZ ;  /* 0x000000ff00ff79a7 */ /* 0x0045e200081004ff */
[----:B-1----:R-:W-:-:S02]  /*2ad0*/  LOP3.LUT P3, RZ, R6, 0x1, RZ, 0xc0, !PT ;  /* 0x0000000106ff7812 */ /* 0x002fc4000786c0ff */
[----:B------:R-:W-:-:S04]  /*2ae0*/  SEL R5, RZ, 0x1, P0 ;  /* 0x00000001ff057807 */ /* 0x000fc80000000000 */
[----:B------:R-:W-:Y:S02]  /*2af0*/  LOP3.LUT R8, R8, R5, RZ, 0x3c, !PT ;  /* 0x0000000508087212 */ /* 0x000fe400078e3cff */
[----:B--2---:R-:W-:-:S04]  /*2b00*/  SEL R0, RZ, 0x1, P1 ;  /* 0x00000001ff007807 */ /* 0x004fc80000800000 */
[----:B------:R-:W-:Y:S01]  /*2b10*/  LOP3.LUT R9, R9, R0, RZ, 0x3c, !PT ;  /* 0x0000000009097212 */ /* 0x000fe200078e3cff */
[----:B------:R-:W-:Y:S06]  /*2b20*/  @P3 BRA `(.L_x_50) ;  /* 0xfffffffc002c3947 */ /* 0x000fec000383ffff */
[----:B------:R-:W-:Y:S01]  /*2b30*/  ULEA UR5, UR6, UR37, 0x3 ;  /* 0x0000002506057291 */ /* 0x000fe2000f8e18ff */
[----:B------:R-:W-:-:S08]  /*2b40*/  SHF.L.U32 R3, R12, 0x1f, RZ ;  /* 0x0000001f0c037819 */ /* 0x000fd000000006ff */
[----:B------:R-:W1:Y:S02]  /*2b50*/  SYNCS.PHASECHK.TRANS64 P0, [UR5+0x90], R3 ;  /* 0x00009003ff0075a7 */ /* 0x000e640008001005 */
[----:B-1----:R-:W-:Y:S05]  /*2b60*/  @P0 BRA `(.L_x_51) ;  /* 0x0000000000080947 */ /* 0x002fea0003800000 */
[----:B------:R-:W1:Y:S02]  /*2b70*/  SYNCS.PHASECHK.TRANS64.TRYWAIT P0, [UR5+0x90], R3 ;  /* 0x00009003ff0075a7 */ /* 0x000e640008001105 */
[----:B-1----:R-:W-:Y:S05]  /*2b80*/  @!P0 BRA `(.L_x_52) ;  /* 0x000000b0008c8947 */ /* 0x002fea0003800000 */
.L_x_51:
[----:B------:R-:W-:-:S04]  /*2b90*/  UIADD3 UR4, UPT, UPT, UR6, 0x1, URZ ;  /* 0x0000000106047890 */ /* 0x000fc8000fffe0ff */
[----:B------:R-:W-:-:S04]  /*2ba0*/  UISETP.NE.AND UP0, UPT, UR4, 0x2, UPT ;  /* 0x000000020400788c */ /* 0x000fc8000bf05270 */
[----:B------:R-:W-:Y:S02]  /*2bb0*/  USEL UR7, URZ, 0x1, UP0 ;  /* 0x00000001ff077887 */ /* 0x000fe40008000000 */
[----:B------:R-:W-:-:S04]  /*2bc0*/  USEL UR4, UR4, URZ, UP0 ;  /* 0x000000ff04047287 */ /* 0x000fc80008000000 */
[----:B------:R-:W-:Y:S01]  /*2bd0*/  ULEA UR4, UR4, UR37, 0x3 ;  /* 0x0000002504047291 */ /* 0x000fe2000f8e18ff */
[----:B-1----:R-:W-:-:S04]  /*2be0*/  LOP3.LUT R3, R12, UR7, RZ, 0x3c, !PT ;  /* 0x000000070c037c12 */ /* 0x002fc8000f8e3cff */
[----:B------:R-:W-:-:S04]  /*2bf0*/  SHF.L.U32 R0, R3, 0x1f, RZ ;  /* 0x0000001f03007819 */ /* 0x000fc800000006ff */
[----:B------:R-:W1:Y:S02]  /*2c00*/  SYNCS.PHASECHK.TRANS64 P0, [UR4+0x90], R0 ;  /* 0x00009000ff0075a7 */ /* 0x000e640008001004 */
[----:B-1----:R-:W-:Y:S05]  /*2c10*/  @P0 EXIT ;  /* 0x000000000000094d */ /* 0x002fea0003800000 */
[----:B------:R-:W-:Y:S02]  /*2c20*/  SHF.L.U32 R3, R3, 0x1f, RZ ;  /* 0x0000001f03037819 */ /* 0x000fe400000006ff */
[----:B------:R-:W-:-:S07]  /*2c30*/  MOV R0, UR4 ;  /* 0x0000000400007c02 */ /* 0x000fce0008000f00 */
.L_x_53:
[----:B-1----:R1:W2:Y:S02]  /*2c40*/  SYNCS.PHASECHK.TRANS64.TRYWAIT P0, [R0+URZ+0x90], R3 ;  /* 0x00009003000075a7 */ /* 0x0022a400080011ff */
[----:B--2---:R-:W-:Y:S05]  /*2c50*/  @!P0 NANOSLEEP.SYNCS 0x989680 ;  /* 0x009896800000895d */ /* 0x004fea0003900000 */
[----:B------:R-:W2:Y:S02]  /*2c60*/  @!P0 SYNCS.PHASECHK.TRANS64 P0, [R0+URZ+0x90], R3 ;  /* 0x00009003000085a7 */ /* 0x000ea400080010ff */
[----:B--2---:R-:W-:Y:S05]  /*2c70*/  @P0 EXIT ;  /* 0x000000000000094d */ /* 0x004fea0003800000 */
[----:B------:R-:W-:Y:S05]  /*2c80*/  BRA `(.L_x_53) ;  /* 0xfffffffc00ec7947 */ /* 0x000fea000383ffff */
.L_x_46:
[----:B------:R-:W-:Y:S05]  /*2c90*/  BRA.U UP4, `(.L_x_54) ;  /* 0x0000001104907547 */ /* 0x000fea000b800000 */
[----:B------:R-:W-:Y:S01]  /*2ca0*/  UMOV UR6, 0x40 ;  /* 0x0000004000067882 */ /* 0x000fe20000000000 */
[----:B------:R-:W-:Y:S01]  /*2cb0*/  NOP ;  /* 0x0000000000007918 */ /* 0x000fe20000000000 */
[----:B------:R-:W-:Y:S01]  /*2cc0*/  ULEA UR6, UR37, UR6, 0x18 ;  /* 0x0000000625067291 */ /* 0x000fe2000f8ec0ff */
[----:B------:R-:W-:Y:S02]  /*2cd0*/  UMOV UR7, 0x400 ;  /* 0x0000040000077882 */ /* 0x000fe40000000000 */
[----:B------:R-:W-:-:S06]  /*2ce0*/  ULEA UR37, UR37, UR7, 0x18 ;  /* 0x0000000725257291 */ /* 0x000fcc000f8ec0ff */
[----:B------:R-:W1:Y:S02]  /*2cf0*/  LDS.U8 R2, [UR6+0x1c] ;  /* 0x00001c06ff027984 */ /* 0x000e640008000000 */
[----:B-1----:R-:W-:-:S13]  /*2d00*/  ISETP.NE.AND P0, PT, R2, RZ, PT ;  /* 0x000000ff0200720c */ /* 0x002fda0003f05270 */
[----:B------:R-:W-:Y:S05]  /*2d10*/  @P0 BRA `(.L_x_55) ;  /* 0x0000000400080947 */ /* 0x000fea0003800000 */
[----:B------:R-:W-:Y:S02]  /*2d20*/  UISETP.NE.U32.AND UP0, UPT, UR5, 0x1, UPT ;  /* 0x000000010500788c */ /* 0x000fe4000bf05070 */
[----:B------:R-:W-:-:S07]  /*2d30*/  UIADD3 UR8, UPT, UPT, UR6, 0x8, URZ ;  /* 0x0000000806087890 */ /* 0x000fce000fffe0ff */
[----:B------:R-:W-:Y:S05]  /*2d40*/  BRA.U !UP0, `(.L_x_56) ;  /* 0x00000001089c7547 */ /* 0x000fea000b800000 */
[----:B------:R-:W-:Y:S01]  /*2d50*/  ELECT P0, URZ, PT ;  /* 0x0000000000ff782f */ /* 0x000fe20003800000 */
[----:B------:R-:W-:-:S12]  /*2d60*/  BSSY B0, `(.L_x_56) ;  /* 0x0000025000007945 */ /* 0x000fd80003800000 */
[----:B------:R-:W-:Y:S05]  /*2d70*/  @!P0 BRA `(.L_x_57) ;  /* 0x00000000008c8947 */ /* 0x000fea0003800000 */
[----:B------:R-:W-:-:S05]  /*2d80*/  UMOV UR7, 0x10 ;  /* 0x0000001000077882 */ /* 0x000fca0000000000 */
[----:B------:R-:W-:Y:S04]  /*2d90*/  DEPBAR.LE SB1, 0x36 ;  /* 0x00009d800000791a */ /* 0x000fe80000000000 */
[----:B------:R-:W1:Y:S02]  /*2da0*/  UTCATOMSWS.2CTA.FIND_AND_SET.ALIGN UP1, UR7, UR7 ;  /* 0x00000007000775e3 */ /* 0x000e640008220800 */
[----:B-1----:R-:W-:Y:S01]  /*2db0*/  MOV R11, UR7 ;  /* 0x00000007000b7c02 */ /* 0x002fe20008000f00 */
[----:B------:R-:W-:Y:S06]  /*2dc0*/  BRA.U UP1, `(.L_x_58) ;  /* 0x0000000101187547 */ /* 0x000fec000b800000 */
.L_x_59:
[----:B------:R-:W-:Y:S05]  /*2dd0*/  NANOSLEEP 0x64 ;  /* 0x000000640000795d */ /* 0x000fea0003800000 */
[----:B------:R-:W-:-:S05]  /*2de0*/  UMOV UR7, 0x10 ;  /* 0x0000001000077882 */ /* 0x000fca0000000000 */
[----:B------:R-:W-:Y:S04]  /*2df0*/  DEPBAR.LE SB1, 0x36 ;  /* 0x00009d800000791a */ /* 0x000fe80000000000 */
[----:B------:R-:W1:Y:S02]  /*2e00*/  UTCATOMSWS.2CTA.FIND_AND_SET.ALIGN UP1, UR7, UR7 ;  /* 0x00000007000775e3 */ /* 0x000e640008220800 */
[----:B-1----:R-:W-:Y:S01]  /*2e10*/  MOV R11, UR7 ;  /* 0x00000007000b7c02 */ /* 0x002fe20008000f00 */
[----:B------:R-:W-:Y:S05]  /*2e20*/  BRA.U !UP1, `(.L_x_59) ;  /* 0xfffffffd09e87547 */ /* 0x000fea000b83ffff */
.L_x_58:
[----:B------:R-:W1:Y:S01]  /*2e30*/  LDS R5, [UR6+0x10] ;  /* 0x00001006ff057984 */ /* 0x000e620008000800 */
[----:B------:R-:W-:Y:S01]  /*2e40*/  IMAD.U32 R3, RZ, RZ, UR37 ;  /* 0x00000025ff037e24 */ /* 0x000fe2000f8e00ff */
[----:B------:R-:W-:-:S03]  /*2e50*/  MOV R2, UR4 ;  /* 0x0000000400027c02 */ /* 0x000fc60008000f00 */
[----:B------:R-:W-:Y:S01]  /*2e60*/  VIADD R3, R3, 0x110 ;  /* 0x0000011003037836 */ /* 0x000fe20000000000 */
[----:B-1----:R-:W-:-:S04]  /*2e70*/  SHF.L.U32 R5, R5, 0x1f, RZ ;  /* 0x0000001f05057819 */ /* 0x002fc800000006ff */
[----:B------:R-:W1:Y:S02]  /*2e80*/  SYNCS.PHASECHK.TRANS64.TRYWAIT P0, [UR6+0x8], R5 ;  /* 0x00000805ff0075a7 */ /* 0x000e640008001106 */
[----:B-1----:R-:W-:Y:S05]  /*2e90*/  @P0 BRA `(.L_x_60) ;  /* 0x0000000000080947 */ /* 0x002fea0003800000 */
[----:B------:R-:W1:Y:S02]  /*2ea0*/  SYNCS.PHASECHK.TRANS64.TRYWAIT P0, [UR6+0x8], R5 ;  /* 0x00000805ff0075a7 */ /* 0x000e640008001106 */
[----:B-1----:R-:W-:Y:S05]  /*2eb0*/  @!P0 BRA `(.L_x_61) ;  /* 0x000000ac00d88947 */ /* 0x002fea0003800000 */
.L_x_60:
[----:B-1----:R-:W-:Y:S01]  /*2ec0*/  HFMA2 R4, -RZ, RZ, 0, 5.9604644775390625e-08 ;  /* 0x00000001ff047431 */ /* 0x002fe200000001ff */
[----:B------:R-:W-:Y:S01]  /*2ed0*/  UPRMT UR7, UR4, 0x654, UR8 ;  /* 0x0000065404077896 */ /* 0x000fe20008000008 */
[----:B------:R-:W-:Y:S01]  /*2ee0*/  IMAD.MOV.U32 R6, RZ, RZ, 0xffff ;  /* 0x0000ffffff067424 */ /* 0x000fe200078e00ff */
[----:B------:R-:W-:Y:S01]  /*2ef0*/  PRMT R2, R2, 0x654, R3 ;  /* 0x0000065402027816 */ /* 0x000fe20000000003 */
[----:B------:R-:W-:Y:S02]  /*2f00*/  IMAD.MOV.U32 R5, RZ, RZ, 0x4 ;  /* 0x00000004ff057424 */ /* 0x000fe400078e00ff */
[----:B------:R-:W-:Y:S01]  /*2f10*/  IMAD.SHL.U32 R9, R11, 0x20, RZ ;  /* 0x000000200b097824 */ /* 0x000fe200078e00ff */
[----:B------:R-:W-:Y:S02]  /*2f20*/  MOV R3, UR7 ;  /* 0x0000000700037c02 */ /* 0x000fe40008000f00 */
[-C--:B------:R-:W-:Y:S01]  /*2f30*/  SHF.L.U32 R7, R6, R11.reuse, RZ ;  /* 0x0000000b06077219 */ /* 0x080fe200000006ff */
[----:B------:R1:W-:Y:S01]  /*2f40*/  SYNCS.ARRIVE.TRANS64.RED RZ, [UR7], R5 ;  /* 0x00000005ffff79a7 */ /* 0x0003e20008000407 */
[----:B------:R-:W-:Y:S01]  /*2f50*/  SHF.L.U32 R6, R4, R11, RZ ;  /* 0x0000000b04067219 */ /* 0x000fe200000006ff */
[----:B------:R1:W-:Y:S04]  /*2f60*/  STS [UR37+0x110], R9 ;  /* 0x00011009ff007988 */ /* 0x0003e80008000825 */
[----:B------:R1:W-:Y:S04]  /*2f70*/  STAS [R2.64], R11 ;  /* 0x0000000b02007dbd */ /* 0x0003e8000c0008ff */
[----:B------:R1:W-:Y:S04]  /*2f80*/  ATOMS.OR RZ, [UR6+0x14], R7 ;  /* 0x00001407ffff798c */ /* 0x0003e8000b000006 */
[----:B------:R1:W-:Y:S04]  /*2f90*/  ATOMS.OR RZ, [UR6+0x18], R6 ;  /* 0x00001806ffff798c */ /* 0x0003e8000b000006 */
[----:B------:R1:W-:Y:S02]  /*2fa0*/  ATOMS.XOR RZ, [UR6+0x10], R4 ;  /* 0x00001004ffff798c */ /* 0x0003e4000b800006 */
.L_x_57:
[----:B------:R-:W-:Y:S05]  /*2fb0*/  BSYNC B0 ;  /* 0x0000000000007941 */ /* 0x000fea0003800000 */
.L_x_56:
[----:B------:R-:W-:Y:S05]  /*2fc0*/  BRA.U UP0, `(.L_x_62) ;  /* 0x00000001006c7547 */ /* 0x000fea000b800000 */
[----:B------:R-:W-:-:S03]  /*2fd0*/  UMOV UR7, 0xffffffff ;  /* 0xffffffff00077882 */ /* 0x000fc60000000000 */
[----:B------:R-:W-:Y:S05]  /*2fe0*/  BRA.DIV UR7, `(.L_x_63) ;  /* 0x000000ae07a47947 */ /* 0x000fea000b800000 */
[----:B------:R-:W-:-:S13]  /*2ff0*/  ELECT P6, URZ, PT ;  /* 0x0000000000ff782f */ /* 0x000fda00038c0000 */
.L_x_197:
[----:B------:R-:W-:Y:S05]  /*3000*/  @!P6 BRA `(.L_x_62) ;  /* 0x00000000005ce947 */ /* 0x000fea0003800000 */
[----:B-1----:R-:W1:Y:S02]  /*3010*/  LDS R3, [UR6+0x10] ;  /* 0x00001006ff037984 */ /* 0x002e640008000800 */
[----:B-1----:R-:W-:-:S04]  /*3020*/  SHF.L.U32 R3, R3, 0x1f, RZ ;  /* 0x0000001f03037819 */ /* 0x002fc800000006ff */
[----:B------:R-:W1:Y:S02]  /*3030*/  SYNCS.PHASECHK.TRANS64.TRYWAIT P0, [UR6+0x8], R3 ;  /* 0x00000803ff0075a7 */ /* 0x000e640008001106 */
[----:B-1----:R-:W-:Y:S05]  /*3040*/  @P0 BRA `(.L_x_64) ;  /* 0x0000000000080947 */ /* 0x002fea0003800000 */
[----:B------:R-:W1:Y:S02]  /*3050*/  SYNCS.PHASECHK.TRANS64.TRYWAIT P0, [UR6+0x8], R3 ;  /* 0x00000803ff0075a7 */ /* 0x000e640008001106 */
[----:B-1----:R-:W-:Y:S05]  /*3060*/  @!P0 BRA `(.L_x_65) ;  /* 0x000000ac00a48947 */ /* 0x002fea0003800000 */
.L_x_64:
[----:B------:R-:W2:Y:S01]  /*3070*/  LDS R5, [UR37+0x110] ;  /* 0x00011025ff057984 */ /* 0x000ea20008000800 */
[----:B-1----:R-:W-:Y:S02]  /*3080*/  HFMA2 R2, -RZ, RZ, 0, 5.9604644775390625e-08 ;  /* 0x00000001ff027431 */ /* 0x002fe400000001ff */
[----:B------:R-:W-:Y:S01]  /*3090*/  IMAD.MOV.U32 R3, RZ, RZ, 0xffff ;  /* 0x0000ffffff037424 */ /* 0x000fe200078e00ff */
[----:B------:R-:W-:Y:S01]  /*30a0*/  UPRMT UR7, UR4, 0x654, UR8 ;  /* 0x0000065404077896 */ /* 0x000fe20008000008 */
[----:B--2---:R-:W-:-:S03]  /*30b0*/  IMAD.SHL.U32 R4, R5, 0x20, RZ ;  /* 0x0000002005047824 */ /* 0x004fc600078e00ff */
[-C--:B------:R-:W-:Y:S02]  /*30c0*/  SHF.L.U32 R3, R3, R5.reuse, RZ ;  /* 0x0000000503037219 */ /* 0x080fe400000006ff */
[----:B------:R-:W-:Y:S01]  /*30d0*/  SHF.L.U32 R5, R2, R5, RZ ;  /* 0x0000000502057219 */ /* 0x000fe200000006ff */
[----:B------:R2:W-:Y:S04]  /*30e0*/  STS [UR37+0x110], R4 ;  /* 0x00011004ff007988 */ /* 0x0005e80008000825 */
[----:B------:R2:W-:Y:S04]  /*30f0*/  ATOMS.OR RZ, [UR6+0x14], R3 ;  /* 0x00001403ffff798c */ /* 0x0005e8000b000006 */
[----:B------:R2:W-:Y:S01]  /*3100*/  ATOMS.OR RZ, [UR6+0x18], R5 ;  /* 0x00001805ffff798c */ /* 0x0005e2000b000006 */
[----:B------:R-:W-:Y:S03]  /*3110*/  SYNCS.ARRIVE.TRANS64.RED.A1T0 RZ, [UR7], RZ ;  /* 0x000000ffffff79a7 */ /* 0x000fe60008100407 */
[----:B------:R2:W-:Y:S01]  /*3120*/  ATOMS.XOR RZ, [UR6+0x10], R2 ;  /* 0x00001002ffff798c */ /* 0x0005e2000b800006 */
[----:B------:R-:W-:Y:S05]  /*3130*/  BRA `(.L_x_62) ;  /* 0x0000000000107947 */ /* 0x000fea0003800000 */
.L_x_55:
[----:B------:R-:W-:-:S05]  /*3140*/  MOV R2, 0xffffffff ;  /* 0xffffffff00027802 */ /* 0x000fca0000000f00 */
[----:B------:R1:W-:Y:S02]  /*3150*/  STS [UR37+0x110], R2 ;  /* 0x00011002ff007988 */ /* 0x0003e40008000825 */
[----:B-1----:R-:W-:Y:S02]  /*3160*/  MOV R2, 0x3180 ;  /* 0x0000318000027802 */ /* 0x002fe40000000f00 */
[----:B-----5:R-:W-:Y:S05]  /*3170*/  CALL.REL.NOINC `($__internal_1_$__cuda_sm10x_tcgen05_guardrail_trap_phase_invalid_during_alloc) ;  /* 0x000000b400f87944 */ /* 0x020fea0003c00000 */
.L_x_62:
[----:B------:R-:W-:Y:S05]  /*3180*/  WARPSYNC.ALL ;  /* 0x0000000000007948 */ /* 0x000fea0003800000 */
[----:B------:R-:W3:Y:S01]  /*3190*/  S2UR UR7, SR_CgaCtaId ;  /* 0x00000000000779c3 */ /* 0x000ee20000008800 */
[----:B------:R-:W-:Y:S01]  /*31a0*/  UMOV UR6, 0x400 ;  /* 0x0000040000067882 */ /* 0x000fe20000000000 */
[----:B------:R-:W-:-:S06]  /*31b0*/  NOP ;  /* 0x0000000000007918 */ /* 0x000fcc0000000000 */
[----:B------:R-:W-:Y:S06]  /*31c0*/  BAR.ARV 0x6, 0xa0 ;  /* 0x0182800000007b1d */ /* 0x000fec0000002000 */
[----:B------:R-:W4:Y:S01]  /*31d0*/  LDCU UR8, c[0x0][0x38c] ;  /* 0x00007180ff0877ac */ /* 0x000f220008000800 */
[----:B------:R-:W-:Y:S01]  /*31e0*/  LOP3.LUT R0, R0, 0xffff, RZ, 0xc0, !PT ;  /* 0x0000ffff00007812 */ /* 0x000fe200078ec0ff */
[----:B-1----:R-:W-:Y:S01]  /*31f0*/  IMAD.MOV.U32 R9, RZ, RZ, 0x1 ;  /* 0x00000001ff097424 */ /* 0x002fe200078e00ff */
[----:B------:R-:W-:Y:S01]  /*3200*/  LOP3.LUT R8, R8, 0xffff, RZ, 0xc0, !PT ;  /* 0x0000ffff08087812 */ /* 0x000fe200078ec0ff */
[----:B------:R-:W-:Y:S01]  /*3210*/  UMOV UR19, URZ ;  /* 0x000000ff00137c82 */ /* 0x000fe20008000000 */
[----:B------:R-:W-:Y:S01]  /*3220*/  R2UR UR11, R0 ;  /* 0x00000000000b72ca */ /* 0x000fe200000e0000 */
[----:B------:R-:W-:Y:S01]  /*3230*/  UMOV UR18, URZ ;  /* 0x000000ff00127c82 */ /* 0x000fe20008000000 */
[----:B------:R-:W-:Y:S01]  /*3240*/  R2UR UR12, R8 ;  /* 0x00000000080c72ca */ /* 0x000fe200000e0000 */
[----:B------:R-:W-:Y:S01]  /*3250*/  IMAD.MOV.U32 R8, RZ, RZ, RZ ;  /* 0x000000ffff087224 */ /* 0x000fe200078e00ff */
[----:B------:R-:W-:Y:S01]  /*3260*/  UMOV UR17, URZ ;  /* 0x000000ff00117c82 */ /* 0x000fe20008000000 */
[----:B---3--:R-:W-:-:S02]  /*3270*/  ULEA UR7, UR7, UR6, 0x18 ;  /* 0x0000000607077291 */ /* 0x008fc4000f8ec0ff */
[----:B------:R-:W-:Y:S02]  /*3280*/  UISETP.NE.AND UP2, UPT, UR5, URZ, UPT ;  /* 0x000000ff0500728c */ /* 0x000fe4000bf45270 */
[----:B------:R-:W-:Y:S02]  /*3290*/  UIADD3 UR13, UPT, UPT, UR7, 0x10800, URZ ;  /* 0x00010800070d7890 */ /* 0x000fe4000fffe0ff */
[----:B------:R-:W-:Y:S02]  /*32a0*/  UIADD3 UR14, UPT, UPT, UR7, 0x1c800, URZ ;  /* 0x0001c800070e7890 */ /* 0x000fe4000fffe0ff */
[----:B----4-:R-:W-:Y:S01]  /*32b0*/  UIADD3 UR8, UPT, UPT, UR8, 0x1f, URZ ;  /* 0x0000001f08087890 */ /* 0x010fe2000fffe0ff */
[----:B--2---:R-:W1:Y:S01]  /*32c0*/  LDS R2, [UR7+0x110] ;  /* 0x00011007ff027984 */ /* 0x004e620008000800 */
[----:B------:R-:W-:Y:S02]  /*32d0*/  USHF.R.U32.HI UR13, URZ, 0x4, UR13 ;  /* 0x00000004ff0d7899 */ /* 0x000fe4000801160d */
[----:B------:R-:W-:-:S02]  /*32e0*/  USHF.R.S32.HI UR6, URZ, 0x1f, UR8 ;  /* 0x0000001fff067899 */ /* 0x000fc40008011408 */
[----:B------:R-:W-:Y:S02]  /*32f0*/  USHF.R.U32.HI UR14, URZ, 0x4, UR14 ;  /* 0x00000004ff0e7899 */ /* 0x000fe4000801160e */
[----:B------:R-:W-:Y:S02]  /*3300*/  ULEA.HI UR6, UR6, UR8, URZ, 0x5 ;  /* 0x0000000806067291 */ /* 0x000fe4000f8f28ff */
[----:B------:R-:W-:Y:S02]  /*3310*/  ULOP3.LUT UR13, UR13, 0x3fff, URZ, 0xc0, !UPT ;  /* 0x00003fff0d0d7892 */ /* 0x000fe4000f8ec0ff */
[----:B------:R-:W-:Y:S02]  /*3320*/  USHF.R.S32.HI UR6, URZ, 0x5, UR6 ;  /* 0x00000005ff067899 */ /* 0x000fe40008011406 */
[----:B------:R-:W-:Y:S02]  /*3330*/  ULOP3.LUT UR14, UR14, 0x3fff, URZ, 0xc0, !UPT ;  /* 0x00003fff0e0e7892 */ /* 0x000fe4000f8ec0ff */
[----:B------:R-:W-:Y:S01]  /*3340*/  UISETP.LT.AND UP0, UPT, UR6, 0x1, UPT ;  /* 0x000000010600788c */ /* 0x000fe2000bf01270 */
[----:B------:R-:W-:Y:S01]  /*3350*/  UMOV UR28, 0x0 ;  /* 0x00000000001c7882 */ /* 0x000fe20000000000 */
[----:B------:R-:W-:Y:S01]  /*3360*/  UMOV UR29, 0x10400910 ;  /* 0x10400910001d7882 */ /* 0x000fe20000000000 */
[----:B------:R-:W-:-:S02]  /*3370*/  ULOP3.LUT UR13, UR13, 0x10000, URZ, 0xfc, !UPT ;  /* 0x000100000d0d7892 */ /* 0x000fc4000f8efcff */
[----:B------:R-:W-:Y:S02]  /*3380*/  ULOP3.LUT UR14, UR14, 0x10000, URZ, 0xfc, !UPT ;  /* 0x000100000e0e7892 */ /* 0x000fe4000f8efcff */
[----:B------:R-:W-:Y:S01]  /*3390*/  USEL UR20, UR6, 0x1, !UP0 ;  /* 0x0000000106147887 */ /* 0x000fe2000c000000 */
[----:B------:R-:W-:Y:S01]  /*33a0*/  UMOV UR26, 0x0 ;  /* 0x00000000001a7882 */ /* 0x000fe20000000000 */
[----:B------:R-:W-:Y:S01]  /*33b0*/  UMOV UR27, 0x10400910 ;  /* 0x10400910001b7882 */ /* 0x000fe20000000000 */
[----:B------:R-:W-:Y:S01]  /*33c0*/  UMOV UR24, 0x0 ;  /* 0x0000000000187882 */ /* 0x000fe20000000000 */
[----:B------:R-:W-:Y:S01]  /*33d0*/  UMOV UR25, 0x10400910 ;  /* 0x1040091000197882 */ /* 0x000fe20000000000 */
[----:B------:R-:W-:Y:S01]  /*33e0*/  UMOV UR22, 0x0 ;  /* 0x0000000000167882 */ /* 0x000fe20000000000 */
[----:B------:R-:W-:Y:S01]  /*33f0*/  UMOV UR23, 0x10400910 ;  /* 0x1040091000177882 */ /* 0x000fe20000000000 */
[----:B-1----:R-:W-:Y:S02]  /*3400*/  R2UR UR21, R2 ;  /* 0x00000000021572ca */ /* 0x002fe400000e0000 */
[----:B------:R-:W-:-:S13]  /*3410*/  CS2R R2, SRZ ;  /* 0x0000000000027805 */ /* 0x000fda000001ff00 */
.L_x_73:
[C---:B------:R-:W-:Y:S02]  /*3420*/  LEA R0, R8.reuse, UR7, 0x3 ;  /* 0x0000000708007c11 */ /* 0x040fe4000f8e18ff */
[----:B------:R-:W-:Y:S02]  /*3430*/  SHF.L.U32 R5, R3, 0x1f, RZ ;  /* 0x0000001f03057819 */ /* 0x000fe400000006ff */
[----:B------:R-:W-:Y:S02]  /*3440*/  LEA R4, R8, UR7, 0x4 ;  /* 0x0000000708047c11 */ /* 0x000fe4000f8e20ff */
[----:B------:R-:W1:Y:S02]  /*3450*/  SYNCS.PHASECHK.TRANS64.TRYWAIT P0, [R0+URZ+0x80], R5 ;  /* 0x00008005000075a7 */ /* 0x000e6400080011ff */
[----:B-1-34-:R-:W-:Y:S05]  /*3460*/  @!P0 BRA `(.L_x_66) ;  /* 0x000000a800bc8947 */ /* 0x01afea0003800000 */
.L_x_198:
[----:B-1----:R-:W1:Y:S01]  /*3470*/  LDS.128 R4, [R4+0xf0] ;  /* 0x0000f00004047984 */ /* 0x002e620000000c00 */
[----:B------:R-:W-:Y:S02]  /*3480*/  VIADD R0, R0, 0x90 ;  /* 0x0000009000007836 */ /* 0x000fe40000000000 */
[----:B------:R-:W-:Y:S01]  /*3490*/  VIADD R8, R8, 0x1 ;  /* 0x0000000108087836 */ /* 0x000fe20000000000 */
[----:B------:R-:W-:Y:S01]  /*34a0*/  @!PT LDS RZ, [RZ] ;  /* 0x00000000fffff984 */ /* 0x000fe20000000800 */
[----:B------:R-:W-:Y:S01]  /*34b0*/  @!PT LDS RZ, [RZ] ;  /* 0x00000000fffff984 */ /* 0x000fe20000000800 */
[----:B------:R-:W-:Y:S01]  /*34c0*/  @!PT LDS RZ, [RZ] ;  /* 0x00000000fffff984 */ /* 0x000fe20000000800 */
[----:B------:R-:W-:Y:S01]  /*34d0*/  @!PT LDS RZ, [RZ] ;  /* 0x00000000fffff984 */ /* 0x000fe20000000800 */
[----:B------:R2:W-:Y:S06]  /*34e0*/  MEMBAR.ALL.CTA ;  /* 0x0000000000007992 */ /* 0x0005ec0000008000 */
[----:B--2---:R-:W2:Y:S01]  /*34f0*/  FENCE.VIEW.ASYNC.S ;  /* 0x00000000000073c6 */ /* 0x004ea20000000000 */
[----:B------:R-:W-:-:S04]  /*3500*/  PRMT R0, RZ, 0x654, R0 ;  /* 0x00000654ff007816 */ /* 0x000fc80000000000 */
[----:B--2---:R2:W-:Y:S01]  /*3510*/  SYNCS.ARRIVE.TRANS64.RED.A1T0 RZ, [R0+URZ], RZ ;  /* 0x000000ff00ff79a7 */ /* 0x0045e200081004ff */
[----:B-1----:R-:W-:Y:S01]  /*3520*/  LOP3.LUT P1, RZ, R6, 0x1, RZ, 0xc0, !PT ;  /* 0x0000000106ff7812 */ /* 0x002fe2000782c0ff */
[----:B--2---:R-:W-:-:S12]  /*3530*/  BRA.U UP2, `(.L_x_67) ;  /* 0x0000000502087547 */ /* 0x004fd8000b800000 */
[----:B------:R-:W1:Y:S01]  /*3540*/  LDCU UR8, c[0x0][0x38c] ;  /* 0x00007180ff0877ac */ /* 0x000e620008000800 */
[----:B------:R-:W-:Y:S02]  /*3550*/  PLOP3.LUT P2, PT, PT, PT, PT, 0x80, 0x8 ;  /* 0x000000000008781c */ /* 0x000fe40003f4f070 */
[----:B------:R-:W-:Y:S01]  /*3560*/  SHF.L.U32 R5, R9, 0x1f, RZ ;  /* 0x0000001f09057819 */ /* 0x000fe200000006ff */
[----:B------:R-:W-:Y:S02]  /*3570*/  ULEA UR9, UR19, UR7, 0x3 ;  /* 0x0000000713097291 */ /* 0x000fe4000f8e18ff */
[----:B------:R-:W-:Y:S02]  /*3580*/  ULEA UR10, UR19, UR21, 0x8 ;  /* 0x00000015130a7291 */ /* 0x000fe4000f8e40ff */
[----:B-1----:R-:W-:-:S06]  /*3590*/  UISETP.GE.AND UP0, UPT, UR8, 0x1, UPT ;  /* 0x000000010800788c */ /* 0x002fcc000bf06270 */
[----:B------:R-:W-:-:S05]  /*35a0*/  PLOP3.LUT P0, PT, PT, PT, UP0, 0x80, 0x8 ;  /* 0x000000000008781c */ /* 0x000fca0003f0f008 */
[----:B------:R-:W-:-:S08]  /*35b0*/  @UP0 ULEA UR8, UR18, UR7, 0x3 ;  /* 0x0000000712080291 */ /* 0x000fd0000f8e18ff */
[----:B------:R-:W-:-:S04]  /*35c0*/  @P0 SHF.L.U32 R0, R2, 0x1f, RZ ;  /* 0x0000001f02000819 */ /* 0x000fc800000006ff */
[----:B------:R1:W2:Y:S01]  /*35d0*/  @P0 SYNCS.PHASECHK.TRANS64.TRYWAIT P2, [UR8], R0 ;  /* 0x00000000ff0005a7 */ /* 0x0002a20008041108 */
[----:B------:R-:W3:Y:S02]  /*35e0*/  SYNCS.PHASECHK.TRANS64.TRYWAIT P0, [UR9+0xb0], R5 ;  /* 0x0000b005ff0075a7 */ /* 0x000ee40008001109 */
[----:B-123--:R-:W-:Y:S05]  /*35f0*/  @!P0 BRA `(.L_x_68) ;  /* 0x000000a8006c8947 */ /* 0x00efea0003800000 */
.L_x_200:
[----:B------:R-:W-:Y:S01]  /*3600*/  UMOV UR16, UR17 ;  /* 0x0000001100107c82 */ /* 0x000fe20008000000 */
[----:B------:R-:W-:Y:S05]  /*3610*/  BRA.U !UP0, `(.L_x_69) ;  /* 0x0000000108c07547 */ /* 0x000fea000b800000 */
[----:B------:R-:W-:Y:S02]  /*3620*/  UIADD3 UR16, UPT, UPT, UR20, UR17, URZ ;  /* 0x0000001114107290 */ /* 0x000fe4000fffe0ff */
[----:B------:R-:W-:Y:S01]  /*3630*/  UPLOP3.LUT UP3, UPT, UPT, UPT, UPT, 0x40, 0x4 ;  /* 0x000000000004789c */ /* 0x000fe20003f6e870 */
[----:B------:R-:W-:Y:S01]  /*3640*/  UMOV UR15, UR6 ;  /* 0x00000006000f7c82 */ /* 0x000fe20008000000 */
[----:B------:R-:W-:-:S09]  /*3650*/  UMOV UR46, UR18 ;  /* 0x00000012002e7c82 */ /* 0x000fd20008000000 */
.L_x_72:
[----:B--2---:R-:W-:Y:S01]  /*3660*/  ULEA UR8, UR46, UR7, 0x3 ;  /* 0x000000072e087291 */ /* 0x004fe2000f8e18ff */
[----:B---3--:R-:W-:Y:S11]  /*3670*/  @P2 BRA `(.L_x_70) ;  /* 0x00000000000c2947 */ /* 0x008ff60003800000 */
[----:B-1----:R-:W-:Y:S04]  /*3680*/  SHF.L.U32 R5, R2, 0x1f, RZ ;  /* 0x0000001f02057819 */ /* 0x002fe800000006ff */
[----:B------:R-:W1:Y:S02]  /*3690*/  SYNCS.PHASECHK.TRANS64.TRYWAIT P0, [UR8], R5 ;  /* 0x00000005ff0075a7 */ /* 0x000e640008001108 */
[----:B-1----:R-:W-:Y:S05]  /*36a0*/  @!P0 BRA `(.L_x_71) ;  /* 0x000000a800588947 */ /* 0x002fea0003800000 */
.L_x_70:
[----:B------:R-:W-:Y:S01]  /*36b0*/  UISETP.NE.AND UP0, UPT, UR15, 0x1, UPT ;  /* 0x000000010f00788c */ /* 0x000fe2000bf05270 */
[----:B------:R-:W-:Y:S01]  /*36c0*/  PLOP3.LUT P2, PT, PT, PT, PT, 0x80, 0x8 ;  /* 0x000000000008781c */ /* 0x000fe20003f4f070 */
[----:B------:R-:W-:Y:S02]  /*36d0*/  UIADD3 UR18, UPT, UPT, UR46, 0x1, URZ ;  /* 0x000000012e127890 */ /* 0x000fe4000fffe0ff */
[----:B------:R-:W-:Y:S02]  /*36e0*/  ULEA UR32, UR46, UR14, 0xa ;  /* 0x0000000e2e207291 */ /* 0x000fe4000f8e50ff */
[----:B------:R-:W-:Y:S01]  /*36f0*/  UISETP.NE.AND UP1, UPT, UR18, 0x3, UPT ;  /* 0x000000031200788c */ /* 0x000fe2000bf25270 */
[----:B------:R-:W-:Y:S01]  /*3700*/  PLOP3.LUT P0, PT, PT, PT, UP0, 0x80, 0x8 ;  /* 0x000000000008781c */ /* 0x000fe20003f0f008 */
[----:B------:R-:W-:Y:S02]  /*3710*/  UIADD3 UR44, UPT, UPT, UR32, 0x2, URZ ;  /* 0x00000002202c7890 */ /* 0x000fe4000fffe0ff */
[----:B------:R-:W-:Y:S02]  /*3720*/  USEL UR31, URZ, 0x1, UP1 ;  /* 0x00000001ff1f7887 */ /* 0x000fe40008800000 */
[----:B------:R-:W-:Y:S02]  /*3730*/  USEL UR18, UR18, URZ, UP1 ;  /* 0x000000ff12127287 */ /* 0x000fe40008800000 */
[----:B------:R-:W-:Y:S02]  /*3740*/  UIADD3 UR40, UPT, UPT, UR32, 0x4, URZ ;  /* 0x0000000420287890 */ /* 0x000fe4000fffe0ff */
[----:B------:R-:W-:Y:S01]  /*3750*/  @UP0 ULEA UR30, UR18, UR7, 0x3 ;  /* 0x00000007121e0291 */ /* 0x000fe2000f8e18ff */
[----:B------:R-:W-:Y:S01]  /*3760*/  LOP3.LUT R2, R2, UR31, RZ, 0x3c, !PT ;  /* 0x0000001f02027c12 */ /* 0x000fe2000f8e3cff */
[----:B------:R-:W-:Y:S02]  /*3770*/  UIADD3 UR36, UPT, UPT, UR32, 0x6, URZ ;  /* 0x0000000620247890 */ /* 0x000fe4000fffe0ff */
[----:B------:R-:W-:Y:S01]  /*3780*/  UIADD3 UR8, UPT, UPT, UR8, 0x18, URZ ;  /* 0x0000001808087890 */ /* 0x000fe2000fffe0ff */
[----:B-1----:R-:W-:Y:S01]  /*3790*/  @P0 SHF.L.U32 R0, R2, 0x1f, RZ ;  /* 0x0000001f02000819 */ /* 0x002fe200000006ff */
[----:B------:R-:W-:Y:S02]  /*37a0*/  UIADD3 UR17, UPT, UPT, UR17, 0x1, URZ ;  /* 0x0000000111117890 */ /* 0x000fe4000fffe0ff */
[----:B------:R-:W-:Y:S01]  /*37b0*/  UIADD3 UR15, UPT, UPT, UR15, -0x1, URZ ;  /* 0xffffffff0f0f7890 */ /* 0x000fe2000fffe0ff */
[----:B------:R2:W3:Y:S01]  /*37c0*/  @P0 SYNCS.PHASECHK.TRANS64.TRYWAIT P2, [UR30], R0 ;  /* 0x00000000ff0005a7 */ /* 0x0004e2000804111e */
[----:B------:R-:W-:Y:S02]  /*37d0*/  ULEA UR30, UR46, UR13, 0xa ;  /* 0x0000000d2e1e7291 */ /* 0x000fe4000f8e50ff */
[----:B------:R-:W-:Y:S02]  /*37e0*/  UISETP.NE.AND UP0, UPT, UR17, UR16, UPT ;  /* 0x000000101100728c */ /* 0x000fe4000bf05270 */
[----:B------:R-:W-:Y:S02]  /*37f0*/  UIADD3 UR42, UPT, UPT, UR30, 0x2, URZ ;  /* 0x000000021e2a7890 */ /* 0x000fe4000fffe0ff */
[----:B------:R-:W-:Y:S02]  /*3800*/  UIADD3 UR38, UPT, UPT, UR30, 0x4, URZ ;  /* 0x000000041e267890 */ /* 0x000fe4000fffe0ff */
[----:B------:R-:W-:Y:S01]  /*3810*/  UIADD3 UR34, UPT, UPT, UR30, 0x6, URZ ;  /* 0x000000061e227890 */ /* 0x000fe2000fffe0ff */
[----:B------:R-:W-:Y:S01]  /*3820*/  UMOV UR33, 0x40004040 ;  /* 0x4000404000217882 */ /* 0x000fe20000000000 */
[----:B------:R-:W-:Y:S01]  /*3830*/  UMOV UR31, 0x40004040 ;  /* 0x40004040001f7882 */ /* 0x000fe20000000000 */
[----:B------:R-:W-:Y:S01]  /*3840*/  UMOV UR45, 0x40004040 ;  /* 0x40004040002d7882 */ /* 0x000fe20000000000 */
[----:B------:R2:W-:Y:S01]  /*3850*/  UTCHMMA.2CTA gdesc[UR30], gdesc[UR32], tmem[UR10], tmem[UR28], idesc[UR29], UP3 ;  /* 0x00ff1c201e0075ea */ /* 0x0005e20009a0000a */
[----:B------:R-:W-:Y:S01]  /*3860*/  UPLOP3.LUT UP3, UPT, UPT, UPT, UPT, 0x80, 0x8 ;  /* 0x000000000008789c */ /* 0x000fe20003f6f070 */
[----:B------:R-:W-:Y:S01]  /*3870*/  UMOV UR43, 0x40004040 ;  /* 0x40004040002b7882 */ /* 0x000fe20000000000 */
[----:B------:R-:W-:Y:S01]  /*3880*/  UMOV UR41, 0x40004040 ;  /* 0x4000404000297882 */ /* 0x000fe20000000000 */
[----:B------:R2:W-:Y:S01]  /*3890*/  UTCHMMA.2CTA gdesc[UR42], gdesc[UR44], tmem[UR10], tmem[UR26], idesc[UR27], UPT ;  /* 0x00ff1a2c2a0075ea */ /* 0x0005e2000ba0000a */
[----:B------:R-:W-:Y:S01]  /*38a0*/  UMOV UR39, 0x40004040 ;  /* 0x4000404000277882 */ /* 0x000fe20000000000 */
[----:B------:R-:W-:Y:S01]  /*38b0*/  UMOV UR37, 0x40004040 ;  /* 0x4000404000257882 */ /* 0x000fe20000000000 */
[----:B------:R-:W-:Y:S01]  /*38c0*/  UMOV UR35, 0x40004040 ;  /* 0x4000404000237882 */ /* 0x000fe20000000000 */
[----:B------:R2:W-:Y:S01]  /*38d0*/  UTCHMMA.2CTA gdesc[UR38], gdesc[UR40], tmem[UR10], tmem[UR24], idesc[UR25], UPT ;  /* 0x00ff1828260075ea */ /* 0x0005e2000ba0000a */
[----:B------:R2:W-:Y:S01]  /*38e0*/  UTCHMMA.2CTA gdesc[UR34], gdesc[UR36], tmem[UR10], tmem[UR22], idesc[UR23], UPT ;  /* 0x00ff1624220075ea */ /* 0x0005e2000ba0000a */
[----:B------:R2:W-:Y:S01]  /*38f0*/  UTCBAR.2CTA.MULTICAST [UR8], URZ, UR12 ;  /* 0x000000ff080073e9 */ /* 0x0005e2000820080c */
[----:B------:R-:W-:Y:S01]  /*3900*/  UMOV UR46, UR18 ;  /* 0x00000012002e7c82 */ /* 0x000fe20008000000 */
[----:B------:R-:W-:Y:S05]  /*3910*/  BRA.U UP0, `(.L_x_72) ;  /* 0xfffffffd00507547 */ /* 0x000fea000b83ffff */
.L_x_69:
[----:B------:R-:W-:Y:S01]  /*3920*/  UIADD3 UR9, UPT, UPT, UR9, 0xa0, URZ ;  /* 0x000000a009097890 */ /* 0x000fe2000fffe0ff */
[----:B------:R-:W-:-:S08]  /*3930*/  UMOV UR17, UR16 ;  /* 0x0000001000117c82 */ /* 0x000fd00008000000 */
[----:B------:R4:W-:Y:S01]  /*3940*/  UTCBAR.2CTA.MULTICAST [UR9], URZ, UR11 ;  /* 0x000000ff090073e9 */ /* 0x0009e2000820080b */
[----:B------:R-:W-:Y:S02]  /*3950*/  NOP ;  /* 0x0000000000007918 */ /* 0x000fe40000000000 */
.L_x_67:
[----:B------:R-:W-:Y:S01]  /*3960*/  UIADD3 UR19, UPT, UPT, UR19, 0x1, URZ ;  /* 0x0000000113137890 */ /* 0x000fe2000fffe0ff */
[----:B------:R-:W-:-:S03]  /*3970*/  ISETP.NE.AND P0, PT, R8, 0x2, PT ;  /* 0x000000020800780c */ /* 0x000fc60003f05270 */
[----:B------:R-:W-:Y:S01]  /*3980*/  UISETP.NE.AND UP0, UPT, UR19, 0x2, UPT ;  /* 0x000000021300788c */ /* 0x000fe2000bf05270 */
[----:B-12---:R-:W-:Y:S02]  /*3990*/  SEL R0, RZ, 0x1, P0 ;  /* 0x00000001ff007807 */ /* 0x006fe40000000000 */
[----:B------:R-:W-:Y:S01]  /*39a0*/  SEL R8, R8, RZ, P0 ;  /* 0x000000ff08087207 */ /* 0x000fe20000000000 */
[----:B------:R-:W-:Y:S01]  /*39b0*/  USEL UR8, URZ, 0x1, UP0 ;  /* 0x00000001ff087887 */ /* 0x000fe20008000000 */
[----:B------:R-:W-:Y:S01]  /*39c0*/  LOP3.LUT R3, R3, R0, RZ, 0x3c, !PT ;  /* 0x0000000003037212 */ /* 0x000fe200078e3cff */
[----:B------:R-:W-:-:S04]  /*39d0*/  USEL UR19, UR19, URZ, UP0 ;  /* 0x000000ff13137287 */ /* 0x000fc80008000000 */
[----:B------:R-:W-:Y:S01]  /*39e0*/  LOP3.LUT R9, R9, UR8, RZ, 0x3c, !PT ;  /* 0x0000000809097c12 */ /* 0x000fe2000f8e3cff */
[----:B------:R-:W-:Y:S07]  /*39f0*/  @P1 BRA `(.L_x_73) ;  /* 0xfffffff800881947 */ /* 0x000fee000383ffff */
[----:B------:R-:W1:Y:S01]  /*3a00*/  S2UR UR6, SR_CgaCtaId ;  /* 0x00000000000679c3 */ /* 0x000e620000008800 */
[----:B------:R-:W-:Y:S01]  /*3a10*/  ELECT P0, URZ, PT ;  /* 0x0000000000ff782f */ /* 0x000fe20003800000 */
[----:B------:R-:W-:Y:S01]  /*3a20*/  HFMA2 R0, -RZ, RZ, 0, 5.9604644775390625e-08 ;  /* 0x00000001ff007431 */ /* 0x000fe200000001ff */
[----:B------:R-:W-:-:S05]  /*3a30*/  UMOV UR8, 0x40 ;  /* 0x0000004000087882 */ /* 0x000fca0000000000 */
[----:B------:R-:W-:Y:S01]  /*3a40*/  UVIRTCOUNT.DEALLOC.SMPOOL 0x80 ;  /* 0x000000800000784c */ /* 0x000fe20000000000 */
[----:B------:R-:W-:Y:S02]  /*3a50*/  UISETP.NE.AND UP0, UPT, UR5, URZ, UPT ;  /* 0x000000ff0500728c */ /* 0x000fe4000bf05270 */
[----:B-1----:R-:W-:-:S09]  /*3a60*/  ULEA UR6, UR6, UR8, 0x18 ;  /* 0x0000000806067291 */ /* 0x002fd2000f8ec0ff */
[----:B------:R1:W-:Y:S01]  /*3a70*/  @P0 STS.U8 [UR6+0x1c], R0 ;  /* 0x00001c00ff000988 */ /* 0x0003e20008000006 */
[----:B------:R-:W-:Y:S05]  /*3a80*/  BRA.U UP0, `(.L_x_74) ;  /* 0x0000000100587547 */ /* 0x000fea000b800000 */
[----:B------:R-:W-:Y:S01]  /*3a90*/  UIADD3 UR8, UPT, UPT, UR7, 0xb0, URZ ;  /* 0x000000b007087890 */ /* 0x000fe2000fffe0ff */
[----:B------:R-:W-:-:S03]  /*3aa0*/  SHF.L.U32 R3, R9, 0x1f, RZ ;  /* 0x0000001f09037819 */ /* 0x000fc600000006ff */
[----:B------:R-:W-:-:S09]  /*3ab0*/  ULEA UR5, UR19, UR8, 0x3 ;  /* 0x0000000813057291 */ /* 0x000fd2000f8e18ff */
[----:B------:R-:W2:Y:S02]  /*3ac0*/  SYNCS.PHASECHK.TRANS64.TRYWAIT P0, [UR5], R3 ;  /* 0x00000003ff0075a7 */ /* 0x000ea40008001105 */
[----:B--2---:R-:W-:Y:S05]  /*3ad0*/  @!P0 BRA `(.L_x_75) ;  /* 0x000000a400648947 */ /* 0x004fea0003800000 */
.L_x_203:
[----:B----4-:R-:W-:-:S04]  /*3ae0*/  UIADD3 UR9, UPT, UPT, UR19, 0x1, URZ ;  /* 0x0000000113097890 */ /* 0x010fc8000fffe0ff */
[----:B------:R-:W-:-:S04]  /*3af0*/  UISETP.NE.AND UP1, UPT, UR9, 0x2, UPT ;  /* 0x000000020900788c */ /* 0x000fc8000bf25270 */
[----:B------:R-:W-:Y:S02]  /*3b00*/  USEL UR5, URZ, 0x1, UP1 ;  /* 0x00000001ff057887 */ /* 0x000fe40008800000 */
[----:B------:R-:W-:-:S04]  /*3b10*/  USEL UR9, UR9, URZ, UP1 ;  /* 0x000000ff09097287 */ /* 0x000fc80008800000 */
[----:B------:R-:W-:Y:S01]  /*3b20*/  ULEA UR9, UR9, UR8, 0x3 ;  /* 0x0000000809097291 */ /* 0x000fe2000f8e18ff */
[----:B-1----:R-:W-:-:S04]  /*3b30*/  LOP3.LUT R3, R9, UR5, RZ, 0x3c, !PT ;  /* 0x0000000509037c12 */ /* 0x002fc8000f8e3cff */
[----:B------:R-:W-:Y:S01]  /*3b40*/  SHF.L.U32 R3, R3, 0x1f, RZ ;  /* 0x0000001f03037819 */ /* 0x000fe200000006ff */
[----:B------:R-:W-:-:S04]  /*3b50*/  IMAD.U32 R0, RZ, RZ, UR9 ;  /* 0x00000009ff007e24 */ /* 0x000fc8000f8e00ff */
[----:B------:R1:W2:Y:S03]  /*3b60*/  SYNCS.PHASECHK.TRANS64.TRYWAIT P0, [R0+URZ], R3 ;  /* 0x00000003000075a7 */ /* 0x0002a600080011ff */
[----:B--2---:R-:W-:Y:S05]  /*3b70*/  @!P0 NANOSLEEP.SYNCS 0x989680 ;  /* 0x009896800000895d */ /* 0x004fea0003900000 */
[----:B------:R-:W2:Y:S02]  /*3b80*/  @!P0 SYNCS.PHASECHK.TRANS64 P0, [R0+URZ], R3 ;  /* 0x00000003000085a7 */ /* 0x000ea400080010ff */
[----:B--2---:R-:W-:Y:S05]  /*3b90*/  @P0 BRA `(.L_x_76) ;  /* 0x0000000000200947 */ /* 0x004fea0003800000 */
.L_x_77:
[----:B--2---:R2:W4:Y:S02]  /*3ba0*/  SYNCS.PHASECHK.TRANS64.TRYWAIT P0, [R0+URZ], R3 ;  /* 0x00000003000075a7 */ /* 0x00452400080011ff */
[----:B----4-:R-:W-:Y:S05]  /*3bb0*/  @!P0 NANOSLEEP.SYNCS 0x989680 ;  /* 0x009896800000895d */ /* 0x010fea0003900000 */
[----:B------:R-:W4:Y:S02]  /*3bc0*/  @!P0 SYNCS.PHASECHK.TRANS64 P0, [R0+URZ], R3 ;  /* 0x00000003000085a7 */ /* 0x000f2400080010ff */
[----:B----4-:R-:W-:Y:S05]  /*3bd0*/  @!P0 BRA `(.L_x_77) ;  /* 0xfffffffc00f08947 */ /* 0x010fea000383ffff */
[----:B------:R-:W-:Y:S05]  /*3be0*/  BRA `(.L_x_76) ;  /* 0x00000000000c7947 */ /* 0x000fea0003800000 */
.L_x_74:
[----:B------:R-:W-:-:S04]  /*3bf0*/  UIADD3 UR5, UPT, UPT, UR7, 0xe0, URZ ;  /* 0x000000e007057890 */ /* 0x000fc8000fffe0ff */
[----:B------:R-:W-:-:S09]  /*3c00*/  UPRMT UR5, UR4, 0x654, UR5 ;  /* 0x0000065404057896 */ /* 0x000fd20008000005 */
[----:B------:R-:W-:Y:S03]  /*3c10*/  SYNCS.ARRIVE.TRANS64.RED.A1T0 RZ, [UR5], RZ ;  /* 0x000000ffffff79a7 */ /* 0x000fe60008100405 */
.L_x_76:
[----:B-12---:R-:W-:Y:S01]  /*3c20*/  SHF.L.U32 R3, RZ, 0x1f, RZ ;  /* 0x0000001fff037819 */ /* 0x006fe200000006ff */
[----:B------:R-:W-:Y:S01]  /*3c30*/  UIADD3 UR5, UPT, UPT, UR7, 0xe0, URZ ;  /* 0x000000e007057890 */ /* 0x000fe2000fffe0ff */
[----:B------:R-:W-:Y:S02]  /*3c40*/  PLOP3.LUT P0, PT, PT, PT, UP0, 0x80, 0x8 ;  /* 0x000000000008781c */ /* 0x000fe40003f0f008 */
[----:B------:R-:W1:Y:S02]  /*3c50*/  SYNCS.PHASECHK.TRANS64.TRYWAIT P1, [UR7+0xe0], R3 ;  /* 0x0000e003ff0075a7 */ /* 0x000e640008021107 */
[----:B-1----:R-:W-:Y:S09]  /*3c60*/  @!P1 BRA `(.L_x_78) ;  /* 0x000000a400189947 */ /* 0x002ff20003800000 */
.L_x_205:
[----:B------:R-:W-:Y:S01]  /*3c70*/  @!UP0 UPRMT UR5, UR4, 0x654, UR5 ;  /* 0x0000065404058896 */ /* 0x000fe20008000005 */
[----:B------:R-:W-:Y:S02]  /*3c80*/  UMOV UR8, 0xffff ;  /* 0x0000ffff00087882 */ /* 0x000fe40000000000 */
[----:B------:R-:W-:-:S06]  /*3c90*/  UMOV UR4, 0x1 ;  /* 0x0000000100047882 */ /* 0x000fcc0000000000 */
[----:B------:R-:W-:Y:S01]  /*3ca0*/  @!P0 SYNCS.ARRIVE.TRANS64.RED.A1T0 RZ, [UR5], RZ ;  /* 0x000000ffffff89a7 */ /* 0x000fe20008100405 */
[----:B------:R-:W-:Y:S01]  /*3cb0*/  NOP ;  /* 0x0000000000007918 */ /* 0x000fe20000000000 */
[----:B-1----:R-:W1:Y:S01]  /*3cc0*/  LDS R0, [UR6+0x14] ;  /* 0x00001406ff007984 */ /* 0x002e620008000800 */
[----:B------:R-:W-:-:S04]  /*3cd0*/  ULOP3.LUT UR5, UR21, 0xffff, URZ, 0xc0, !UPT ;  /* 0x0000ffff15057892 */ /* 0x000fc8000f8ec0ff */
[----:B------:R-:W-:-:S04]  /*3ce0*/  USHF.R.U32.HI UR5, URZ, 0x5, UR5 ;  /* 0x00000005ff057899 */ /* 0x000fc80008011605 */
[----:B------:R-:W-:Y:S02]  /*3cf0*/  USHF.L.U32 UR8, UR8, UR5, URZ ;  /* 0x0000000508087299 */ /* 0x000fe400080006ff */
[----:B------:R-:W-:-:S04]  /*3d00*/  USHF.L.U32 UR4, UR4, UR5, URZ ;  /* 0x0000000504047299 */ /* 0x000fc800080006ff */
[----:B-1----:R-:W-:-:S04]  /*3d10*/  LOP3.LUT R0, R0, UR8, RZ, 0xc0, !PT ;  /* 0x0000000800007c12 */ /* 0x002fc8000f8ec0ff */
[----:B------:R-:W-:-:S13]  /*3d20*/  ISETP.NE.AND P0, PT, R0, UR8, PT ;  /* 0x0000000800007c0c */ /* 0x000fda000bf05270 */
[----:B------:R-:W-:Y:S05]  /*3d30*/  @P0 BRA `(.L_x_79) ;  /* 0x0000000000580947 */ /* 0x000fea0003800000 */
[----:B------:R-:W1:Y:S02]  /*3d40*/  LDS R0, [UR6+0x18] ;  /* 0x00001806ff007984 */ /* 0x000e640008000800 */
[----:B-1----:R-:W-:-:S04]  /*3d50*/  LOP3.LUT R0, R0, UR4, RZ, 0xc0, !PT ;  /* 0x0000000400007c12 */ /* 0x002fc8000f8ec0ff */
[----:B------:R-:W-:-:S13]  /*3d60*/  ISETP.NE.AND P0, PT, R0, UR4, PT ;  /* 0x0000000400007c0c */ /* 0x000fda000bf05270 */
[----:B------:R-:W-:Y:S05]  /*3d70*/  @P0 BRA `(.L_x_80) ;  /* 0x00000000003c0947 */ /* 0x000fea0003800000 */
[----:B------:R-:W1:Y:S01]  /*3d80*/  S2R R2, SR_LANEID ;  /* 0x0000000000027919 */ /* 0x000e620000000000 */
[----:B------:R-:W-:Y:S01]  /*3d90*/  ULOP3.LUT UR8, URZ, UR8, URZ, 0x33, !UPT ;  /* 0x00000008ff087292 */ /* 0x000fe2000f8e33ff */
[----:B------:R-:W-:Y:S01]  /*3da0*/  LOP3.LUT R4, RZ, UR4, RZ, 0x33, !PT ;  /* 0x00000004ff047c12 */ /* 0x000fe2000f8e33ff */
[----:B------:R-:W-:Y:S02]  /*3db0*/  VOTEU.ANY UR7, UPT, PT ;  /* 0x0000000000077886 */ /* 0x000fe400038e0100 */
[----:B------:R-:W-:Y:S01]  /*3dc0*/  UFLO.U32 UR7, UR7 ;  /* 0x00000007000772bd */ /* 0x000fe200080e0000 */
[----:B------:R-:W2:Y:S01]  /*3dd0*/  REDUX UR4, R4 ;  /* 0x00000000040473c4 */ /* 0x000ea20000000000 */
[----:B------:R-:W-:-:S06]  /*3de0*/  IMAD.U32 R0, RZ, RZ, UR8 ;  /* 0x00000008ff007e24 */ /* 0x000fcc000f8e00ff */
[----:B------:R1:W-:Y:S01]  /*3df0*/  UTCATOMSWS.AND URZ, UR8 ;  /* 0x0000000800ff79e3 */ /* 0x0003e20008000000 */
[----:B------:R-:W3:Y:S01]  /*3e00*/  REDUX UR5, R0 ;  /* 0x00000000000573c4 */ /* 0x000ee20000000000 */
[----:B-1----:R-:W-:Y:S01]  /*3e10*/  ISETP.EQ.U32.AND P0, PT, R2, UR7, PT ;  /* 0x0000000702007c0c */ /* 0x002fe2000bf02070 */
[----:B--2---:R-:W-:Y:S01]  /*3e20*/  IMAD.U32 R2, RZ, RZ, UR4 ;  /* 0x00000004ff027e24 */ /* 0x004fe2000f8e00ff */
[----:B---3--:R-:W-:-:S11]  /*3e30*/  MOV R3, UR5 ;  /* 0x0000000500037c02 */ /* 0x008fd60008000f00 */
[----:B------:R1:W-:Y:S04]  /*3e40*/  @P0 ATOMS.AND RZ, [UR6+0x14], R3 ;  /* 0x00001403ffff098c */ /* 0x0003e8000a800006 */
[----:B------:R1:W-:Y:S01]  /*3e50*/  @P0 ATOMS.AND RZ, [UR6+0x18], R2 ;  /* 0x00001802ffff098c */ /* 0x0003e2000a800006 */
[----:B------:R-:W-:Y:S05]  /*3e60*/  BRA `(.L_x_81) ;  /* 0x0000000000147947 */ /* 0x000fea0003800000 */
.L_x_80:
[----:B------:R-:W-:Y:S02]  /*3e70*/  MOV R2, 0x3e90 ;  /* 0x00003e9000027802 */ /* 0x000fe40000000f00 */
[----:B---345:R-:W-:Y:S05]  /*3e80*/  CALL.REL.NOINC `($__internal_0_$__cuda_sm10x_tcgen05_guardrail_trap_col_being_dealloced_not_returned_by_alloc) ;  /* 0x000000a800a87944 */ /* 0x038fea0003c00000 */
[----:B------:R-:W-:Y:S05]  /*3e90*/  BRA `(.L_x_81) ;  /* 0x0000000000087947 */ /* 0x000fea0003800000 */
.L_x_79:
[----:B------:R-:W-:Y:S02]  /*3ea0*/  MOV R2, 0x3ec0 ;  /* 0x00003ec000027802 */ /* 0x000fe40000000f00 */
[----:B---345:R-:W-:Y:S05]  /*3eb0*/  CALL.REL.NOINC `($__internal_2_$__cuda_sm10x_tcgen05_guardrail_trap_unallocated_columns_being_dealloced) ;  /* 0x000000a800b47944 */ /* 0x038fea0003c00000 */
.L_x_81:
[----:B------:R-:W-:Y:S01]  /*3ec0*/  NOP ;  /* 0x0000000000007918 */ /* 0x000fe20000000000 */
[----:B----4-:R-:W-:Y:S05]  /*3ed0*/  EXIT ;  /* 0x000000000000794d */ /* 0x010fea0003800000 */
.L_x_54:
[----:B------:R-:W-:-:S09]  /*3ee0*/  UISETP.NE.OR UP5, UPT, UR10, 0x3, !UP5 ;  /* 0x000000030a00788c */ /* 0x000fd2000efa5670 */
[----:B------:R-:W-:Y:S05]  /*3ef0*/  BRA.U UP5, `(.L_x_82) ;  /* 0x0000001505907547 */ /* 0x000fea000b800000 */
[----:B------:R-:W1:Y:S01]  /*3f00*/  LDC R0, c[0x0][0xb30] ;  /* 0x0002cc00ff007b82 */ /* 0x000e620000000800 */
[----:B------:R-:W2:Y:S01]  /*3f10*/  LDCU.64 UR8, c[0x0][0x888] ;  /* 0x00011100ff0877ac */ /* 0x000ea20008000a00 */
[----:B------:R-:W-:Y:S02]  /*3f20*/  HFMA2 R29, -RZ, RZ, 0, 0 ;  /* 0x00000000ff1d7431 */ /* 0x000fe400000001ff */
[----:B------:R-:W-:Y:S01]  /*3f30*/  IMAD.MOV.U32 R30, RZ, RZ, RZ ;  /* 0x000000ffff1e7224 */ /* 0x000fe200078e00ff */
[----:B------:R-:W3:Y:S01]  /*3f40*/  LDCU.64 UR4, c[0x0][0x890] ;  /* 0x00011200ff0477ac */ /* 0x000ee20008000a00 */
[----:B------:R-:W-:Y:S02]  /*3f50*/  IMAD.MOV.U32 R23, RZ, RZ, 0x4000 ;  /* 0x00004000ff177424 */ /* 0x000fe400078e00ff */
[----:B------:R-:W4:Y:S01]  /*3f60*/  LDC R19, c[0x0][0x370] ;  /* 0x0000dc00ff137b82 */ /* 0x000f220000000800 */
[----:B------:R-:W-:Y:S01]  /*3f70*/  UMOV UR7, 0x400 ;  /* 0x0000040000077882 */ /* 0x000fe20000000000 */
[----:B------:R-:W-:-:S02]  /*3f80*/  UPLOP3.LUT UP1, UPT, UPT, UPT, UPT, 0x40, 0x4 ;  /* 0x000000000004789c */ /* 0x000fc40003f2e870 */
[----:B------:R-:W-:-:S04]  /*3f90*/  ULEA UR7, UR37, UR7, 0x18 ;  /* 0x0000000725077291 */ /* 0x000fc8000f8ec0ff */
[----:B------:R-:W4:Y:S01]  /*3fa0*/  LDC R2, c[0x0][0xb0c] ;  /* 0x0002c300ff027b82 */ /* 0x000f220000000800 */
[----:B------:R-:W-:Y:S02]  /*3fb0*/  UIADD3 UR41, UPT, UPT, UR7, 0x30, URZ ;  /* 0x0000003007297890 */ /* 0x000fe4000fffe0ff */
[----:B--2---:R-:W-:Y:S02]  /*3fc0*/  UISETP.NE.U32.AND UP2, UPT, UR8, URZ, UPT ;  /* 0x000000ff0800728c */ /* 0x004fe4000bf45070 */
[----:B------:R-:W-:Y:S02]  /*3fd0*/  UIADD3 UR33, UPT, UPT, UR7, 0x38, URZ ;  /* 0x0000003807217890 */ /* 0x000fe4000fffe0ff */
[----:B---3--:R-:W-:Y:S01]  /*3fe0*/  UISETP.NE.U32.AND UP3, UPT, UR4, URZ, UPT ;  /* 0x000000ff0400728c */ /* 0x008fe2000bf65070 */
[----:B------:R-:W2:Y:S01]  /*3ff0*/  LDC R18, c[0x0][0xb20] ;  /* 0x0002c800ff127b82 */ /* 0x000ea20000000800 */
[----:B-1----:R-:W-:Y:S01]  /*4000*/  ISETP.NE.AND P1, PT, R0, 0x1, PT ;  /* 0x000000010000780c */ /* 0x002fe20003f25270 */
[----:B------:R-:W-:-:S02]  /*4010*/  UISETP.NE.AND.EX UP2, UPT, UR9, URZ, UPT, UP2 ;  /* 0x000000ff0900728c */ /* 0x000fc4000bf45320 */
[----:B------:R-:W-:Y:S02]  /*4020*/  UIADD3 UR25, UPT, UPT, UR7, 0x40, URZ ;  /* 0x0000004007197890 */ /* 0x000fe4000fffe0ff */
[----:B------:R-:W-:Y:S02]  /*4030*/  UIADD3 UR17, UPT, UPT, UR7, 0x48, URZ ;  /* 0x0000004807117890 */ /* 0x000fe4000fffe0ff */
[----:B------:R-:W1:Y:S01]  /*4040*/  LDC.64 R32, c[0x0][0x348] ;  /* 0x0000d200ff207b82 */ /* 0x000e620000000a00 */
[----:B------:R-:W-:-:S07]  /*4050*/  UISETP.NE.AND.EX UP3, UPT, UR5, URZ, UPT, UP3 ;  /* 0x000000ff0500728c */ /* 0x000fce000bf65330 */
[----:B------:R-:W3:Y:S08]  /*4060*/  LDC.64 R16, c[0x0][0xb10] ;  /* 0x0002c400ff107b82 */ /* 0x000ef00000000a00 */
[----:B------:R-:W1:Y:S08]  /*4070*/  LDC.64 R6, c[0x0][0xb18] ;  /* 0x0002c600ff067b82 */ /* 0x000e700000000a00 */
[----:B------:R-:W1:Y:S08]  /*4080*/  LDC.64 R4, c[0x0][0xb28] ;  /* 0x0002ca00ff047b82 */ /* 0x000e700000000a00 */
[----:B--2-4-:R-:W1:Y:S02]  /*4090*/  LDC R22, c[0x0][0x374] ;  /* 0x0000dd00ff167b82 */ /* 0x014e640000000800 */
.L_x_97:
[C---:B------:R-:W-:Y:S02]  /*40a0*/  LEA R0, R30.reuse, UR7, 0x3 ;  /* 0x000000071e007c11 */ /* 0x040fe4000f8e18ff */
[----:B------:R-:W-:Y:S02]  /*40b0*/  SHF.L.U32 R3, R29, 0x1f, RZ ;  /* 0x0000001f1d037819 */ /* 0x000fe400000006ff */
[----:B------:R-:W-:Y:S02]  /*40c0*/  LEA R24, R30, UR7, 0x4 ;  /* 0x000000071e187c11 */ /* 0x000fe4000f8e20ff */
[----:B--2---:R-:W2:Y:S02]  /*40d0*/  SYNCS.PHASECHK.TRANS64.TRYWAIT P0, [R0+URZ+0x80], R3 ;  /* 0x00008003000075a7 */ /* 0x004ea400080011ff */
[----:B--2---:R-:W-:Y:S05]  /*40e0*/  @!P0 BRA `(.L_x_83) ;  /* 0x000000a000108947 */ /* 0x004fea0003800000 */
.L_x_206:
[----:B------:R-:W-:Y:S01]  /*40f0*/  ISETP.GE.AND P0, PT, R40, 0x1, PT ;  /* 0x000000012800780c */ /* 0x000fe20003f06270 */
[----:B------:R-:W4:Y:S01]  /*4100*/  LDS.128 R24, [R24+0xf0] ;  /* 0x0000f00018187984 */ /* 0x000f220000000c00 */
[----:B--2---:R-:W-:Y:S01]  /*4110*/  VIADD R0, R0, 0x90 ;  /* 0x0000009000007836 */ /* 0x004fe20000000000 */
[----:B------:R-:W-:Y:S01]  /*4120*/  @!PT LDS RZ, [RZ] ;  /* 0x00000000fffff984 */ /* 0x000fe20000000800 */
[----:B------:R-:W-:Y:S01]  /*4130*/  @!PT LDS RZ, [RZ] ;  /* 0x00000000fffff984 */ /* 0x000fe20000000800 */
[----:B------:R-:W-:Y:S01]  /*4140*/  @!PT LDS RZ, [RZ] ;  /* 0x00000000fffff984 */ /* 0x000fe20000000800 */
[----:B------:R-:W-:Y:S01]  /*4150*/  @!PT LDS RZ, [RZ] ;  /* 0x00000000fffff984 */ /* 0x000fe20000000800 */
[----:B------:R2:W-:Y:S06]  /*4160*/  MEMBAR.ALL.CTA ;  /* 0x0000000000007992 */ /* 0x0005ec0000008000 */
[----:B--2---:R-:W2:Y:S01]  /*4170*/  FENCE.VIEW.ASYNC.S ;  /* 0x00000000000073c6 */ /* 0x004ea20000000000 */
[----:B------:R-:W-:Y:S04]  /*4180*/  PRMT R0, RZ, 0x654, R0 ;  /* 0x00000654ff007816 */ /* 0x000fe80000000000 */
[----:B--2---:R2:W-:Y:S01]  /*4190*/  SYNCS.ARRIVE.TRANS64.RED.A1T0 RZ, [R0+URZ], RZ ;  /* 0x000000ff00ff79a7 */ /* 0x0045e200081004ff */
[----:B----4-:R-:W-:Y:S11]  /*41a0*/  LOP3.LUT P3, RZ, R26, 0x1, RZ, 0xc0, !PT ;  /* 0x000000011aff7812 */ /* 0x010ff6000786c0ff */
[----:B------:R-:W-:Y:S02]  /*41b0*/  @!UPT UIADD3 URZ, UPT, UPT, URZ, URZ, URZ ;  /* 0x000000fffffff290 */ /* 0x000fe4000fffe0ff */
[----:B------:R-:W-:Y:S02]  /*41c0*/  @P3 MOV R13, R24 ;  /* 0x00000018000d3202 */ /* 0x000fe40000000f00 */
[----:B------:R-:W-:Y:S01]  /*41d0*/  @P3 LOP3.LUT R8, R25, 0xffff, RZ, 0xc0, !PT ;  /* 0x0000ffff19083812 */ /* 0x000fe200078ec0ff */
[----:B--2---:R-:W-:Y:S06]  /*41e0*/  @!P0 BRA `(.L_x_84) ;  /* 0x0000000000a48947 */ /* 0x004fec0003800000 */
[----:B-1----:R-:W-:Y:S01]  /*41f0*/  IMAD.HI.U32 R31, R22, R7, RZ ;  /* 0x00000007161f7227 */ /* 0x002fe200078e00ff */
[----:B------:R-:W-:Y:S02]  /*4200*/  ISETP.NE.AND P0, PT, R6, 0x1, PT ;  /* 0x000000010600780c */ /* 0x000fe40003f05270 */
[----:B------:R-:W-:Y:S01]  /*4210*/  ISETP.NE.AND P2, PT, R40, 0x1, PT ;  /* 0x000000012800780c */ /* 0x000fe20003f45270 */
[----:B---3--:R-:W-:Y:S01]  /*4220*/  IMAD.HI.U32 R34, R19, R16, RZ ;  /* 0x0000001013227227 */ /* 0x008fe200078e00ff */
[----:B------:R-:W-:Y:S02]  /*4230*/  SHF.R.U32.HI R31, RZ, R18, R31 ;  /* 0x00000012ff1f7219 */ /* 0x000fe4000001161f */
[----:B------:R-:W-:Y:S01]  /*4240*/  ISETP.NE.AND P4, PT, R2, 0x1, PT ;  /* 0x000000010200780c */ /* 0x000fe20003f85270 */
[----:B------:R-:W-:Y:S01]  /*4250*/  IMAD.HI.U32 R36, R13, R16, RZ ;  /* 0x000000100d247227 */ /* 0x000fe200078e00ff */
[----:B------:R-:W-:Y:S02]  /*4260*/  SHF.R.U32.HI R34, RZ, R17, R34 ;  /* 0x00000011ff227219 */ /* 0x000fe40000011622 */
[----:B------:R-:W-:Y:S01]  /*4270*/  SEL R3, R22, R31, !P0 ;  /* 0x0000001f16037207 */ /* 0x000fe20004000000 */
[C---:B------:R-:W-:Y:S01]  /*4280*/  IMAD.HI.U32 R31, R8.reuse, R7, RZ ;  /* 0x00000007081f7227 */ /* 0x040fe200078e00ff */
[----:B------:R-:W-:Y:S02]  /*4290*/  SEL R11, R19, R34, !P4 ;  /* 0x00000022130b7207 */ /* 0x000fe40006000000 */
[----:B------:R-:W-:Y:S01]  /*42a0*/  SHF.R.U32.HI R36, RZ, R17, R36 ;  /* 0x00000011ff247219 */ /* 0x000fe20000011624 */
[----:B------:R-:W-:Y:S01]  /*42b0*/  IMAD.HI.U32 R38, R3, R4, RZ ;  /* 0x0000000403267227 */ /* 0x000fe200078e00ff */
[----:B------:R-:W-:Y:S03]  /*42c0*/  SHF.R.U32.HI R31, RZ, R18, R31 ;  /* 0x00000012ff1f7219 */ /* 0x000fe6000001161f */
[----:B------:R-:W-:Y:S01]  /*42d0*/  IMAD.HI.U32 R34, R11, R4, RZ ;  /* 0x000000040b227227 */ /* 0x000fe200078e00ff */
[----:B------:R-:W-:Y:S02]  /*42e0*/  @P2 SHF.R.U32.HI R3, RZ, R5, R38 ;  /* 0x00000005ff032219 */ /* 0x000fe40000011626 */
[----:B------:R-:W-:Y:S02]  /*42f0*/  SEL R9, R8, R31, !P0 ;  /* 0x0000001f08097207 */ /* 0x000fe40004000000 */
[----:B------:R-:W-:Y:S01]  /*4300*/  @P2 SHF.R.U32.HI R11, RZ, R5, R34 ;  /* 0x00000005ff0b2219 */ /* 0x000fe20000011622 */
[C---:B------:R-:W-:Y:S01]  /*4310*/  IMAD R10, R40.reuse, R3, RZ ;  /* 0x00000003280a7224 */ /* 0x040fe200078e02ff */
[----:B------:R-:W-:Y:S01]  /*4320*/  SEL R3, R13, R36, !P4 ;  /* 0x000000240d037207 */ /* 0x000fe20006000000 */
[C---:B------:R-:W-:Y:S03]  /*4330*/  IMAD.HI.U32 R14, R9.reuse, R4, RZ ;  /* 0x00000004090e7227 */ /* 0x040fe600078e00ff */
[----:B------:R-:W-:Y:S01]  /*4340*/  ISETP.GE.AND P0, PT, R9, R10, PT ;  /* 0x0000000a0900720c */ /* 0x000fe20003f06270 */
[C---:B------:R-:W-:Y:S01]  /*4350*/  IMAD R12, R40.reuse, R11, RZ ;  /* 0x0000000b280c7224 */ /* 0x040fe200078e02ff */
[-C--:B------:R-:W-:Y:S04]  /*4360*/  SHF.R.U32.HI R14, RZ, R5.reuse, R14 ;  /* 0x00000005ff0e7219 */ /* 0x080fe8000001160e */
[----:B------:R-:W-:Y:S02]  /*4370*/  ISETP.GE.OR P0, PT, R3, R12, P0 ;  /* 0x0000000c0300720c */ /* 0x000fe40000706670 */
[----:B------:R-:W-:Y:S05]  /*4380*/  SEL R15, R9, R14, !P2 ;  /* 0x0000000e090f7207 */ /* 0x000fea0005000000 */
[----:B------:R-:W-:Y:S04]  /*4390*/  IMAD.MOV R14, RZ, RZ, -R15 ;  /* 0x000000ffff0e7224 */ /* 0x000fe800078e0a0f */
[----:B------:R-:W-:Y:S02]  /*43a0*/  IMAD R14, R40, R14, R9 ;  /* 0x0000000e280e7224 */ /* 0x000fe400078e0209 */
[C---:B------:R-:W-:Y:S05]  /*43b0*/  @!P0 IMAD.HI.U32 R10, R3.reuse, R4, RZ ;  /* 0x00000004030a8227 */ /* 0x040fea00078e00ff */
[----:B------:R-:W-:Y:S04]  /*43c0*/  @!P0 SHF.R.U32.HI R10, RZ, R5, R10 ;  /* 0x00000005ff0a8219 */ /* 0x000fe8000001160a */
[----:B------:R-:W-:Y:S01]  /*43d0*/  @!P0 SEL R0, R3, R10, !P2 ;  /* 0x0000000a03008207 */ /* 0x000fe20005000000 */
[----:B------:R-:W-:Y:S03]  /*43e0*/  IMAD.MOV R10, RZ, RZ, -R3 ;  /* 0x000000ffff0a7224 */ /* 0x000fe600078e0a03 */
[----:B------:R-:W-:Y:S01]  /*43f0*/  @!P0 IADD3 R15, PT, PT, R15, -R0, RZ ;  /* 0x800000000f0f8210 */ /* 0x000fe20007ffe0ff */
[----:B------:R-:W-:Y:S01]  /*4400*/  @!P0 IMAD R0, R11, R14, R0 ;  /* 0x0000000e0b008224 */ /* 0x000fe200078e0200 */
[----:B------:R-:W-:Y:S01]  /*4410*/  IADD3 R11, PT, PT, -R9, RZ, RZ ;  /* 0x000000ff090b7210 */ /* 0x000fe20007ffe1ff */
[----:B------:R-:W-:Y:S02]  /*4420*/  IMAD R13, R2, R10, R13 ;  /* 0x0000000a020d7224 */ /* 0x000fe400078e020d */
[----:B------:R-:W-:Y:S02]  /*4430*/  @!P0 IMAD R9, R15, R40, R3 ;  /* 0x000000280f098224 */ /* 0x000fe400078e0203 */
[----:B------:R-:W-:Y:S02]  /*4440*/  @!P0 IMAD.MOV.U32 R3, RZ, RZ, R0 ;  /* 0x000000ffff038224 */ /* 0x000fe400078e0000 */
[----:B------:R-:W-:Y:S02]  /*4450*/  IMAD R8, R6, R11, R8 ;  /* 0x0000000b06087224 */ /* 0x000fe400078e0208 */
[----:B------:R-:W-:Y:S02]  /*4460*/  IMAD R13, R3, R2, R13 ;  /* 0x00000002030d7224 */ /* 0x000fe400078e020d */
[----:B------:R-:W-:Y:S02]  /*4470*/  IMAD R8, R9, R6, R8 ;  /* 0x0000000609087224 */ /* 0x000fe400078e0208 */
.L_x_84:
[----:B------:R-:W-:Y:S05]  /*4480*/  BRA.U UP1, `(.L_x_85) ;  /* 0x0000000101107547 */ /* 0x000fea000b800000 */
[----:B------:R-:W-:Y:S04]  /*4490*/  MOV R0, UR6 ;  /* 0x0000000600007c02 */ /* 0x000fe80008000f00 */
[----:B------:R-:W-:Y:S04]  /*44a0*/  SHF.L.U32 R3, R0, 0x1f, RZ ;  /* 0x0000001f00037819 */ /* 0x000fe800000006ff */
[----:B------:R-:W2:Y:S02]  /*44b0*/  SYNCS.PHASECHK.TRANS64.TRYWAIT P0, [UR7+0x78], R3 ;  /* 0x00007803ff0075a7 */ /* 0x000ea40008001107 */
[----:B--2---:R-:W-:Y:S05]  /*44c0*/  @!P0 BRA `(.L_x_86) ;  /* 0x0000009c002c8947 */ /* 0x004fea0003800000 */
.L_x_85:
[----:B------:R-:W-:Y:S01]  /*44d0*/  R2UR UR43, R21 ;  /* 0x00000000152b72ca */ /* 0x000fe200000e0000 */
[----:B------:R-:W-:Y:S01]  /*44e0*/  IMAD.MOV.U32 R12, RZ, RZ, 0x1 ;  /* 0x00000001ff0c7424 */ /* 0x000fe200078e00ff */
[----:B------:R-:W-:Y:S02]  /*44f0*/  R2UR UR42, R20 ;  /* 0x00000000142a72ca */ /* 0x000fe400000e0000 */
[----:B------:R-:W-:Y:S02]  /*4500*/  ISETP.NE.U32.AND P2, PT, RZ, UR4, PT ;  /* 0x00000004ff007c0c */ /* 0x000fe4000bf45070 */
[----:B------:R-:W-:Y:S02]  /*4510*/  SHF.L.U32 R12, R12, 0x1f, RZ ;  /* 0x0000001f0c0c7819 */ /* 0x000fe400000006ff */
[----:B------:R-:W-:Y:S05]  /*4520*/  ISETP.NE.AND.EX P2, PT, RZ, UR5, PT, P2 ;  /* 0x00000005ff007c0c */ /* 0x000fea000bf45320 */
[----:B------:R-:W-:Y:S02]  /*4530*/  USHF.L.U32 UR43, UR43, 0x7, URZ ;  /* 0x000000072b2b7899 */ /* 0x000fe400080006ff */
[----:B------:R-:W-:Y:S01]  /*4540*/  USHF.L.U32 UR42, UR42, 0x8, URZ ;  /* 0x000000082a2a7899 */ /* 0x000fe200080006ff */
[----:B------:R-:W-:Y:S11]  /*4550*/  BRA.U !UP3, `(.L_x_87) ;  /* 0x000000010b347547 */ /* 0x000ff6000b800000 */
[----:B------:R-:W-:Y:S01]  /*4560*/  UPLOP3.LUT UP0, UPT, UPT, UPT, UP2, 0x80, 0x8 ;  /* 0x000000000008789c */ /* 0x000fe20003f0f020 */
[----:B--2---:R-:W-:Y:S02]  /*4570*/  HFMA2 R0, -RZ, RZ, 0, 5.9604644775390625e-08 ;  /* 0x00000001ff007431 */ /* 0x004fe400000001ff */
[----:B------:R-:W-:Y:S03]  /*4580*/  IMAD.MOV.U32 R103, RZ, RZ, 0x1 ;  /* 0x00000001ff677424 */ /* 0x000fe600078e00ff */
[----:B------:R-:W-:Y:S05]  /*4590*/  PLOP3.LUT P0, PT, PT, PT, UP0, 0x80, 0x8 ;  /* 0x000000000008781c */ /* 0x000fea0003f0f008 */
[----:B------:R-:W2:Y:S01]  /*45a0*/  @UP0 LDCU.64 UR10, c[0x0][0x888] ;  /* 0x00011100ff0a07ac */ /* 0x000ea20008000a00 */
[----:B------:R-:W-:Y:S07]  /*45b0*/  @UP0 UIMAD UR8, UR36, UR4, URZ ;  /* 0x00000004240802a4 */ /* 0x000fee000f8e02ff */
[----:B------:R-:W-:Y:S01]  /*45c0*/  @!P0 PRMT R103, R0, 0x7610, R103 ;  /* 0x0000761000678816 */ /* 0x000fe20000000067 */
[----:B--2---:R-:W-:Y:S03]  /*45d0*/  @UP0 UIMAD.WIDE UR10, UR8, 0x4, UR10 ;  /* 0x00000004080a08a5 */ /* 0x004fe6000f8e020a */
[----:B------:R-:W2:Y:S03]  /*45e0*/  @!UP0 LDCU UR8, c[0x0][0x880] ;  /* 0x00011000ff0887ac */ /* 0x000ea60008000800 */
[----:B------:R-:W-:Y:S01]  /*45f0*/  IMAD.U32 R10, RZ, RZ, UR10 ;  /* 0x0000000aff0a7e24 */ /* 0x000fe2000f8e00ff */
[----:B------:R-:W-:Y:S05]  /*4600*/  MOV R11, UR11 ;  /* 0x0000000b000b7c02 */ /* 0x000fea0008000f00 */
[----:B-----5:R4:W5:Y:S02]  /*4610*/  @P0 LDG.E R49, desc[UR46][R10.64] ;  /* 0x0000002e0a310981 */ /* 0x020964000c1e1900 */
[----:B--2-4-:R-:W-:Y:S07]  /*4620*/  @!P0 IMAD.U32 R49, RZ, RZ, UR8 ;  /* 0x00000008ff318e24 */ /* 0x014fee000f8e00ff */
.L_x_87:
[----:B-----5:R-:W-:Y:S01]  /*4630*/  @!P2 FSETP.EQ.AND P0, PT, R49, RZ, PT ;  /* 0x000000ff3100a20b */ /* 0x020fe20003f02000 */
[----:B------:R-:W-:Y:S01]  /*4640*/  @!UPT UIADD3 URZ, UPT, UPT, URZ, URZ, URZ ;  /* 0x000000fffffff290 */ /* 0x000fe2000fffe0ff */
[----:B------:R-:W-:Y:S11]  /*4650*/  @!P2 BRA `(.L_x_88) ;  /* 0x000000000014a947 */ /* 0x000ff60003800000 */
[----:B------:R-:W-:Y:S02]  /*4660*/  LOP3.LUT P2, RZ, R103, 0xff, RZ, 0xc0, !PT ;  /* 0x000000ff67ff7812 */ /* 0x000fe4000784c0ff */
[----:B------:R-:W-:Y:S04]  /*4670*/  PLOP3.LUT P0, PT, PT, PT, UP0, 0x80, 0x8 ;  /* 0x000000000008781c */ /* 0x000fe80003f0f008 */
[----:B------:R-:W-:Y:S07]  /*4680*/  PLOP3.LUT P0, PT, P0, PT, PT, 0x8, 0x80 ;  /* 0x000000000080781c */ /* 0x000fee000070e170 */
[----:B------:R-:W-:Y:S11]  /*4690*/  @P2 FSETP.EQ.AND P0, PT, R49, RZ, PT ;  /* 0x000000ff3100220b */ /* 0x000ff60003f02000 */
[----:B------:R-:W-:Y:S02]  /*46a0*/  @!UPT UIADD3 URZ, UPT, UPT, URZ, URZ, URZ ;  /* 0x000000fffffff290 */ /* 0x000fe4000fffe0ff */
.L_x_88:
[----:B------:R-:W4:Y:S01]  /*46b0*/  SYNCS.PHASECHK.TRANS64.TRYWAIT P2, [UR7+0x50], R12 ;  /* 0x0000500cff0075a7 */ /* 0x000f220008041107 */
[----:B------:R-:W-:Y:S04]  /*46c0*/  ELECT P4, URZ, PT ;  /* 0x0000000000ff782f */ /* 0x000fe80003880000 */
[----:B------:R-:W-:Y:S11]  /*46d0*/  PLOP3.LUT P4, PT, P0, P4, PT, 0xf2, 0x2f ;  /* 0x00000000002f781c */ /* 0x000ff60000789e72 */
[----:B------:R-:W-:Y:S02]  /*46e0*/  @!UPT UIADD3 URZ, UPT, UPT, URZ, URZ, URZ ;  /* 0x000000fffffff290 */ /* 0x000fe4000fffe0ff */
[----:B-1----:R-:W-:Y:S05]  /*46f0*/  @!P4 IADD3 R9, P0, PT, R32, 0x580, RZ ;  /* 0x000005802009c810 */ /* 0x002fea0007f1e0ff */
[----:B--2---:R-:W-:Y:S01]  /*4700*/  @!P4 IMAD.X R0, RZ, RZ, R33, P0 ;  /* 0x000000ffff00c224 */ /* 0x004fe200000e0621 */
[----:B----4-:R-:W-:Y:S07]  /*4710*/  @!P2 BRA `(.L_x_89) ;  /* 0x0000009800b0a947 */ /* 0x010fee0003800000 */
.L_x_209:
[----:B------:R-:W-:Y:S01]  /*4720*/  @!P4 R2UR UR9, R9 ;  /* 0x000000000909c2ca */ /* 0x000fe200000e0000 */
[----:B------:R-:W-:Y:S01]  /*4730*/  VOTEU.ALL UP1, P4 ;  /* 0x0000000000ff7886 */ /* 0x000fe20002020000 */
[----:B------:R-:W-:Y:S01]  /*4740*/  @!P4 R2UR UR8, R0 ;  /* 0x000000000008c2ca */ /* 0x000fe200000e0000 */
[----:B------:R-:W-:Y:S01]  /*4750*/  @!P4 IMAD.MOV.U32 R0, RZ, RZ, 0x4000 ;  /* 0x00004000ff00c424 */ /* 0x000fe200078e00ff */
[----:B------:R-:W-:Y:S01]  /*4760*/  UMOV UR44, UR36 ;  /* 0x00000024002c7c82 */ /* 0x000fe20008000000 */
[----:B------:R-:W-:Y:S01]  /*4770*/  UPRMT UR21, UR37, 0x654, UR41 ;  /* 0x0000065425157896 */ /* 0x000fe20008000029 */
[----:B------:R-:W-:Y:S01]  /*4780*/  @!P4 IADD3 R9, P0, PT, R32, 0x580, RZ ;  /* 0x000005802009c810 */ /* 0x000fe20007f1e0ff */
[----:B------:R-:W-:Y:S01]  /*4790*/  @!UP1 UIADD3 UR40, UPT, UPT, UR7, 0x400, URZ ;  /* 0x0000040007289890 */ /* 0x000fe2000fffe0ff */
[----:B------:R-:W-:Y:S05]  /*47a0*/  VOTEU.ALL UP1, P4 ;  /* 0x0000000000ff7886 */ /* 0x000fea0002020000 */
[----:B------:R-:W-:Y:S01]  /*47b0*/  IMAD.U32 R10, RZ, RZ, UR9 ;  /* 0x00000009ff0a7e24 */ /* 0x000fe2000f8e00ff */
[----:B------:R-:W-:Y:S01]  /*47c0*/  UMOV UR9, 0x10000000 ;  /* 0x1000000000097882 */ /* 0x000fe20000000000 */
[----:B------:R-:W-:Y:S01]  /*47d0*/  IMAD.U32 R11, RZ, RZ, UR8 ;  /* 0x00000008ff0b7e24 */ /* 0x000fe2000f8e00ff */
[----:B------:R-:W-:Y:S02]  /*47e0*/  UMOV UR8, 0x0 ;  /* 0x0000000000087882 */ /* 0x000fe40000000000 */
[----:B------:R-:W-:Y:S02]  /*47f0*/  @!P4 R2UR UR10, R10 ;  /* 0x000000000a0ac2ca */ /* 0x000fe400000e0000 */
[----:B------:R-:W-:Y:S11]  /*4800*/  @!P4 R2UR UR11, R11 ;  /* 0x000000000b0bc2ca */ /* 0x000ff600000e0000 */
[----:B------:R-:W-:Y:S02]  /*4810*/  @!UPT UIADD3 URZ, UPT, UPT, URZ, URZ, URZ ;  /* 0x000000fffffff290 */ /* 0x000fe4000fffe0ff */
[----:B------:R2:W-:Y:S01]  /*4820*/  @!UP1 UTMALDG.3D [UR40], [UR10], desc[UR8] ;  /* 0x000008280a0095b4 */ /* 0x0005e20008011000 */
[----:B------:R4:W-:Y:S01]  /*4830*/  @!P4 SYNCS.ARRIVE.TRANS64.RED.A0TR RZ, [UR7+0x30], R0 ;  /* 0x00003000ffffc9a7 */ /* 0x0009e20008300407 */
[----:B------:R-:W-:Y:S01]  /*4840*/  SYNCS.ARRIVE.TRANS64.RED.A1T0 RZ, [UR21], RZ ;  /* 0x000000ffffff79a7 */ /* 0x000fe20008100415 */
[----:B----4-:R-:W-:Y:S01]  /*4850*/  @!P4 IMAD.X R0, RZ, RZ, R33, P0 ;  /* 0x000000ffff00c224 */ /* 0x010fe200000e0621 */
[----:B------:R-:W4:Y:S02]  /*4860*/  SYNCS.PHASECHK.TRANS64.TRYWAIT P2, [UR7+0x58], R12 ;  /* 0x0000580cff0075a7 */ /* 0x000f240008041107 */
[----:B--2-4-:R-:W-:Y:S05]  /*4870*/  @!P2 BRA `(.L_x_90) ;  /* 0x000000980070a947 */ /* 0x014fea0003800000 */
.L_x_211:
[----:B------:R-:W-:Y:S01]  /*4880*/  @!P4 R2UR UR9, R9 ;  /* 0x000000000909c2ca */ /* 0x000fe200000e0000 */
[----:B------:R-:W-:Y:S01]  /*4890*/  VOTEU.ALL UP1, P4 ;  /* 0x0000000000ff7886 */ /* 0x000fe20002020000 */
[----:B------:R-:W-:Y:S01]  /*48a0*/  @!P4 R2UR UR8, R0 ;  /* 0x000000000008c2ca */ /* 0x000fe200000e0000 */
[----:B------:R-:W-:Y:S01]  /*48b0*/  @!P4 IMAD.MOV.U32 R0, RZ, RZ, 0x4000 ;  /* 0x00004000ff00c424 */ /* 0x000fe200078e00ff */
[----:B------:R-:W-:Y:S01]  /*48c0*/  UMOV UR35, UR43 ;  /* 0x0000002b00237c82 */ /* 0x000fe20008000000 */
[----:B------:R-:W-:Y:S01]  /*48d0*/  UPRMT UR15, UR37, 0x654, UR33 ;  /* 0x00000654250f7896 */ /* 0x000fe20008000021 */
[----:B------:R-:W-:Y:S01]  /*48e0*/  @!P4 IADD3 R9, P0, PT, R32, 0x580, RZ ;  /* 0x000005802009c810 */ /* 0x000fe20007f1e0ff */
[----:B------:R-:W-:Y:S02]  /*48f0*/  @!UP1 UIADD3 UR34, UPT, UPT, UR42, 0x20, URZ ;  /* 0x000000202a229890 */ /* 0x000fe4000fffe0ff */
[----:B------:R-:W-:Y:S01]  /*4900*/  @!UP1 UIADD3 UR32, UPT, UPT, UR7, 0x4400, URZ ;  /* 0x0000440007209890 */ /* 0x000fe2000fffe0ff */
[----:B------:R-:W-:Y:S03]  /*4910*/  VOTEU.ALL UP1, P4 ;  /* 0x0000000000ff7886 */ /* 0x000fe60002020000 */
        /* <DEDUP_REMOVED lines=13> */
.L_x_213:
[----:B------:R-:W-:Y:S01]  /*49f0*/  @!P4 R2UR UR9, R9 ;  /* 0x000000000909c2ca */ /* 0x000fe200000e0000 */
[----:B------:R-:W-:Y:S01]  /*4a00*/  VOTEU.ALL UP1, P4 ;  /* 0x0000000000ff7886 */ /* 0x000fe20002020000 */
[----:B------:R-:W-:Y:S01]  /*4a10*/  @!P4 R2UR UR8, R0 ;  /* 0x000000000008c2ca */ /* 0x000fe200000e0000 */
[----:B------:R-:W-:Y:S01]  /*4a20*/  @!P4 IMAD.MOV.U32 R0, RZ, RZ, 0x4000 ;  /* 0x00004000ff00c424 */ /* 0x000fe200078e00ff */
[----:B------:R-:W-:Y:S01]  /*4a30*/  UMOV UR27, UR43 ;  /* 0x0000002b001b7c82 */ /* 0x000fe20008000000 */
[----:B------:R-:W-:Y:S01]  /*4a40*/  UMOV UR28, UR36 ;  /* 0x00000024001c7c82 */ /* 0x000fe20008000000 */
[----:B------:R-:W-:Y:S01]  /*4a50*/  @!UP1 UIADD3 UR26, UPT, UPT, UR42, 0x40, URZ ;  /* 0x000000402a1a9890 */ /* 0x000fe2000fffe0ff */
[----:B------:R-:W-:Y:S01]  /*4a60*/  @!P4 IADD3 R9, P0, PT, R32, 0x580, RZ ;  /* 0x000005802009c810 */ /* 0x000fe20007f1e0ff */
[----:B------:R-:W-:Y:S01]  /*4a70*/  @!UP1 UIADD3 UR24, UPT, UPT, UR7, 0x8400, URZ ;  /* 0x0000840007189890 */ /* 0x000fe2000fffe0ff */
[----:B------:R-:W-:Y:S01]  /*4a80*/  VOTEU.ALL UP1, P4 ;  /* 0x0000000000ff7886 */ /* 0x000fe20002020000 */
[----:B------:R-:W-:Y:S03]  /*4a90*/  UPRMT UR14, UR37, 0x654, UR25 ;  /* 0x00000654250e7896 */ /* 0x000fe60008000019 */
        /* <DEDUP_REMOVED lines=13> */
.L_x_215:
[----:B------:R-:W-:Y:S01]  /*4b70*/  @!P4 R2UR UR9, R9 ;  /* 0x000000000909c2ca */ /* 0x000fe200000e0000 */
[----:B------:R-:W-:Y:S01]  /*4b80*/  VOTEU.ALL UP1, P4 ;  /* 0x0000000000ff7886 */ /* 0x000fe20002020000 */
[----:B------:R-:W-:Y:S01]  /*4b90*/  @!P4 R2UR UR8, R0 ;  /* 0x000000000008c2ca */ /* 0x000fe200000e0000 */
[----:B------:R-:W-:Y:S01]  /*4ba0*/  @!P4 IMAD.MOV.U32 R0, RZ, RZ, 0x4000 ;  /* 0x00004000ff00c424 */ /* 0x000fe200078e00ff */
[----:B------:R-:W-:Y:S01]  /*4bb0*/  UMOV UR19, UR43 ;  /* 0x0000002b00137c82 */ /* 0x000fe20008000000 */
[----:B------:R-:W-:Y:S01]  /*4bc0*/  UMOV UR20, UR36 ;  /* 0x0000002400147c82 */ /* 0x000fe20008000000 */
[----:B------:R-:W-:Y:S01]  /*4bd0*/  @!UP1 UIADD3 UR18, UPT, UPT, UR42, 0x60, URZ ;  /* 0x000000602a129890 */ /* 0x000fe2000fffe0ff */
[----:B------:R-:W-:Y:S01]  /*4be0*/  SHF.L.U32 R20, RZ, 0x1f, RZ ;  /* 0x0000001fff147819 */ /* 0x000fe200000006ff */
[----:B------:R-:W-:Y:S01]  /*4bf0*/  @!UP1 UIADD3 UR16, UPT, UPT, UR7, 0xc400, URZ ;  /* 0x0000c40007109890 */ /* 0x000fe2000fffe0ff */
[----:B------:R-:W-:Y:S01]  /*4c00*/  @!P4 IADD3 R9, P0, PT, R32, 0x580, RZ ;  /* 0x000005802009c810 */ /* 0x000fe20007f1e0ff */
[----:B------:R-:W-:Y:S01]  /*4c10*/  VOTEU.ALL UP1, P4 ;  /* 0x0000000000ff7886 */ /* 0x000fe20002020000 */
[----:B------:R-:W-:Y:S02]  /*4c20*/  UPRMT UR13, UR37, 0x654, UR17 ;  /* 0x00000654250d7896 */ /* 0x000fe40008000011 */
        /* <DEDUP_REMOVED lines=13> */
.L_x_217:
[----:B------:R-:W-:Y:S01]  /*4d00*/  @!P4 R2UR UR9, R9 ;  /* 0x000000000909c2ca */ /* 0x000fe200000e0000 */
[----:B------:R-:W-:Y:S01]  /*4d10*/  VOTEU.ALL UP1, P4 ;  /* 0x0000000000ff7886 */ /* 0x000fe20002020000 */
[----:B------:R-:W-:Y:S01]  /*4d20*/  @!P4 R2UR UR8, R0 ;  /* 0x000000000008c2ca */ /* 0x000fe200000e0000 */
[----:B------:R-:W-:Y:S01]  /*4d30*/  @!P4 IMAD.MOV.U32 R0, RZ, RZ, 0x4000 ;  /* 0x00004000ff00c424 */ /* 0x000fe200078e00ff */
[----:B------:R-:W-:Y:S01]  /*4d40*/  UMOV UR18, 0x0 ;  /* 0x0000000000127882 */ /* 0x000fe20000000000 */
[----:B------:R-:W-:Y:S01]  /*4d50*/  UMOV UR19, 0x10000000 ;  /* 0x1000000000137882 */ /* 0x000fe20000000000 */
[----:B------:R-:W-:Y:S01]  /*4d60*/  @!UP1 UIADD3 UR10, UPT, UPT, UR42, 0x80, URZ ;  /* 0x000000802a0a9890 */ /* 0x000fe2000fffe0ff */
[----:B------:R-:W-:Y:S01]  /*4d70*/  @!P4 IADD3 R9, P0, PT, R32, 0x580, RZ ;  /* 0x000005802009c810 */ /* 0x000fe20007f1e0ff */
[----:B------:R-:W-:Y:S01]  /*4d80*/  UMOV UR11, UR43 ;  /* 0x0000002b000b7c82 */ /* 0x000fe20008000000 */
[----:B------:R-:W-:Y:S04]  /*4d90*/  UMOV UR12, UR36 ;  /* 0x00000024000c7c82 */ /* 0x000fe80008000000 */
[----:B------:R-:W-:Y:S01]  /*4da0*/  IMAD.U32 R10, RZ, RZ, UR9 ;  /* 0x00000009ff0a7e24 */ /* 0x000fe2000f8e00ff */
[----:B------:R-:W-:Y:S01]  /*4db0*/  UMOV UR9, UR41 ;  /* 0x0000002900097c82 */ /* 0x000fe20008000000 */
[----:B------:R-:W-:Y:S01]  /*4dc0*/  IMAD.U32 R11, RZ, RZ, UR8 ;  /* 0x00000008ff0b7e24 */ /* 0x000fe2000f8e00ff */
[----:B------:R-:W-:Y:S02]  /*4dd0*/  @!UP1 UIADD3 UR8, UPT, UPT, UR7, 0x400, URZ ;  /* 0x0000040007089890 */ /* 0x000fe4000fffe0ff */
[----:B------:R-:W-:Y:S01]  /*4de0*/  @!P4 R2UR UR22, R10 ;  /* 0x000000000a16c2ca */ /* 0x000fe200000e0000 */
[----:B------:R-:W-:Y:S01]  /*4df0*/  VOTEU.ALL UP1, P4 ;  /* 0x0000000000ff7886 */ /* 0x000fe20002020000 */
        /* <DEDUP_REMOVED lines=8> */
.L_x_219:
        /* <DEDUP_REMOVED lines=9> */
[----:B------:R-:W-:Y:S03]  /*4f10*/  UMOV UR12, UR36 ;  /* 0x00000024000c7c82 */ /* 0x000fe60008000000 */
[----:B------:R-:W-:Y:S02]  /*4f20*/  @!P4 IMAD.X R21, RZ, RZ, R33, P0 ;  /* 0x000000ffff15c224 */ /* 0x000fe400000e0621 */
        /* <DEDUP_REMOVED lines=11> */
[----:B------:R-:W4:Y:S02]  /*4fe0*/  SYNCS.PHASECHK.TRANS64.TRYWAIT P2, [UR7+0x60], R20 ;  /* 0x00006014ff0075a7 */ /* 0x000f240008041107 */
[----:B--2-4-:R-:W-:Y:S05]  /*4ff0*/  @!P2 BRA `(.L_x_95) ;  /* 0x000000940008a947 */ /* 0x014fea0003800000 */
.L_x_221:
[----:B------:R-:W2:Y:S01]  /*5000*/  LDC.64 R14, c[0x0][0xb10] ;  /* 0x0002c400ff0e7b82 */ /* 0x000ea20000000a00 */
[----:B------:R-:W-:Y:S01]  /*5010*/  @!P4 R2UR UR9, R31 ;  /* 0x000000001f09c2ca */ /* 0x000fe200000e0000 */
[----:B------:R-:W-:Y:S01]  /*5020*/  VOTEU.ALL UP1, P4 ;  /* 0x0000000000ff7886 */ /* 0x000fe20002020000 */
[----:B------:R-:W-:Y:S01]  /*5030*/  @!P4 R2UR UR8, R21 ;  /* 0x000000001508c2ca */ /* 0x000fe200000e0000 */
[----:B------:R-:W-:Y:S01]  /*5040*/  @!P4 IMAD.MOV.U32 R21, RZ, RZ, 0x4000 ;  /* 0x00004000ff15c424 */ /* 0x000fe200078e00ff */
[----:B------:R-:W-:Y:S03]  /*5050*/  UMOV UR18, 0x0 ;  /* 0x0000000000127882 */ /* 0x000fe60000000000 */
[----:B------:R-:W4:Y:S01]  /*5060*/  LDC.64 R10, c[0x0][0xb18] ;  /* 0x0002c600ff0a7b82 */ /* 0x000f220000000a00 */
[----:B------:R-:W-:Y:S01]  /*5070*/  @!UP1 UIADD3 UR10, UPT, UPT, UR42, 0xc0, URZ ;  /* 0x000000c02a0a9890 */ /* 0x000fe2000fffe0ff */
[----:B------:R-:W-:Y:S01]  /*5080*/  @P3 SHF.R.U32.HI R28, RZ, 0x10, R25 ;  /* 0x00000010ff1c3819 */ /* 0x000fe20000011619 */
[----:B------:R-:W-:Y:S01]  /*5090*/  UMOV UR19, 0x10000000 ;  /* 0x1000000000137882 */ /* 0x000fe20000000000 */
[----:B------:R-:W-:Y:S01]  /*50a0*/  UMOV UR11, UR43 ;  /* 0x0000002b000b7c82 */ /* 0x000fe20008000000 */
[----:B------:R-:W-:Y:S03]  /*50b0*/  UMOV UR12, UR36 ;  /* 0x00000024000c7c82 */ /* 0x000fe60008000000 */
[----:B------:R-:W5:Y:S01]  /*50c0*/  @!P1 LDC R0, c[0x0][0xb20] ;  /* 0x0002c800ff009b82 */ /* 0x000f620000000800 */
[----:B------:R-:W-:Y:S02]  /*50d0*/  VIADD R30, R30, 0x1 ;  /* 0x000000011e1e7836 */ /* 0x000fe40000000000 */
[----:B------:R-:W-:Y:S05]  /*50e0*/  IMAD.U32 R34, RZ, RZ, UR9 ;  /* 0x00000009ff227e24 */ /* 0x000fea000f8e00ff */
[----:B-1----:R-:W1:Y:S01]  /*50f0*/  @!P1 LDC R3, c[0x0][0xb0c] ;  /* 0x0002c300ff039b82 */ /* 0x002e620000000800 */
[----:B------:R-:W-:Y:S01]  /*5100*/  IMAD.U32 R35, RZ, RZ, UR8 ;  /* 0x00000008ff237e24 */ /* 0x000fe2000f8e00ff */
[----:B------:R-:W-:Y:S01]  /*5110*/  @!UP1 UIADD3 UR8, UPT, UPT, UR7, 0x8400, URZ ;  /* 0x0000840007089890 */ /* 0x000fe2000fffe0ff */
[----:B------:R-:W-:Y:S01]  /*5120*/  @!P4 R2UR UR20, R34 ;  /* 0x000000002214c2ca */ /* 0x000fe200000e0000 */
[----:B------:R-:W-:Y:S02]  /*5130*/  VOTEU.ALL UP1, P4 ;  /* 0x0000000000ff7886 */ /* 0x000fe40002020000 */
[----:B------:R-:W-:Y:S01]  /*5140*/  @!P4 R2UR UR21, R35 ;  /* 0x000000002315c2ca */ /* 0x000fe200000e0000 */
[----:B------:R-:W-:Y:S11]  /*5150*/  UMOV UR9, UR25 ;  /* 0x0000001900097c82 */ /* 0x000ff60008000000 */
[----:B------:R-:W-:Y:S01]  /*5160*/  @!UPT UIADD3 URZ, UPT, UPT, URZ, URZ, URZ ;  /* 0x000000fffffff290 */ /* 0x000fe2000fffe0ff */
[----:B------:R1:W-:Y:S01]  /*5170*/  @!UP1 UTMALDG.3D [UR8], [UR20], desc[UR18] ;  /* 0x00001208140095b4 */ /* 0x0003e20008011000 */
[----:B------:R1:W-:Y:S02]  /*5180*/  @!P4 SYNCS.ARRIVE.TRANS64.RED.A0TR RZ, [UR7+0x40], R21 ;  /* 0x00004015ffffc9a7 */ /* 0x0003e40008300407 */
[----:B-1----:R-:W-:Y:S01]  /*5190*/  @!P1 ISETP.NE.AND P2, PT, R3, 0x1, PT ;  /* 0x000000010300980c */ /* 0x002fe20003f45270 */
[C---:B--2---:R-:W-:Y:S01]  /*51a0*/  @!P1 IMAD.HI.U32 R14, R13.reuse, R14, RZ ;  /* 0x0000000e0d0e9227 */ /* 0x044fe200078e00ff */
[----:B----4-:R-:W-:Y:S03]  /*51b0*/  @!P1 ISETP.NE.AND P0, PT, R10, 0x1, PT ;  /* 0x000000010a00980c */ /* 0x010fe60003f05270 */
[C---:B------:R-:W-:Y:S01]  /*51c0*/  @!P1 IMAD.HI.U32 R11, R8.reuse, R11, RZ ;  /* 0x0000000b080b9227 */ /* 0x040fe200078e00ff */
[----:B------:R-:W-:Y:S04]  /*51d0*/  @!P1 SHF.R.U32.HI R14, RZ, R15, R14 ;  /* 0x0000000fff0e9219 */ /* 0x000fe8000001160e */
[----:B-----5:R-:W-:Y:S01]  /*51e0*/  @!P1 SHF.R.U32.HI R9, RZ, R0, R11 ;  /* 0x00000000ff099219 */ /* 0x020fe2000001160b */
[----:B------:R-:W-:Y:S01]  /*51f0*/  SYNCS.ARRIVE.TRANS64.RED.A1T0 RZ, [UR14], RZ ;  /* 0x000000ffffff79a7 */ /* 0x000fe2000810040e */
[----:B------:R-:W-:Y:S02]  /*5200*/  @!P1 SEL R14, R13, R14, !P2 ;  /* 0x0000000e0d0e9207 */ /* 0x000fe40005000000 */
[----:B------:R-:W-:Y:S01]  /*5210*/  @!P1 SEL R9, R8, R9, !P0 ;  /* 0x0000000908099207 */ /* 0x000fe20004000000 */
[----:B------:R-:W1:Y:S04]  /*5220*/  SYNCS.PHASECHK.TRANS64.TRYWAIT P5, [UR7+0x68], R20 ;  /* 0x00006814ff0075a7 */ /* 0x000e6800080a1107 */
[----:B------:R-:W-:Y:S02]  /*5230*/  @!P1 IMAD.IADD R0, R9, 0x1, -R14 ;  /* 0x0000000109009824 */ /* 0x000fe400078e0a0e */
[----:B------:R-:W-:Y:S02]  /*5240*/  @!P1 IMAD.IADD R9, R14, 0x1, -R9 ;  /* 0x000000010e099824 */ /* 0x000fe400078e0a09 */
[----:B------:R-:W-:Y:S02]  /*5250*/  @!P1 IMAD R13, R0, R3, R13 ;  /* 0x00000003000d9224 */ /* 0x000fe400078e020d */
[----:B------:R-:W-:Y:S01]  /*5260*/  @!P1 IMAD R8, R9, R10, R8 ;  /* 0x0000000a09089224 */ /* 0x000fe200078e0208 */
[----:B-1----:R-:W-:Y:S06]  /*5270*/  @!P5 BRA `(.L_x_96) ;  /* 0x000000900080d947 */ /* 0x002fec0003800000 */
.L_x_223:
[----:B-1----:R-:W-:Y:S01]  /*5280*/  @!P4 IADD3 R3, P0, PT, R32, 0x580, RZ ;  /* 0x000005802003c810 */ /* 0x002fe20007f1e0ff */
[----:B------:R-:W-:Y:S01]  /*5290*/  VOTEU.ALL UP1, P4 ;  /* 0x0000000000ff7886 */ /* 0x000fe20002020000 */
[----:B------:R-:W-:Y:S01]  /*52a0*/  UMOV UR18, 0x0 ;  /* 0x0000000000127882 */ /* 0x000fe20000000000 */
[----:B------:R-:W-:Y:S01]  /*52b0*/  UMOV UR19, 0x10000000 ;  /* 0x1000000000137882 */ /* 0x000fe20000000000 */
[----:B------:R-:W-:Y:S01]  /*52c0*/  @!P4 R2UR UR9, R3 ;  /* 0x000000000309c2ca */ /* 0x000fe200000e0000 */
[----:B------:R-:W-:Y:S01]  /*52d0*/  @!P4 IMAD.X R0, RZ, RZ, R33, P0 ;  /* 0x000000ffff00c224 */ /* 0x000fe200000e0621 */
[----:B------:R-:W-:Y:S01]  /*52e0*/  @!UP1 UIADD3 UR10, UPT, UPT, UR42, 0xe0, URZ ;  /* 0x000000e02a0a9890 */ /* 0x000fe2000fffe0ff */
[----:B------:R-:W-:Y:S01]  /*52f0*/  ISETP.NE.AND P0, PT, R30, 0x2, PT ;  /* 0x000000021e00780c */ /* 0x000fe20003f05270 */
[----:B------:R-:W-:Y:S01]  /*5300*/  UMOV UR11, UR43 ;  /* 0x0000002b000b7c82 */ /* 0x000fe20008000000 */
[----:B------:R-:W-:Y:S01]  /*5310*/  UMOV UR12, UR36 ;  /* 0x00000024000c7c82 */ /* 0x000fe20008000000 */
[----:B------:R-:W-:Y:S01]  /*5320*/  @!P4 R2UR UR8, R0 ;  /* 0x000000000008c2ca */ /* 0x000fe200000e0000 */
[----:B------:R-:W-:Y:S01]  /*5330*/  IMAD.IADD R20, R8, 0x1, R102 ;  /* 0x0000000108147824 */ /* 0x000fe200078e0266 */
[----:B------:R-:W-:Y:S01]  /*5340*/  @P3 R2UR UR36, R28 ;  /* 0x000000001c2432ca */ /* 0x000fe200000e0000 */
[----:B------:R-:W-:Y:S01]  /*5350*/  IMAD.IADD R21, R13, 0x1, R104 ;  /* 0x000000010d157824 */ /* 0x000fe200078e0268 */
[----:B------:R-:W-:Y:S02]  /*5360*/  SEL R0, RZ, 0x1, P0 ;  /* 0x00000001ff007807 */ /* 0x000fe40000000000 */
[----:B------:R-:W-:Y:S01]  /*5370*/  SEL R30, R30, RZ, P0 ;  /* 0x000000ff1e1e7207 */ /* 0x000fe20000000000 */
[----:B------:R-:W-:Y:S01]  /*5380*/  IMAD.U32 R10, RZ, RZ, UR9 ;  /* 0x00000009ff0a7e24 */ /* 0x000fe2000f8e00ff */
[----:B------:R-:W-:Y:S01]  /*5390*/  UMOV UR9, UR17 ;  /* 0x0000001100097c82 */ /* 0x000fe20008000000 */
[----:B------:R-:W-:Y:S03]  /*53a0*/  LOP3.LUT R29, R29, R0, RZ, 0x3c, !PT ;  /* 0x000000001d1d7212 */ /* 0x000fe600078e3cff */
[----:B------:R-:W-:Y:S01]  /*53b0*/  @!P4 R2UR UR14, R10 ;  /* 0x000000000a0ec2ca */ /* 0x000fe200000e0000 */
[----:B------:R-:W-:Y:S01]  /*53c0*/  IMAD.U32 R11, RZ, RZ, UR8 ;  /* 0x00000008ff0b7e24 */ /* 0x000fe2000f8e00ff */
[----:B------:R-:W-:Y:S01]  /*53d0*/  @!UP1 UIADD3 UR8, UPT, UPT, UR7, 0xc400, URZ ;  /* 0x0000c40007089890 */ /* 0x000fe2000fffe0ff */
[----:B------:R-:W-:Y:S03]  /*53e0*/  VOTEU.ALL UP1, P4 ;  /* 0x0000000000ff7886 */ /* 0x000fe60002020000 */
[----:B------:R-:W-:Y:S11]  /*53f0*/  @!P4 R2UR UR15, R11 ;  /* 0x000000000b0fc2ca */ /* 0x000ff600000e0000 */
[----:B------:R-:W-:Y:S02]  /*5400*/  @!UPT UIADD3 URZ, UPT, UPT, URZ, URZ, URZ ;  /* 0x000000fffffff290 */ /* 0x000fe4000fffe0ff */
[----:B------:R2:W-:Y:S01]  /*5410*/  @!UP1 UTMALDG.3D [UR8], [UR14], desc[UR18] ;  /* 0x000012080e0095b4 */ /* 0x0005e20008011000 */
[----:B------:R2:W-:Y:S01]  /*5420*/  @!P4 SYNCS.ARRIVE.TRANS64.RED.A0TR RZ, [UR7+0x48], R23 ;  /* 0x00004817ffffc9a7 */ /* 0x0005e20008300407 */
[----:B------:R-:W-:Y:S01]  /*5430*/  UPLOP3.LUT UP1, UPT, UPT, UPT, UPT, 0x80, 0x8 ;  /* 0x000000000008789c */ /* 0x000fe20003f2f070 */
[----:B------:R-:W-:Y:S01]  /*5440*/  SYNCS.ARRIVE.TRANS64.RED.A1T0 RZ, [UR13], RZ ;  /* 0x000000ffffff79a7 */ /* 0x000fe2000810040d */
[----:B------:R-:W-:Y:S09]  /*5450*/  @P3 BRA `(.L_x_97) ;  /* 0xffffffec00103947 */ /* 0x000ff2000383ffff */
[----:B------:R-:W1:Y:S02]  /*5460*/  SYNCS.PHASECHK.TRANS64.TRYWAIT P0, [UR7+0x50], R12 ;  /* 0x0000500cff0075a7 */ /* 0x000e640008001107 */
[----:B-1----:R-:W-:Y:S05]  /*5470*/  @!P0 BRA `(.L_x_98) ;  /* 0x0000009000188947 */ /* 0x002fea0003800000 */
.L_x_225:
[----:B------:R-:W4:Y:S02]  /*5480*/  SYNCS.PHASECHK.TRANS64.TRYWAIT P0, [UR7+0x58], R12 ;  /* 0x0000580cff0075a7 */ /* 0x000f240008001107 */
[----:B----4-:R-:W-:Y:S05]  /*5490*/  @!P0 BRA `(.L_x_99) ;  /* 0x0000009000288947 */ /* 0x010fea0003800000 */
.L_x_227:
[----:B------:R-:W4:Y:S01]  /*54a0*/  SYNCS.PHASECHK.TRANS64.TRYWAIT P0, [UR7+0x60], R12 ;  /* 0x0000600cff0075a7 */ /* 0x000f220008001107 */
[----:B------:R-:W-:Y:S01]  /*54b0*/  HFMA2 R0, -RZ, RZ, 0, 5.9604644775390625e-08 ;  /* 0x00000001ff007431 */ /* 0x000fe200000001ff */
[----:B----4-:R-:W-:Y:S06]  /*54c0*/  @!P0 BRA `(.L_x_100) ;  /* 0x0000009000348947 */ /* 0x010fec0003800000 */
.L_x_229:
[----:B------:R-:W-:Y:S02]  /*54d0*/  MOV R2, UR7 ;  /* 0x0000000700027c02 */ /* 0x000fe40008000f00 */
[----:B-1----:R-:W-:-:S07]  /*54e0*/  SHF.L.U32 R3, R0, 0x1f, RZ ;  /* 0x0000001f00037819 */ /* 0x002fce00000006ff */
.L_x_101:
[----:B-1----:R1:W4:Y:S02]  /*54f0*/  SYNCS.PHASECHK.TRANS64.TRYWAIT P0, [R2+URZ+0x68], R3 ;  /* 0x00006803020075a7 */ /* 0x00232400080011ff */
[----:B----4-:R-:W-:Y:S05]  /*5500*/  @!P0 NANOSLEEP.SYNCS 0x989680 ;  /* 0x009896800000895d */ /* 0x010fea0003900000 */
[----:B------:R-:W4:Y:S02]  /*5510*/  @!P0 SYNCS.PHASECHK.TRANS64 P0, [R2+URZ+0x68], R3 ;  /* 0x00006803020085a7 */ /* 0x000f2400080010ff */
[----:B--2-4-:R-:W-:Y:S05]  /*5520*/  @P0 EXIT ;  /* 0x000000000000094d */ /* 0x014fea0003800000 */
[----:B------:R-:W-:Y:S05]  /*5530*/  BRA `(.L_x_101) ;  /* 0xfffffffc00ec7947 */ /* 0x000fea000383ffff */
.L_x_82:
[----:B------:R-:W-:-:S06]  /*5540*/  UISETP.GE.AND UP1, UPT, UR10, 0x4, UPT ;  /* 0x000000040a00788c */ /* 0x000fcc000bf26270 */
[----:B------:R-:W-:-:S13]  /*5550*/  PLOP3.LUT P0, PT, PT, PT, UP1, 0x80, 0x8 ;  /* 0x000000000008781c */ /* 0x000fda0003f0f018 */
[----:B------:R-:W-:Y:S05]  /*5560*/  @!P0 EXIT ;  /* 0x000000000000894d */ /* 0x000fea0003800000 */
[----:B------:R-:W-:Y:S01]  /*5570*/  BAR.SYNC.DEFER_BLOCKING 0x6, 0xa0 ;  /* 0x0182800000007b1d */ /* 0x000fe20000010000 */
[C---:B------:R-:W-:Y:S01]  /*5580*/  IMAD.SHL.U32 R3, R117.reuse, 0x20, RZ ;  /* 0x0000002075037824 */ /* 0x040fe200078e00ff */
[C---:B------:R-:W-:Y:S01]  /*5590*/  LOP3.LUT R109, R117.reuse, 0x1, RZ, 0xc0, !PT ;  /* 0x00000001756d7812 */ /* 0x040fe200078ec0ff */
[C---:B------:R-:W-:Y:S02]  /*55a0*/  IMAD.U32 R47, R117.reuse, 0x10000, RZ ;  /* 0x00010000752f7824 */ /* 0x040fe400078e00ff */
[----:B------:R-:W-:Y:S01]  /*55b0*/  IMAD.SHL.U32 R108, R117, 0x4, RZ ;  /* 0x00000004756c7824 */ /* 0x000fe200078e00ff */
[----:B------:R-:W-:Y:S02]  /*55c0*/  UMOV UR48, 0x400 ;  /* 0x0000040000307882 */ /* 0x000fe40000000000 */
[----:B------:R-:W1:Y:S01]  /*55d0*/  LDC R107, c[0x0][0x370] ;  /* 0x0000dc00ff6b7b82 */ /* 0x000e620000000800 */
[----:B------:R-:W-:Y:S01]  /*55e0*/  ULEA UR48, UR37, UR48, 0x18 ;  /* 0x0000003025307291 */ /* 0x000fe2000f8ec0ff */
[----:B------:R-:W-:Y:S01]  /*55f0*/  ISETP.NE.U32.AND P0, PT, R109, 0x1, PT ;  /* 0x000000016d00780c */ /* 0x000fe20003f05070 */
[----:B------:R-:W-:Y:S01]  /*5600*/  IMAD.MOV.U32 R116, RZ, RZ, 0x2 ;  /* 0x00000002ff747424 */ /* 0x000fe200078e00ff */
[----:B------:R-:W-:Y:S01]  /*5610*/  LOP3.LUT R5, R3, 0xe0, RZ, 0xc0, !PT ;  /* 0x000000e003057812 */ /* 0x000fe200078ec0ff */
[----:B------:R-:W-:Y:S01]  /*5620*/  UIADD3 UR4, UPT, UPT, UR48, 0x400, URZ ;  /* 0x0000040030047890 */ /* 0x000fe2000fffe0ff */
[----:B------:R-:W-:Y:S01]  /*5630*/  LOP3.LUT R47, R47, 0x600000, RZ, 0xc0, !PT ;  /* 0x006000002f2f7812 */ /* 0x000fe200078ec0ff */
[----:B------:R-:W-:Y:S01]  /*5640*/  IMAD.MOV.U32 R115, RZ, RZ, 0x4 ;  /* 0x00000004ff737424 */ /* 0x000fe200078e00ff */
[----:B------:R-:W2:Y:S01]  /*5650*/  LDC R42, c[0x0][0xb0c] ;  /* 0x0002c300ff2a7b82 */ /* 0x000ea20000000800 */
[----:B------:R-:W-:Y:S01]  /*5660*/  R2P PR, R117, 0x6 ;  /* 0x0000000675007804 */ /* 0x000fe20000000000 */
[----:B------:R-:W-:Y:S01]  /*5670*/  IMAD.MOV.U32 R44, RZ, RZ, RZ ;  /* 0x000000ffff2c7224 */ /* 0x000fe200078e00ff */
[----:B------:R-:W-:Y:S01]  /*5680*/  LOP3.LUT R108, R5, 0x1c, R108, 0xf8, !PT ;  /* 0x0000001c056c7812 */ /* 0x000fe200078ef86c */
[----:B------:R-:W-:Y:S01]  /*5690*/  IMAD.MOV.U32 R114, RZ, RZ, RZ ;  /* 0x000000ffff727224 */ /* 0x000fe200078e00ff */
[----:B------:R-:W-:Y:S01]  /*56a0*/  P2R R2, PR, RZ, 0x1 ;  /* 0x00000001ff027803 */ /* 0x000fe20000000000 */
[----:B------:R-:W-:Y:S01]  /*56b0*/  IMAD.MOV.U32 R120, RZ, RZ, RZ ;  /* 0x000000ffff787224 */ /* 0x000fe200078e00ff */
[----:B------:R-:W-:Y:S01]  /*56c0*/  LOP3.LUT R108, R108, 0xf00, R3, 0xf8, !PT ;  /* 0x00000f006c6c7812 */ /* 0x000fe200078ef803 */
[----:B------:R-:W3:Y:S01]  /*56d0*/  LDC R105, c[0x0][0xb20] ;  /* 0x0002c800ff697b82 */ /* 0x000ee20000000800 */
[----:B------:R-:W4:Y:S01]  /*56e0*/  LDS R0, [UR48+0x110] ;  /* 0x00011030ff007984 */ /* 0x000f220008000800 */
[----:B------:R-:W-:Y:S01]  /*56f0*/  LOP3.LUT R117, R117, 0x60, RZ, 0xc0, !PT ;  /* 0x0000006075757812 */ /* 0x000fe200078ec0ff */
[----:B------:R-:W-:Y:S01]  /*5700*/  IMAD.MOV.U32 R113, RZ, RZ, RZ ;  /* 0x000000ffff717224 */ /* 0x000fe200078e00ff */
[----:B------:R-:W-:Y:S01]  /*5710*/  SEL R116, R116, 0xfffffffe, !P1 ;  /* 0xfffffffe74747807 */ /* 0x000fe20004800000 */
[----:B------:R-:W-:Y:S01]  /*5720*/  IMAD.U32 R111, RZ, RZ, UR4 ;  /* 0x00000004ff6f7e24 */ /* 0x000fe2000f8e00ff */
[----:B------:R-:W-:Y:S01]  /*5730*/  SEL R115, R115, 0xfffffffc, !P2 ;  /* 0xfffffffc73737807 */ /* 0x000fe20005000000 */
[----:B------:R-:W1:Y:S01]  /*5740*/  LDCU.64 UR52, c[0x0][0x348] ;  /* 0x00006900ff3477ac */ /* 0x000e620008000a00 */
[----:B------:R-:W1:Y:S01]  /*5750*/  LDC R41, c[0x0][0xb30] ;  /* 0x0002cc00ff297b82 */ /* 0x000e620000000800 */
[----:B------:R-:W1:Y:S01]  /*5760*/  LDCU.64 UR38, c[0x0][0x888] ;  /* 0x00011100ff2677ac */ /* 0x000e620008000a00 */
[----:B------:R-:W1:Y:S06]  /*5770*/  LDCU.64 UR44, c[0x0][0x890] ;  /* 0x00011200ff2c77ac */ /* 0x000e6c0008000a00 */
[----:B------:R-:W1:Y:S01]  /*5780*/  LDC.64 R100, c[0x0][0xb10] ;  /* 0x0002c400ff647b82 */ /* 0x000e620000000a00 */
[----:B------:R-:W-:Y:S01]  /*5790*/  UMOV UR49, URZ ;  /* 0x000000ff00317c82 */ /* 0x000fe20008000000 */
[----:B------:R-:W-:-:S06]  /*57a0*/  UMOV UR51, URZ ;  /* 0x000000ff00337c82 */ /* 0x000fcc0008000000 */
[----:B------:R-:W1:Y:S08]  /*57b0*/  LDC.64 R38, c[0x0][0xb18] ;  /* 0x0002c600ff267b82 */ /* 0x000e700000000a00 */
[----:B------:R-:W1:Y:S08]  /*57c0*/  LDC.64 R36, c[0x0][0xb28] ;  /* 0x0002ca00ff247b82 */ /* 0x000e700000000a00 */
[----:B------:R-:W1:Y:S01]  /*57d0*/  LDC.64 R98, c[0x0][0x8b0] ;  /* 0x00022c00ff627b82 */ /* 0x000e620000000a00 */
[----:B----4-:R-:W-:-:S07]  /*57e0*/  IMAD.IADD R47, R0, 0x1, R47 ;  /* 0x00000001002f7824 */ /* 0x010fce00078e022f */
[----:B------:R-:W4:Y:S08]  /*57f0*/  LDC.64 R96, c[0x0][0x8a8] ;  /* 0x00022a00ff607b82 */ /* 0x000f300000000a00 */
[----:B--23--:R-:W1:Y:S02]  /*5800*/  LDC R106, c[0x0][0x374] ;  /* 0x0000dd00ff6a7b82 */ /* 0x00ce640000000800 */
.L_x_177:
[C---:B------:R-:W-:Y:S02]  /*5810*/  LEA R0, R120.reuse, UR48, 0x3 ;  /* 0x0000003078007c11 */ /* 0x040fe4000f8e18ff */
[----:B------:R-:W-:Y:S02]  /*5820*/  SHF.L.U32 R3, R113, 0x1f, RZ ;  /* 0x0000001f71037819 */ /* 0x000fe400000006ff */
[----:B------:R-:W-:Y:S02]  /*5830*/  LEA R16, R120, UR48, 0x4 ;  /* 0x0000003078107c11 */ /* 0x000fe4000f8e20ff */
[----:B------:R-:W2:Y:S02]  /*5840*/  SYNCS.PHASECHK.TRANS64.TRYWAIT P0, [R0+URZ+0x80], R3 ;  /* 0x00008003000075a7 */ /* 0x000ea400080011ff */
[----:B--2---:R-:W-:Y:S05]  /*5850*/  @!P0 BRA `(.L_x_102) ;  /* 0x0000008c00688947 */ /* 0x004fea0003800000 */
.L_x_230:
[----:B------:R-:W3:Y:S01]  /*5860*/  LDC.64 R12, c[0x0][0xb10] ;  /* 0x0002c400ff0c7b82 */ /* 0x000ee20000000a00 */
[----:B------:R-:W4:Y:S01]  /*5870*/  LDS.128 R16, [R16+0xf0] ;  /* 0x0000f00010107984 */ /* 0x000f220000000c00 */
[----:B-1----:R-:W-:Y:S01]  /*5880*/  ISETP.NE.AND P1, PT, R41, 0x1, PT ;  /* 0x000000012900780c */ /* 0x002fe20003f25270 */
[----:B--2---:R-:W-:Y:S01]  /*5890*/  VIADD R0, R0, 0x90 ;  /* 0x0000009000007836 */ /* 0x004fe20000000000 */
[----:B------:R-:W-:Y:S04]  /*58a0*/  ISETP.GE.AND P0, PT, R40, 0x1, PT ;  /* 0x000000012800780c */ /* 0x000fe80003f06270 */
[----:B------:R-:W1:Y:S01]  /*58b0*/  LDC.64 R10, c[0x0][0xb18] ;  /* 0x0002c600ff0a7b82 */ /* 0x000e620000000a00 */
[----:B------:R-:W-:Y:S01]  /*58c0*/  PRMT R0, RZ, 0x654, R0 ;  /* 0x00000654ff007816 */ /* 0x000fe20000000000 */
[----:B------:R-:W-:Y:S01]  /*58d0*/  @!PT LDS RZ, [RZ] ;  /* 0x00000000fffff984 */ /* 0x000fe20000000800 */
[----:B------:R-:W-:Y:S01]  /*58e0*/  @!PT LDS RZ, [RZ] ;  /* 0x00000000fffff984 */ /* 0x000fe20000000800 */
[----:B------:R-:W-:Y:S01]  /*58f0*/  @!PT LDS RZ, [RZ] ;  /* 0x00000000fffff984 */ /* 0x000fe20000000800 */
[----:B------:R-:W-:Y:S01]  /*5900*/  @!PT LDS RZ, [RZ] ;  /* 0x00000000fffff984 */ /* 0x000fe20000000800 */
[----:B------:R2:W-:Y:S06]  /*5910*/  MEMBAR.ALL.CTA ;  /* 0x0000000000007992 */ /* 0x0005ec0000008000 */
[----:B--2---:R-:W2:Y:S01]  /*5920*/  FENCE.VIEW.ASYNC.S ;  /* 0x00000000000073c6 */ /* 0x004ea20000000000 */
[----:B------:R-:W1:Y:S08]  /*5930*/  @!P1 LDC R14, c[0x0][0xb20] ;  /* 0x0002c800ff0e9b82 */ /* 0x000e700000000800 */
[----:B------:R-:W1:Y:S01]  /*5940*/  @!P1 LDC R9, c[0x0][0xb0c] ;  /* 0x0002c300ff099b82 */ /* 0x000e620000000800 */
[----:B--2---:R2:W-:Y:S01]  /*5950*/  SYNCS.ARRIVE.TRANS64.RED.A1T0 RZ, [R0+URZ], RZ ;  /* 0x000000ff00ff79a7 */ /* 0x0045e200081004ff */
[----:B----4-:R-:W-:Y:S04]  /*5960*/  LOP3.LUT P4, RZ, R18, 0x1, RZ, 0xc0, !PT ;  /* 0x0000000112ff7812 */ /* 0x010fe8000788c0ff */
[----:B------:R-:W-:Y:S09]  /*5970*/  P2R R118, PR, RZ, 0x10 ;  /* 0x00000010ff767803 */ /* 0x000ff20000000000 */
[----:B------:R-:W-:Y:S02]  /*5980*/  @P4 MOV R45, R16 ;  /* 0x00000010002d4202 */ /* 0x000fe40000000f00 */
[----:B------:R-:W-:Y:S01]  /*5990*/  @P4 LOP3.LUT R43, R17, 0xffff, RZ, 0xc0, !PT ;  /* 0x0000ffff112b4812 */ /* 0x000fe200078ec0ff */
[----:B--23--:R-:W-:Y:S06]  /*59a0*/  @!P0 BRA `(.L_x_103) ;  /* 0x0000000000a48947 */ /* 0x00cfec0003800000 */
[----:B------:R-:W-:Y:S01]  /*59b0*/  IMAD.HI.U32 R24, R106, R39, RZ ;  /* 0x000000276a187227 */ /* 0x000fe200078e00ff */
[----:B------:R-:W-:Y:S02]  /*59c0*/  ISETP.NE.AND P0, PT, R38, 0x1, PT ;  /* 0x000000012600780c */ /* 0x000fe40003f05270 */
[----:B------:R-:W-:Y:S01]  /*59d0*/  ISETP.NE.AND P2, PT, R40, 0x1, PT ;  /* 0x000000012800780c */ /* 0x000fe20003f45270 */
[-C--:B------:R-:W-:Y:S01]  /*59e0*/  IMAD.HI.U32 R22, R107, R100.reuse, RZ ;  /* 0x000000646b167227 */ /* 0x080fe200078e00ff */
[----:B------:R-:W-:Y:S02]  /*59f0*/  SHF.R.U32.HI R23, RZ, R105, R24 ;  /* 0x00000069ff177219 */ /* 0x000fe40000011618 */
[----:B------:R-:W-:Y:S01]  /*5a00*/  ISETP.NE.AND P3, PT, R42, 0x1, PT ;  /* 0x000000012a00780c */ /* 0x000fe20003f65270 */
[----:B------:R-:W-:Y:S01]  /*5a10*/  IMAD.HI.U32 R28, R43, R39, RZ ;  /* 0x000000272b1c7227 */ /* 0x000fe200078e00ff */
[----:B------:R-:W-:Y:S02]  /*5a20*/  SHF.R.U32.HI R22, RZ, R101, R22 ;  /* 0x00000065ff167219 */ /* 0x000fe40000011616 */
[----:B------:R-:W-:Y:S01]  /*5a30*/  SEL R3, R106, R23, !P0 ;  /* 0x000000176a037207 */ /* 0x000fe20004000000 */
[----:B------:R-:W-:Y:S01]  /*5a40*/  IMAD.HI.U32 R26, R45, R100, RZ ;  /* 0x000000642d1a7227 */ /* 0x000fe200078e00ff */
[----:B------:R-:W-:Y:S03]  /*5a50*/  SEL R7, R107, R22, !P3 ;  /* 0x000000166b077207 */ /* 0x000fe60005800000 */
[-C--:B------:R-:W-:Y:S01]  /*5a60*/  IMAD.HI.U32 R22, R3, R36.reuse, RZ ;  /* 0x0000002403167227 */ /* 0x080fe200078e00ff */
[----:B------:R-:W-:Y:S03]  /*5a70*/  SHF.R.U32.HI R26, RZ, R101, R26 ;  /* 0x00000065ff1a7219 */ /* 0x000fe6000001161a */
[----:B------:R-:W-:Y:S01]  /*5a80*/  IMAD.HI.U32 R24, R7, R36, RZ ;  /* 0x0000002407187227 */ /* 0x000fe200078e00ff */
[----:B------:R-:W-:Y:S02]  /*5a90*/  @P2 SHF.R.U32.HI R3, RZ, R37, R22 ;  /* 0x00000025ff032219 */ /* 0x000fe40000011616 */
[----:B------:R-:W-:Y:S02]  /*5aa0*/  SHF.R.U32.HI R22, RZ, R105, R28 ;  /* 0x00000069ff167219 */ /* 0x000fe4000001161c */
[----:B------:R-:W-:Y:S01]  /*5ab0*/  @P2 SHF.R.U32.HI R7, RZ, R37, R24 ;  /* 0x00000025ff072219 */ /* 0x000fe20000011618 */
[C---:B------:R-:W-:Y:S01]  /*5ac0*/  IMAD R2, R40.reuse, R3, RZ ;  /* 0x0000000328027224 */ /* 0x040fe200078e02ff */
[----:B------:R-:W-:Y:S02]  /*5ad0*/  SEL R5, R43, R22, !P0 ;  /* 0x000000162b057207 */ /* 0x000fe40004000000 */
[----:B------:R-:W-:Y:S01]  /*5ae0*/  SEL R3, R45, R26, !P3 ;  /* 0x0000001a2d037207 */ /* 0x000fe20005800000 */
[----:B------:R-:W-:Y:S01]  /*5af0*/  IMAD R4, R40, R7, RZ ;  /* 0x0000000728047224 */ /* 0x000fe200078e02ff */
[C---:B------:R-:W-:Y:S01]  /*5b00*/  ISETP.GE.AND P0, PT, R5.reuse, R2, PT ;  /* 0x000000020500720c */ /* 0x040fe20003f06270 */
[----:B------:R-:W-:Y:S03]  /*5b10*/  IMAD.HI.U32 R6, R5, R36, RZ ;  /* 0x0000002405067227 */ /* 0x000fe600078e00ff */
[----:B------:R-:W-:Y:S01]  /*5b20*/  ISETP.GE.OR P0, PT, R3, R4, P0 ;  /* 0x000000040300720c */ /* 0x000fe20000706670 */
[----:B------:R-:W-:Y:S01]  /*5b30*/  IMAD.MOV R4, RZ, RZ, -R3 ;  /* 0x000000ffff047224 */ /* 0x000fe200078e0a03 */
[-C--:B------:R-:W-:Y:S03]  /*5b40*/  SHF.R.U32.HI R6, RZ, R37.reuse, R6 ;  /* 0x00000025ff067219 */ /* 0x080fe60000011606 */
[----:B------:R-:W-:Y:S01]  /*5b50*/  IMAD R45, R42, R4, R45 ;  /* 0x000000042a2d7224 */ /* 0x000fe200078e022d */
[----:B------:R-:W-:Y:S05]  /*5b60*/  SEL R15, R5, R6, !P2 ;  /* 0x00000006050f7207 */ /* 0x000fea0005000000 */
[----:B------:R-:W-:Y:S02]  /*5b70*/  IMAD.MOV R6, RZ, RZ, -R15 ;  /* 0x000000ffff067224 */ /* 0x000fe400078e0a0f */
[C---:B------:R-:W-:Y:S04]  /*5b80*/  @!P0 IMAD.HI.U32 R2, R3.reuse, R36, RZ ;  /* 0x0000002403028227 */ /* 0x040fe800078e00ff */
[----:B------:R-:W-:Y:S01]  /*5b90*/  IMAD R6, R40, R6, R5 ;  /* 0x0000000628067224 */ /* 0x000fe200078e0205 */
[----:B------:R-:W-:Y:S04]  /*5ba0*/  @!P0 SHF.R.U32.HI R2, RZ, R37, R2 ;  /* 0x00000025ff028219 */ /* 0x000fe80000011602 */
[----:B------:R-:W-:Y:S02]  /*5bb0*/  @!P0 SEL R0, R3, R2, !P2 ;  /* 0x0000000203008207 */ /* 0x000fe40005000000 */
[----:B------:R-:W-:Y:S02]  /*5bc0*/  IADD3 R2, PT, PT, -R5, RZ, RZ ;  /* 0x000000ff05027210 */ /* 0x000fe40007ffe1ff */
[----:B------:R-:W-:Y:S01]  /*5bd0*/  @!P0 IADD3 R8, PT, PT, R15, -R0, RZ ;  /* 0x800000000f088210 */ /* 0x000fe20007ffe0ff */
[----:B------:R-:W-:Y:S02]  /*5be0*/  @!P0 IMAD R0, R7, R6, R0 ;  /* 0x0000000607008224 */ /* 0x000fe400078e0200 */
[----:B------:R-:W-:Y:S02]  /*5bf0*/  IMAD R43, R38, R2, R43 ;  /* 0x00000002262b7224 */ /* 0x000fe400078e022b */
[----:B------:R-:W-:Y:S02]  /*5c00*/  @!P0 IMAD R5, R8, R40, R3 ;  /* 0x0000002808058224 */ /* 0x000fe400078e0203 */
[----:B------:R-:W-:Y:S04]  /*5c10*/  @!P0 IMAD.MOV.U32 R3, RZ, RZ, R0 ;  /* 0x000000ffff038224 */ /* 0x000fe800078e0000 */
[----:B------:R-:W-:Y:S02]  /*5c20*/  IMAD R45, R3, R42, R45 ;  /* 0x0000002a032d7224 */ /* 0x000fe400078e022d */
[----:B------:R-:W-:Y:S07]  /*5c30*/  IMAD R43, R5, R38, R43 ;  /* 0x00000026052b7224 */ /* 0x000fee00078e022b */
.L_x_103:
[----:B-1----:R-:W-:Y:S01]  /*5c40*/  @!P1 ISETP.NE.AND P0, PT, R10, 0x1, PT ;  /* 0x000000010a00980c */ /* 0x002fe20003f05270 */
[----:B------:R-:W-:Y:S01]  /*5c50*/  @!P1 IMAD.HI.U32 R3, R43, R11, RZ ;  /* 0x0000000b2b039227 */ /* 0x000fe200078e00ff */
[----:B------:R-:W-:Y:S01]  /*5c60*/  R2UR UR42, R21 ;  /* 0x00000000152a72ca */ /* 0x000fe200000e0000 */
[----:B------:R-:W-:Y:S01]  /*5c70*/  BSSY.RECONVERGENT B6, `(.L_x_104) ;  /* 0x0000031000067945 */ /* 0x000fe20003800200 */
[----:B------:R-:W-:Y:S01]  /*5c80*/  R2UR UR41, R20 ;  /* 0x00000000142972ca */ /* 0x000fe200000e0000 */
[----:B------:R-:W-:Y:S01]  /*5c90*/  @!P1 IMAD.HI.U32 R0, R45, R12, RZ ;  /* 0x0000000c2d009227 */ /* 0x000fe200078e00ff */
[----:B------:R-:W-:Y:S02]  /*5ca0*/  @!P1 SHF.R.U32.HI R2, RZ, R14, R3 ;  /* 0x0000000eff029219 */ /* 0x000fe40000011603 */
[----:B------:R-:W-:Y:S01]  /*5cb0*/  @!P1 ISETP.NE.AND P2, PT, R9, 0x1, PT ;  /* 0x000000010900980c */ /* 0x000fe20003f45270 */
[----:B------:R-:W-:Y:S01]  /*5cc0*/  VIADD R120, R120, 0x1 ;  /* 0x0000000178787836 */ /* 0x000fe20000000000 */
[----:B------:R-:W-:Y:S02]  /*5cd0*/  @!P1 SEL R2, R43, R2, !P0 ;  /* 0x000000022b029207 */ /* 0x000fe40004000000 */
[----:B------:R-:W-:Y:S02]  /*5ce0*/  @!P1 SHF.R.U32.HI R0, RZ, R13, R0 ;  /* 0x0000000dff009219 */ /* 0x000fe40000011600 */
[----:B------:R-:W-:Y:S01]  /*5cf0*/  LOP3.LUT P0, RZ, R111, 0x3f0, RZ, 0xc0, !PT ;  /* 0x000003f06fff7812 */ /* 0x000fe2000780c0ff */
[----:B------:R-:W-:Y:S01]  /*5d00*/  USHF.L.U32 UR42, UR42, 0x7, URZ ;  /* 0x000000072a2a7899 */ /* 0x000fe200080006ff */
[----:B------:R-:W-:Y:S01]  /*5d10*/  @!P1 SEL R3, R45, R0, !P2 ;  /* 0x000000002d039207 */ /* 0x000fe20005000000 */
[----:B------:R-:W-:Y:S01]  /*5d20*/  USHF.L.U32 UR41, UR41, 0x8, URZ ;  /* 0x0000000829297899 */ /* 0x000fe200080006ff */
[----:B------:R-:W-:Y:S03]  /*5d30*/  @P4 SHF.R.U32.HI R112, RZ, 0x10, R17 ;  /* 0x00000010ff704819 */ /* 0x000fe60000011611 */
[----:B------:R-:W-:Y:S02]  /*5d40*/  @!P1 IMAD.IADD R0, R2, 0x1, -R3 ;  /* 0x0000000102009824 */ /* 0x000fe400078e0a03 */
[----:B------:R-:W-:Y:S02]  /*5d50*/  @!P1 IMAD.IADD R2, R3, 0x1, -R2 ;  /* 0x0000000103029824 */ /* 0x000fe400078e0a02 */
[----:B------:R-:W-:Y:S02]  /*5d60*/  @!P1 IMAD R45, R0, R9, R45 ;  /* 0x00000009002d9224 */ /* 0x000fe400078e022d */
[----:B------:R-:W-:Y:S01]  /*5d70*/  @!P1 IMAD R43, R2, R10, R43 ;  /* 0x0000000a022b9224 */ /* 0x000fe200078e022b */
[----:B------:R-:W-:Y:S06]  /*5d80*/  @!P0 BRA `(.L_x_105) ;  /* 0x00000000007c8947 */ /* 0x000fec0003800000 */
[----:B------:R-:W1:Y:S01]  /*5d90*/  LDCU.64 UR8, c[0x4][0x80] ;  /* 0x01001000ff0877ac */ /* 0x000e620008000a00 */
[----:B------:R-:W-:Y:S01]  /*5da0*/  MOV R2, 0x0 ;  /* 0x0000000000027802 */ /* 0x000fe20000000f00 */
[----:B------:R-:W-:Y:S02]  /*5db0*/  HFMA2 R12, -RZ, RZ, 0, 5.9604644775390625e-08 ;  /* 0x00000001ff0c7431 */ /* 0x000fe400000001ff */
[----:B------:R-:W-:Y:S01]  /*5dc0*/  IMAD.MOV.U32 R8, RZ, RZ, 0x70 ;  /* 0x00000070ff087424 */ /* 0x000fe200078e00ff */
[----:B------:R2:W3:Y:S01]  /*5dd0*/  LDC.64 R14, c[0x4][R2] ;  /* 0x01000000020e7b82 */ /* 0x0004e20000000a00 */
[----:B------:R-:W4:Y:S01]  /*5de0*/  LDCU.64 UR6, c[0x4][0x88] ;  /* 0x01001100ff0677ac */ /* 0x000f220008000a00 */
[----:B------:R-:W-:Y:S01]  /*5df0*/  IMAD.MOV.U32 R13, RZ, RZ, RZ ;  /* 0x000000ffff0d7224 */ /* 0x000fe200078e00ff */
[----:B------:R-:W2:Y:S01]  /*5e00*/  LDCU.64 UR4, c[0x4][0x8] ;  /* 0x01000100ff0477ac */ /* 0x000ea20008000a00 */
[----:B-1----:R-:W-:Y:S01]  /*5e10*/  MOV R5, UR9 ;  /* 0x0000000900057c02 */ /* 0x002fe20008000f00 */
[----:B------:R-:W-:Y:S01]  /*5e20*/  IMAD.U32 R4, RZ, RZ, UR8 ;  /* 0x00000008ff047e24 */ /* 0x000fe2000f8e00ff */
[----:B----4-:R-:W-:Y:S01]  /*5e30*/  MOV R7, UR7 ;  /* 0x0000000700077c02 */ /* 0x010fe20008000f00 */
[----:B------:R-:W-:Y:S01]  /*5e40*/  IMAD.U32 R6, RZ, RZ, UR6 ;  /* 0x00000006ff067e24 */ /* 0x000fe2000f8e00ff */
[----:B--2---:R-:W-:Y:S01]  /*5e50*/  MOV R11, UR5 ;  /* 0x00000005000b7c02 */ /* 0x004fe20008000f00 */
[----:B------:R-:W-:Y:S02]  /*5e60*/  IMAD.U32 R10, RZ, RZ, UR4 ;  /* 0x00000004ff0a7e24 */ /* 0x000fe4000f8e00ff */
[----:B------:R-:W-:Y:S07]  /*5e70*/  LEPC R20, `(.L_x_106) ;  /* 0x000000001014794e */ /* 0x000fee0000000000 */
[----:B---3-5:R-:W-:Y:S05]  /*5e80*/  CALL.ABS.NOINC R14 ;  /* 0x000000000e007343 */ /* 0x028fea0003c00000 */
.L_x_106:
[----:B------:R-:W1:Y:S01]  /*5e90*/  LDCU.64 UR8, c[0x4][0x80] ;  /* 0x01001000ff0877ac */ /* 0x000e620008000a00 */
[----:B------:R-:W2:Y:S01]  /*5ea0*/  LDC.64 R2, c[0x4][R2] ;  /* 0x0100000002027b82 */ /* 0x000ea20000000a00 */
[----:B------:R-:W-:Y:S02]  /*5eb0*/  HFMA2 R12, -RZ, RZ, 0, 5.9604644775390625e-08 ;  /* 0x00000001ff0c7431 */ /* 0x000fe400000001ff */
[----:B------:R-:W-:Y:S02]  /*5ec0*/  IMAD.MOV.U32 R8, RZ, RZ, 0x70 ;  /* 0x00000070ff087424 */ /* 0x000fe400078e00ff */
[----:B------:R-:W-:Y:S01]  /*5ed0*/  IMAD.MOV.U32 R13, RZ, RZ, RZ ;  /* 0x000000ffff0d7224 */ /* 0x000fe200078e00ff */
[----:B------:R-:W3:Y:S01]  /*5ee0*/  LDCU.64 UR6, c[0x4][0x88] ;  /* 0x01001100ff0677ac */ /* 0x000ee20008000a00 */
[----:B------:R-:W4:Y:S01]  /*5ef0*/  LDCU.64 UR4, c[0x4][0x8] ;  /* 0x01000100ff0477ac */ /* 0x000f220008000a00 */
[----:B-1----:R-:W-:Y:S02]  /*5f00*/  MOV R4, UR8 ;  /* 0x0000000800047c02 */ /* 0x002fe40008000f00 */
[----:B------:R-:W-:Y:S02]  /*5f10*/  MOV R5, UR9 ;  /* 0x0000000900057c02 */ /* 0x000fe40008000f00 */
[----:B---3--:R-:W-:Y:S01]  /*5f20*/  MOV R7, UR7 ;  /* 0x0000000700077c02 */ /* 0x008fe20008000f00 */
[----:B------:R-:W-:Y:S01]  /*5f30*/  IMAD.U32 R6, RZ, RZ, UR6 ;  /* 0x00000006ff067e24 */ /* 0x000fe2000f8e00ff */
[----:B----4-:R-:W-:Y:S01]  /*5f40*/  MOV R11, UR5 ;  /* 0x00000005000b7c02 */ /* 0x010fe20008000f00 */
[----:B------:R-:W-:Y:S02]  /*5f50*/  IMAD.U32 R10, RZ, RZ, UR4 ;  /* 0x00000004ff0a7e24 */ /* 0x000fe4000f8e00ff */
[----:B------:R-:W-:Y:S07]  /*5f60*/  LEPC R20, `(.L_x_105) ;  /* 0x000000001014794e */ /* 0x000fee0000000000 */
[----:B--2---:R-:W-:Y:S05]  /*5f70*/  CALL.ABS.NOINC R2 ;  /* 0x0000000002007343 */ /* 0x004fea0003c00000 */
.L_x_105:
[----:B------:R-:W-:Y:S05]  /*5f80*/  BSYNC.RECONVERGENT B6 ;  /* 0x0000000000067941 */ /* 0x000fea0003800200 */
.L_x_104:
[----:B------:R-:W-:Y:S01]  /*5f90*/  ISETP.NE.U32.AND P4, PT, R98, RZ, PT ;  /* 0x000000ff6200720c */ /* 0x000fe20003f85070 */
[----:B------:R-:W-:Y:S01]  /*5fa0*/  UISETP.NE.AND UP2, UPT, UR50, URZ, UPT ;  /* 0x000000ff3200728c */ /* 0x000fe2000bf45270 */
[----:B------:R-:W-:Y:S01]  /*5fb0*/  ISETP.NE.U32.AND P2, PT, RZ, UR38, PT ;  /* 0x00000026ff007c0c */ /* 0x000fe2000bf45070 */
[----:B------:R-:W-:Y:S01]  /*5fc0*/  UISETP.NE.U32.AND UP1, UPT, UR44, URZ, UPT ;  /* 0x000000ff2c00728c */ /* 0x000fe2000bf25070 */
[----:B------:R-:W-:Y:S01]  /*5fd0*/  ISETP.NE.AND.EX P4, PT, R99, RZ, PT, P4 ;  /* 0x000000ff6300720c */ /* 0x000fe20003f85340 */
[----:B------:R-:W-:Y:S01]  /*5fe0*/  UPLOP3.LUT UP0, UPT, UPT, UPT, UPT, 0x40, 0x4 ;  /* 0x000000000004789c */ /* 0x000fe20003f0e870 */
[----:B------:R-:W-:Y:S01]  /*5ff0*/  ISETP.NE.AND.EX P2, PT, RZ, UR39, PT, P2 ;  /* 0x00000027ff007c0c */ /* 0x000fe2000bf45320 */
[----:B------:R-:W-:Y:S01]  /*6000*/  UISETP.NE.AND.EX UP1, UPT, UR45, URZ, UPT, UP1 ;  /* 0x000000ff2d00728c */ /* 0x000fe2000bf25310 */
[----:B------:R-:W-:Y:S04]  /*6010*/  PLOP3.LUT P1, PT, PT, PT, UP2, 0x80, 0x8 ;  /* 0x000000000008781c */ /* 0x000fe80003f2f028 */
[----:B------:R-:W-:Y:S06]  /*6020*/  @UP2 UPLOP3.LUT UP0, UPT, UPT, UPT, UP1, 0x80, 0x8 ;  /* 0x000000000008289c */ /* 0x000fec0003f0f010 */
[----:B------:R-:W-:Y:S01]  /*6030*/  PLOP3.LUT P0, PT, PT, PT, UP0, 0x80, 0x8 ;  /* 0x000000000008781c */ /* 0x000fe20003f0f008 */
[----:B------:R-:W-:Y:S01]  /*6040*/  @!UPT UIADD3 URZ, UPT, UPT, URZ, URZ, URZ ;  /* 0x000000fffffff290 */ /* 0x000fe2000fffe0ff */
[----:B------:R-:W-:Y:S11]  /*6050*/  BRA.U !UP1, `(.L_x_107) ;  /* 0x0000000109387547 */ /* 0x000ff6000b800000 */
[----:B------:R-:W-:Y:S01]  /*6060*/  UISETP.NE.U32.AND UP0, UPT, UR38, URZ, UPT ;  /* 0x000000ff2600728c */ /* 0x000fe2000bf05070 */
[----:B------:R-:W-:Y:S02]  /*6070*/  HFMA2 R0, -RZ, RZ, 0, 5.9604644775390625e-08 ;  /* 0x00000001ff007431 */ /* 0x000fe400000001ff */
[----:B------:R-:W-:Y:S01]  /*6080*/  IMAD.MOV.U32 R103, RZ, RZ, 0x1 ;  /* 0x00000001ff677424 */ /* 0x000fe200078e00ff */
[----:B------:R-:W-:Y:S06]  /*6090*/  UISETP.NE.AND.EX UP0, UPT, UR39, URZ, UPT, UP0 ;  /* 0x000000ff2700728c */ /* 0x000fec000bf05300 */
[----:B------:R-:W-:Y:S05]  /*60a0*/  PLOP3.LUT P3, PT, PT, PT, UP0, 0x80, 0x8 ;  /* 0x000000000008781c */ /* 0x000fea0003f6f008 */
[----:B------:R-:W1:Y:S01]  /*60b0*/  @UP0 LDCU.64 UR6, c[0x0][0x888] ;  /* 0x00011100ff0607ac */ /* 0x000e620008000a00 */
[----:B------:R-:W-:Y:S07]  /*60c0*/  @UP0 UIMAD UR4, UR36, UR44, URZ ;  /* 0x0000002c240402a4 */ /* 0x000fee000f8e02ff */
[----:B------:R-:W-:Y:S01]  /*60d0*/  @!P3 PRMT R103, R0, 0x7610, R103 ;  /* 0x000076100067b816 */ /* 0x000fe20000000067 */
[----:B-1----:R-:W-:Y:S03]  /*60e0*/  @UP0 UIMAD.WIDE UR6, UR4, 0x4, UR6 ;  /* 0x00000004040608a5 */ /* 0x002fe6000f8e0206 */
[----:B------:R-:W1:Y:S03]  /*60f0*/  @!UP0 LDCU UR4, c[0x0][0x880] ;  /* 0x00011000ff0487ac */ /* 0x000e660008000800 */
[----:B------:R-:W-:Y:S01]  /*6100*/  IMAD.U32 R2, RZ, RZ, UR6 ;  /* 0x00000006ff027e24 */ /* 0x000fe2000f8e00ff */
[----:B------:R-:W-:Y:S05]  /*6110*/  MOV R3, UR7 ;  /* 0x0000000700037c02 */ /* 0x000fea0008000f00 */
[----:B-----5:R2:W5:Y:S02]  /*6120*/  @P3 LDG.E R49, desc[UR46][R2.64] ;  /* 0x0000002e02313981 */ /* 0x020564000c1e1900 */
[----:B-12---:R-:W-:Y:S02]  /*6130*/  @!P3 IMAD.U32 R49, RZ, RZ, UR4 ;  /* 0x00000004ff31be24 */ /* 0x006fe4000f8e00ff */
.L_x_107:
[----:B------:R-:W-:Y:S05]  /*6140*/  @!P4 BRA `(.L_x_108) ;  /* 0x000000000020c947 */ /* 0x000fea0003800000 */
[----:B------:R-:W-:Y:S04]  /*6150*/  ISETP.NE.U32.AND P3, PT, R96, RZ, PT ;  /* 0x000000ff6000720c */ /* 0x000fe80003f65070 */
[----:B------:R-:W-:Y:S11]  /*6160*/  ISETP.NE.AND.EX P3, PT, R97, RZ, PT, P3 ;  /* 0x000000ff6100720c */ /* 0x000ff60003f65330 */
[----:B------:R-:W-:Y:S02]  /*6170*/  @!UPT UIADD3 URZ, UPT, UPT, URZ, URZ, URZ ;  /* 0x000000fffffff290 */ /* 0x000fe4000fffe0ff */
[----:B------:R-:W1:Y:S01]  /*6180*/  @P3 LDC.64 R2, c[0x0][0x8a8] ;  /* 0x00022a00ff023b82 */ /* 0x000e620000000a00 */
[----:B------:R-:W-:Y:S04]  /*6190*/  @P3 IMAD R0, R98, UR36, RZ ;  /* 0x0000002462003c24 */ /* 0x000fe8000f8e02ff */
[----:B-1----:R-:W-:Y:S05]  /*61a0*/  @P3 IMAD.WIDE R2, R0, 0x4, R2 ;  /* 0x0000000400023825 */ /* 0x002fea00078e0202 */
[----:B-----5:R1:W5:Y:S02]  /*61b0*/  @P3 LDG.E R46, desc[UR46][R2.64] ;  /* 0x0000002e022e3981 */ /* 0x020364000c1e1900 */
[----:B-1----:R-:W2:Y:S02]  /*61c0*/  @!P3 LDC R46, c[0x0][0x8a0] ;  /* 0x00022800ff2ebb82 */ /* 0x002ea40000000800 */
.L_x_108:
[----:B-----5:R-:W-:Y:S01]  /*61d0*/  FSETP.NEU.AND P3, PT, R49, RZ, PT ;  /* 0x000000ff3100720b */ /* 0x020fe20003f6d000 */
[----:B------:R-:W-:Y:S01]  /*61e0*/  IMAD.SHL.U32 R129, R108, 0x4, RZ ;  /* 0x000000046c817824 */ /* 0x000fe200078e00ff */
[----:B------:R-:W-:Y:S01]  /*61f0*/  SEL R5, RZ, 0xffffffff, P2 ;  /* 0xffffffffff057807 */ /* 0x000fe20001000000 */
[----:B------:R-:W-:Y:S01]  /*6200*/  IMAD.SHL.U32 R59, R115, 0x10, RZ ;  /* 0x00000010733b7824 */ /* 0x000fe200078e00ff */
[----:B------:R-:W-:Y:S01]  /*6210*/  @P1 LOP3.LUT P2, RZ, R103, 0xff, RZ, 0xc0, !PT ;  /* 0x000000ff67ff1812 */ /* 0x000fe2000784c0ff */
[----:B------:R-:W-:Y:S01]  /*6220*/  VIADD R128, R129, UR48 ;  /* 0x0000003081807c36 */ /* 0x000fe20008000000 */
[----:B------:R-:W-:Y:S01]  /*6230*/  @P1 SEL R0, RZ, 0xffffffff, P3 ;  /* 0xffffffffff001807 */ /* 0x000fe20001800000 */
[----:B------:R-:W-:Y:S01]  /*6240*/  IMAD.MOV.U32 R63, RZ, RZ, -0x10 ;  /* 0xfffffff0ff3f7424 */ /* 0x000fe200078e00ff */
[----:B------:R-:W-:Y:S01]  /*6250*/  LEA R130, R44, UR48, 0x3 ;  /* 0x000000302c827c11 */ /* 0x000fe2000f8e18ff */
[----:B------:R-:W-:Y:S01]  /*6260*/  IMAD.SHL.U32 R61, R116, 0x10, RZ ;  /* 0x00000010743d7824 */ /* 0x000fe200078e00ff */
[----:B------:R-:W-:Y:S01]  /*6270*/  @P0 SEL R0, R5, R0, !P2 ;  /* 0x0000000005000207 */ /* 0x000fe20005000000 */
[----:B------:R-:W-:Y:S01]  /*6280*/  IMAD.IADD R124, R128, 0x1, R59 ;  /* 0x00000001807c7824 */ /* 0x000fe200078e023b */
[----:B------:R-:W-:Y:S01]  /*6290*/  SHF.L.U32 R3, R114, 0x1f, RZ ;  /* 0x0000001f72037819 */ /* 0x000fe200000006ff */
[----:B------:R-:W-:Y:S01]  /*62a0*/  IMAD.IADD R127, R128, 0x1, R61 ;  /* 0x00000001807f7824 */ /* 0x000fe200078e023d */
[----:B------:R-:W-:Y:S01]  /*62b0*/  @P1 LOP3.LUT R0, R0, 0x1, RZ, 0xc0, !PT ;  /* 0x0000000100001812 */ /* 0x000fe200078ec0ff */
[--C-:B------:R-:W-:Y:S01]  /*62c0*/  IMAD.IADD R122, R61, 0x1, R124.reuse ;  /* 0x000000013d7a7824 */ /* 0x100fe200078e027c */
[----:B------:R-:W-:Y:S01]  /*62d0*/  PLOP3.LUT P2, PT, PT, PT, UP1, 0x80, 0x8 ;  /* 0x000000000008781c */ /* 0x000fe20003f4f018 */
[----:B------:R-:W-:Y:S01]  /*62e0*/  BSSY B1, `(.L_x_109) ;  /* 0x0000049000017945 */ /* 0x000fe20003800000 */
[----:B------:R-:W-:Y:S01]  /*62f0*/  ISETP.NE.U32.OR P4, PT, R0, 0x1, !P1 ;  /* 0x000000010000780c */ /* 0x000fe20004f85470 */
[----:B------:R-:W-:Y:S01]  /*6300*/  IMAD.MOV.U32 R131, RZ, RZ, 0x1 ;  /* 0x00000001ff837424 */ /* 0x000fe200078e00ff */
[----:B------:R-:W-:Y:S01]  /*6310*/  SEL R0, RZ, 0xffffffff, P3 ;  /* 0xffffffffff007807 */ /* 0x000fe20001800000 */
[----:B------:R-:W-:Y:S01]  /*6320*/  IMAD R48, R44, 0x100, R47 ;  /* 0x000001002c307824 */ /* 0x000fe200078e022f */
[----:B------:R-:W-:Y:S01]  /*6330*/  LOP3.LUT P3, R119, R103, 0xff, RZ, 0xc0, !PT ;  /* 0x000000ff67777812 */ /* 0x000fe2000786c0ff */
[----:B------:R-:W-:Y:S01]  /*6340*/  IMAD.MOV.U32 R62, RZ, RZ, RZ ;  /* 0x000000ffff3e7224 */ /* 0x000fe200078e00ff */
[----:B------:R-:W-:Y:S02]  /*6350*/  P2R R126, PR, RZ, 0x10 ;  /* 0x00000010ff7e7803 */ /* 0x000fe40000000000 */
[----:B------:R-:W-:Y:S02]  /*6360*/  CS2R R78, SRZ ;  /* 0x00000000004e7805 */ /* 0x000fe4000001ff00 */
[----:B------:R-:W-:Y:S02]  /*6370*/  CS2R R76, SRZ ;  /* 0x00000000004c7805 */ /* 0x000fe4000001ff00 */
[----:B------:R-:W-:Y:S02]  /*6380*/  CS2R R74, SRZ ;  /* 0x00000000004a7805 */ /* 0x000fe4000001ff00 */
[----:B------:R-:W-:Y:S02]  /*6390*/  CS2R R72, SRZ ;  /* 0x0000000000487805 */ /* 0x000fe4000001ff00 */
[----:B------:R-:W-:Y:S02]  /*63a0*/  @P2 SEL R0, R5, R0, !P3 ;  /* 0x0000000005002207 */ /* 0x000fe40005800000 */
[----:B------:R-:W-:Y:S02]  /*63b0*/  CS2R R70, SRZ ;  /* 0x0000000000467805 */ /* 0x000fe4000001ff00 */
[----:B------:R-:W-:Y:S02]  /*63c0*/  @P4 SHF.L.U32 R2, RZ, 0x1f, RZ ;  /* 0x0000001fff024819 */ /* 0x000fe400000006ff */
[----:B------:R-:W-:Y:S02]  /*63d0*/  CS2R R68, SRZ ;  /* 0x0000000000447805 */ /* 0x000fe4000001ff00 */
[----:B------:R-:W-:Y:S02]  /*63e0*/  LOP3.LUT R0, R0, 0x1, RZ, 0xc0, !PT ;  /* 0x0000000100007812 */ /* 0x000fe400078ec0ff */
[----:B------:R-:W-:Y:S01]  /*63f0*/  CS2R R66, SRZ ;  /* 0x0000000000427805 */ /* 0x000fe2000001ff00 */
[----:B------:R-:W1:Y:S01]  /*6400*/  @P4 SYNCS.PHASECHK.TRANS64.TRYWAIT P1, [UR48+0x30], R2 ;  /* 0x00003002ff0045a7 */ /* 0x000e620008021130 */
[----:B------:R-:W-:Y:S02]  /*6410*/  CS2R R64, SRZ ;  /* 0x0000000000407805 */ /* 0x000fe4000001ff00 */
[----:B------:R-:W-:Y:S02]  /*6420*/  ISETP.NE.U32.AND P2, PT, R0, 0x1, PT ;  /* 0x000000010000780c */ /* 0x000fe40003f45070 */
[----:B------:R-:W-:Y:S02]  /*6430*/  CS2R R82, SRZ ;  /* 0x0000000000527805 */ /* 0x000fe4000001ff00 */
[----:B------:R-:W-:Y:S02]  /*6440*/  CS2R R80, SRZ ;  /* 0x0000000000507805 */ /* 0x000fe4000001ff00 */
[----:B------:R-:W-:Y:S02]  /*6450*/  CS2R R86, SRZ ;  /* 0x0000000000567805 */ /* 0x000fe4000001ff00 */
[----:B------:R-:W-:Y:S02]  /*6460*/  P2R R132, PR, RZ, 0x4 ;  /* 0x00000004ff847803 */ /* 0x000fe40000000000 */
[----:B------:R-:W-:Y:S02]  /*6470*/  CS2R R84, SRZ ;  /* 0x0000000000547805 */ /* 0x000fe4000001ff00 */
[----:B------:R-:W-:Y:S02]  /*6480*/  ISETP.NE.U32.AND P2, PT, R109, 0x1, PT ;  /* 0x000000016d00780c */ /* 0x000fe40003f45070 */
[----:B------:R-:W-:Y:S02]  /*6490*/  CS2R R90, SRZ ;  /* 0x00000000005a7805 */ /* 0x000fe4000001ff00 */
[----:B------:R-:W-:Y:S02]  /*64a0*/  CS2R R88, SRZ ;  /* 0x0000000000587805 */ /* 0x000fe4000001ff00 */
[----:B------:R-:W-:Y:S02]  /*64b0*/  CS2R R94, SRZ ;  /* 0x00000000005e7805 */ /* 0x000fe4000001ff00 */
[----:B------:R-:W-:Y:S02]  /*64c0*/  SEL R63, R63, 0x10, !P2 ;  /* 0x000000103f3f7807 */ /* 0x000fe40005000000 */
[----:B------:R-:W-:Y:S01]  /*64d0*/  CS2R R92, SRZ ;  /* 0x00000000005c7805 */ /* 0x000fe2000001ff00 */
[----:B------:R3:W4:Y:S02]  /*64e0*/  SYNCS.PHASECHK.TRANS64.TRYWAIT P0, [R130+URZ+0xa0], R3 ;  /* 0x0000a003820075a7 */ /* 0x00072400080011ff */
[----:B------:R-:W-:Y:S02]  /*64f0*/  IMAD.IADD R128, R128, 0x1, R63 ;  /* 0x0000000180807824 */ /* 0x000fe400078e023f */
[C---:B------:R-:W-:Y:S02]  /*6500*/  IMAD.IADD R125, R63.reuse, 0x1, R127 ;  /* 0x000000013f7d7824 */ /* 0x040fe400078e027f */
[C---:B------:R-:W-:Y:S02]  /*6510*/  IMAD.IADD R123, R63.reuse, 0x1, R124 ;  /* 0x000000013f7b7824 */ /* 0x040fe400078e027c */
[----:B------:R-:W-:Y:S01]  /*6520*/  IMAD.IADD R121, R63, 0x1, R122 ;  /* 0x000000013f797824 */ /* 0x000fe200078e027a */
[----:B-1----:R-:W-:Y:S01]  /*6530*/  @P4 SEL R131, RZ, 0x1, !P1 ;  /* 0x00000001ff834807 */ /* 0x002fe20004800000 */
[----:B---3--:R-:W-:Y:S06]  /*6540*/  @!P4 BRA `(.L_x_110) ;  /* 0x000000000088c947 */ /* 0x008fec0003800000 */
[----:B------:R-:W-:Y:S01]  /*6550*/  IMAD.MOV.U32 R79, RZ, RZ, RZ ;  /* 0x000000ffff4f7224 */ /* 0x000fe200078e00ff */
[----:B------:R-:W-:Y:S01]  /*6560*/  ISETP.NE.AND P1, PT, R131, RZ, PT ;  /* 0x000000ff8300720c */ /* 0x000fe20003f25270 */
[----:B------:R-:W-:Y:S01]  /*6570*/  BSSY B0, `(.L_x_111) ;  /* 0x0000014000007945 */ /* 0x000fe20003800000 */
[----:B------:R-:W-:Y:S02]  /*6580*/  CS2R R94, SRZ ;  /* 0x00000000005e7805 */ /* 0x000fe4000001ff00 */
        /* <DEDUP_REMOVED lines=13> */
[----:B------:R-:W-:Y:S01]  /*6660*/  CS2R R76, SRZ ;  /* 0x00000000004c7805 */ /* 0x000fe2000001ff00 */
[----:B------:R-:W-:Y:S06]  /*6670*/  @P1 BRA `(.L_x_112) ;  /* 0x00000000000c1947 */ /* 0x000fec0003800000 */
[----:B------:R-:W-:Y:S04]  /*6680*/  SHF.L.U32 R5, RZ, 0x1f, RZ ;  /* 0x0000001fff057819 */ /* 0x000fe800000006ff */
[----:B------:R-:W1:Y:S02]  /*6690*/  SYNCS.PHASECHK.TRANS64.TRYWAIT P1, [UR48+0x30], R5 ;  /* 0x00003005ff0075a7 */ /* 0x000e640008021130 */
[----:B-1----:R-:W-:Y:S05]  /*66a0*/  @!P1 BRA `(.L_x_113) ;  /* 0x0000007c00e89947 */ /* 0x002fea0003800000 */
.L_x_112:
[----:B------:R-:W-:Y:S05]  /*66b0*/  BSYNC B0 ;  /* 0x0000000000007941 */ /* 0x000fea0003800000 */
.L_x_111:
[----:B------:R-:W-:Y:S01]  /*66c0*/  ISETP.NE.AND P1, PT, R132, RZ, PT ;  /* 0x000000ff8400720c */ /* 0x000fe20003f25270 */
[----:B------:R-:W-:Y:S11]  /*66d0*/  HFMA2 R62, -RZ, RZ, 0, 5.9604644775390625e-08 ;  /* 0x00000001ff3e7431 */ /* 0x000ff600000001ff */
[----:B------:R-:W-:Y:S01]  /*66e0*/  @!UPT UIADD3 URZ, UPT, UPT, URZ, URZ, URZ ;  /* 0x000000fffffff290 */ /* 0x000fe2000fffe0ff */
[----:B------:R3:W1:Y:S04]  /*66f0*/  @P1 LDS.128 R92, [R129+UR48+0x400] ;  /* 0x00040030815c1984 */ /* 0x0006680008000c00 */
[----:B------:R3:W1:Y:S04]  /*6700*/  @P1 LDS.128 R88, [R128+0x400] ;  /* 0x0004000080581984 */ /* 0x0006680000000c00 */
[----:B------:R3:W1:Y:S04]  /*6710*/  @P1 LDS.128 R84, [R127+0x400] ;  /* 0x000400007f541984 */ /* 0x0006680000000c00 */
[----:B------:R3:W1:Y:S04]  /*6720*/  @P1 LDS.128 R80, [R125+0x400] ;  /* 0x000400007d501984 */ /* 0x0006680000000c00 */
[----:B------:R3:W1:Y:S04]  /*6730*/  @P1 LDS.128 R64, [R124+0x400] ;  /* 0x000400007c401984 */ /* 0x0006680000000c00 */
[----:B------:R3:W1:Y:S04]  /*6740*/  @P1 LDS.128 R68, [R123+0x400] ;  /* 0x000400007b441984 */ /* 0x0006680000000c00 */
[----:B------:R3:W1:Y:S04]  /*6750*/  @P1 LDS.128 R72, [R122+0x400] ;  /* 0x000400007a481984 */ /* 0x0006680000000c00 */
[----:B------:R3:W1:Y:S02]  /*6760*/  @P1 LDS.128 R76, [R121+0x400] ;  /* 0x00040000794c1984 */ /* 0x0006640000000c00 */
.L_x_110:
[----:B------:R-:W-:Y:S05]  /*6770*/  BSYNC B1 ;  /* 0x0000000000017941 */ /* 0x000fea0003800000 */
.L_x_109:
[----:B-1----:R-:W-:Y:S04]  /*6780*/  SHF.R.U32.HI R5, RZ, 0x15, R48 ;  /* 0x00000015ff057819 */ /* 0x002fe80000011630 */
[----:B------:R-:W-:Y:S01]  /*6790*/  LOP3.LUT P1, RZ, R5, 0x3, R110, 0x48, !PT ;  /* 0x0000000305ff7812 */ /* 0x000fe2000782486e */
[----:B------:R-:W-:Y:S01]  /*67a0*/  @!UPT UIADD3 URZ, UPT, UPT, URZ, URZ, URZ ;  /* 0x000000fffffff290 */ /* 0x000fe2000fffe0ff */
[----:B----4-:R-:W-:Y:S11]  /*67b0*/  @P0 BRA `(.L_x_114) ;  /* 0x0000000000080947 */ /* 0x010ff60003800000 */
[----:B------:R-:W1:Y:S02]  /*67c0*/  SYNCS.PHASECHK.TRANS64.TRYWAIT P0, [R130+URZ+0xa0], R3 ;  /* 0x0000a003820075a7 */ /* 0x000e6400080011ff */
[----:B-1----:R-:W-:Y:S05]  /*67d0*/  @!P0 BRA `(.L_x_115) ;  /* 0x0000007c00b48947 */ /* 0x002fea0003800000 */
.L_x_114:
[----:B------:R-:W-:Y:S05]  /*67e0*/  @!P1 BRA `(.L_x_116) ;  /* 0x0000000000409947 */ /* 0x000fea0003800000 */
[----:B------:R-:W4:Y:S01]  /*67f0*/  LDCU.64 UR8, c[0x4][0x70] ;  /* 0x01000e00ff0877ac */ /* 0x000f220008000a00 */
[----:B-1----:R-:W-:Y:S01]  /*6800*/  MOV R3, 0x0 ;  /* 0x0000000000037802 */ /* 0x002fe20000000f00 */
[----:B------:R-:W-:Y:S02]  /*6810*/  HFMA2 R12, -RZ, RZ, 0, 5.9604644775390625e-08 ;  /* 0x00000001ff0c7431 */ /* 0x000fe400000001ff */
[----:B------:R-:W-:Y:S02]  /*6820*/  IMAD.MOV.U32 R8, RZ, RZ, 0x192 ;  /* 0x00000192ff087424 */ /* 0x000fe400078e00ff */
[----:B------:R-:W-:Y:S01]  /*6830*/  IMAD.MOV.U32 R13, RZ, RZ, RZ ;  /* 0x000000ffff0d7224 */ /* 0x000fe200078e00ff */
[----:B------:R-:W1:Y:S01]  /*6840*/  LDCU.64 UR6, c[0x4][0x78] ;  /* 0x01000f00ff0677ac */ /* 0x000e620008000a00 */
[----:B------:R-:W2:Y:S01]  /*6850*/  LDC.64 R2, c[0x4][R3] ;  /* 0x0100000003027b82 */ /* 0x000ea20000000a00 */
[----:B------:R-:W5:Y:S01]  /*6860*/  LDCU.64 UR4, c[0x4][0x10] ;  /* 0x01000200ff0477ac */ /* 0x000f620008000a00 */
[----:B----4-:R-:W-:Y:S01]  /*6870*/  MOV R5, UR9 ;  /* 0x0000000900057c02 */ /* 0x010fe20008000f00 */
[----:B------:R-:W-:Y:S01]  /*6880*/  IMAD.U32 R4, RZ, RZ, UR8 ;  /* 0x00000008ff047e24 */ /* 0x000fe2000f8e00ff */
[----:B-1----:R-:W-:Y:S01]  /*6890*/  MOV R7, UR7 ;  /* 0x0000000700077c02 */ /* 0x002fe20008000f00 */
[----:B------:R-:W-:Y:S01]  /*68a0*/  IMAD.U32 R6, RZ, RZ, UR6 ;  /* 0x00000006ff067e24 */ /* 0x000fe2000f8e00ff */
[----:B-----5:R-:W-:Y:S01]  /*68b0*/  MOV R11, UR5 ;  /* 0x00000005000b7c02 */ /* 0x020fe20008000f00 */
[----:B------:R-:W-:Y:S02]  /*68c0*/  IMAD.U32 R10, RZ, RZ, UR4 ;  /* 0x00000004ff0a7e24 */ /* 0x000fe4000f8e00ff */
[----:B------:R-:W-:Y:S07]  /*68d0*/  LEPC R20, `(.L_x_116) ;  /* 0x000000001014794e */ /* 0x000fee0000000000 */
[----:B--23--:R-:W-:Y:S05]  /*68e0*/  CALL.ABS.NOINC R2 ;  /* 0x0000000002007343 */ /* 0x00cfea0003c00000 */
.L_x_116:
[----:B------:R-:W-:Y:S01]  /*68f0*/  LOP3.LUT R50, R92, 0xffffe000, RZ, 0xc0, !PT ;  /* 0xffffe0005c327812 */ /* 0x000fe200078ec0ff */
[----:B------:R-:W-:Y:S05]  /*6900*/  WARPSYNC.ALL ;  /* 0x0000000000007948 */ /* 0x000fea0003800000 */
[----:B------:R-:W-:Y:S01]  /*6910*/  R2UR UR4, R48 ;  /* 0x00000000300472ca */ /* 0x000fe200000e0000 */
[----:B------:R-:W-:Y:S01]  /*6920*/  BSSY.RECONVERGENT B0, `(.L_x_117) ;  /* 0x000009c000007945 */ /* 0x000fe20003800200 */
[----:B------:R-:W-:Y:S02]  /*6930*/  LOP3.LUT R51, R93, 0xffffe000, RZ, 0xc0, !PT ;  /* 0xffffe0005d337812 */ /* 0x000fe400078ec0ff */
[----:B------:R-:W-:Y:S02]  /*6940*/  LOP3.LUT R56, R94, 0xffffe000, RZ, 0xc0, !PT ;  /* 0xffffe0005e387812 */ /* 0x000fe400078ec0ff */
[----:B------:R-:W-:Y:S02]  /*6950*/  LOP3.LUT R58, R95, 0xffffe000, RZ, 0xc0, !PT ;  /* 0xffffe0005f3a7812 */ /* 0x000fe400078ec0ff */
[----:B------:R-:W-:Y:S02]  /*6960*/  LOP3.LUT R57, R64, 0xffffe000, RZ, 0xc0, !PT ;  /* 0xffffe00040397812 */ /* 0x000fe400078ec0ff */
[----:B------:R-:W-:Y:S03]  /*6970*/  ISETP.NE.AND P0, PT, R117, RZ, PT ;  /* 0x000000ff7500720c */ /* 0x000fe60003f05270 */
[----:B------:R-:W2:Y:S02]  /*6980*/  LDTM.x32 R4, tmem[UR4] ;  /* 0x00000004000479ee */ /* 0x000ea400082c0000 */
[C---:B--2---:R-:W-:Y:S01]  /*6990*/  FMUL R0, R46.reuse, R4 ;  /* 0x000000042e007220 */ /* 0x044fe20000400000 */
[C---:B------:R-:W-:Y:S01]  /*69a0*/  FMUL R2, R46.reuse, R5 ;  /* 0x000000052e027220 */ /* 0x040fe20000400000 */
[C---:B-1----:R-:W-:Y:S01]  /*69b0*/  FMUL R3, R46.reuse, R6 ;  /* 0x000000062e037220 */ /* 0x042fe20000400000 */
[----:B------:R-:W-:Y:S01]  /*69c0*/  FMUL R7, R46, R7 ;  /* 0x000000072e077220 */ /* 0x000fe20000400000 */
[C---:B------:R-:W-:Y:S01]  /*69d0*/  FFMA R52, R49.reuse, R50, R0 ;  /* 0x0000003231347223 */ /* 0x040fe20000000000 */
[----:B------:R-:W-:Y:S01]  /*69e0*/  LOP3.LUT R50, R88, 0xffffe000, RZ, 0xc0, !PT ;  /* 0xffffe00058327812 */ /* 0x000fe200078ec0ff */
[C---:B------:R-:W-:Y:S01]  /*69f0*/  FFMA R53, R49.reuse, R51, R2 ;  /* 0x0000003331357223 */ /* 0x040fe20000000002 */
[----:B------:R-:W-:Y:S01]  /*6a00*/  LOP3.LUT R51, R90, 0xffffe000, RZ, 0xc0, !PT ;  /* 0xffffe0005a337812 */ /* 0x000fe200078ec0ff */
[----:B------:R-:W-:Y:S01]  /*6a10*/  FFMA R54, R49, R56, R3 ;  /* 0x0000003831367223 */ /* 0x000fe20000000003 */
[----:B------:R-:W-:Y:S01]  /*6a20*/  LOP3.LUT R56, R89, 0xffffe000, RZ, 0xc0, !PT ;  /* 0xffffe00059387812 */ /* 0x000fe200078ec0ff */
[----:B------:R-:W-:Y:S01]  /*6a30*/  FFMA R55, R49, R58, R7 ;  /* 0x0000003a31377223 */ /* 0x000fe20000000007 */
[----:B------:R-:W-:Y:S01]  /*6a40*/  LOP3.LUT R58, R91, 0xffffe000, RZ, 0xc0, !PT ;  /* 0xffffe0005b3a7812 */ /* 0x000fe200078ec0ff */
[C---:B------:R-:W-:Y:S01]  /*6a50*/  FMUL R4, R46.reuse, R8 ;  /* 0x000000082e047220 */ /* 0x040fe20000400000 */
[----:B------:R-:W-:Y:S01]  /*6a60*/  F2FP.TF32.F32.PACK_B R52, R52 ;  /* 0x00000034ff34723e */ /* 0x000fe200024050ff */
[C---:B------:R-:W-:Y:S01]  /*6a70*/  FMUL R5, R46.reuse, R9 ;  /* 0x000000092e057220 */ /* 0x040fe20000400000 */
[----:B------:R-:W-:Y:S01]  /*6a80*/  F2FP.TF32.F32.PACK_B R53, R53 ;  /* 0x00000035ff35723e */ /* 0x000fe200024050ff */
[C---:B------:R-:W-:Y:S01]  /*6a90*/  FMUL R6, R46.reuse, R10 ;  /* 0x0000000a2e067220 */ /* 0x040fe20000400000 */
[----:B------:R-:W-:Y:S01]  /*6aa0*/  F2FP.TF32.F32.PACK_B R54, R54 ;  /* 0x00000036ff36723e */ /* 0x000fe200024050ff */
[C---:B------:R-:W-:Y:S01]  /*6ab0*/  FFMA R4, R49.reuse, R50, R4 ;  /* 0x0000003231047223 */ /* 0x040fe20000000004 */
[----:B------:R-:W-:Y:S01]  /*6ac0*/  F2FP.TF32.F32.PACK_B R55, R55 ;  /* 0x00000037ff37723e */ /* 0x000fe200024050ff */
[----:B------:R-:W-:Y:S01]  /*6ad0*/  FMUL R11, R46, R11 ;  /* 0x0000000b2e0b7220 */ /* 0x000fe20000400000 */
[----:B------:R-:W-:Y:S01]  /*6ae0*/  LOP3.LUT R50, R84, 0xffffe000, RZ, 0xc0, !PT ;  /* 0xffffe00054327812 */ /* 0x000fe200078ec0ff */
[----:B------:R-:W-:Y:S01]  /*6af0*/  FFMA R5, R49, R56, R5 ;  /* 0x0000003831057223 */ /* 0x000fe20000000005 */
[----:B------:R-:W-:Y:S01]  /*6b00*/  LOP3.LUT R56, R85, 0xffffe000, RZ, 0xc0, !PT ;  /* 0xffffe00055387812 */ /* 0x000fe200078ec0ff */
[----:B------:R-:W-:Y:S01]  /*6b10*/  FMUL R8, R46, R12 ;  /* 0x0000000c2e087220 */ /* 0x000fe20000400000 */
[----:B------:R-:W-:Y:S01]  /*6b20*/  F2FP.TF32.F32.PACK_B R4, R4 ;  /* 0x00000004ff04723e */ /* 0x000fe200024050ff */
[C---:B------:R-:W-:Y:S01]  /*6b30*/  FFMA R6, R49.reuse, R51, R6 ;  /* 0x0000003331067223 */ /* 0x040fe20000000006 */
[----:B------:R-:W-:Y:S01]  /*6b40*/  LOP3.LUT R51, R86, 0xffffe000, RZ, 0xc0, !PT ;  /* 0xffffe00056337812 */ /* 0x000fe200078ec0ff */
[----:B------:R-:W-:Y:S01]  /*6b50*/  FFMA R7, R49, R58, R11 ;  /* 0x0000003a31077223 */ /* 0x000fe2000000000b */
[----:B------:R-:W-:Y:S01]  /*6b60*/  LOP3.LUT R58, R87, 0xffffe000, RZ, 0xc0, !PT ;  /* 0xffffe000573a7812 */ /* 0x000fe200078ec0ff */
[----:B------:R-:W-:Y:S01]  /*6b70*/  FMUL R9, R46, R13 ;  /* 0x0000000d2e097220 */ /* 0x000fe20000400000 */
[----:B------:R-:W-:Y:S01]  /*6b80*/  F2FP.TF32.F32.PACK_B R5, R5 ;  /* 0x00000005ff05723e */ /* 0x000fe200024050ff */
[----:B------:R1:W-:Y:S01]  /*6b90*/  STS.128 [R129+UR48+0x400], R52 ;  /* 0x0004003481007988 */ /* 0x0003e20008000c30 */
[----:B------:R-:W-:Y:S01]  /*6ba0*/  F2FP.TF32.F32.PACK_B R6, R6 ;  /* 0x00000006ff06723e */ /* 0x000fe200024050ff */
[C---:B------:R-:W-:Y:S01]  /*6bb0*/  FFMA R8, R49.reuse, R50, R8 ;  /* 0x0000003231087223 */ /* 0x040fe20000000008 */
[----:B------:R-:W-:Y:S01]  /*6bc0*/  LOP3.LUT R50, R80, 0xffffe000, RZ, 0xc0, !PT ;  /* 0xffffe00050327812 */ /* 0x000fe200078ec0ff */
[C---:B------:R-:W-:Y:S01]  /*6bd0*/  FMUL R10, R46.reuse, R14 ;  /* 0x0000000e2e0a7220 */ /* 0x040fe20000400000 */
[----:B------:R-:W-:Y:S01]  /*6be0*/  F2FP.TF32.F32.PACK_B R7, R7 ;  /* 0x00000007ff07723e */ /* 0x000fe200024050ff */
[C---:B------:R-:W-:Y:S01]  /*6bf0*/  FMUL R15, R46.reuse, R15 ;  /* 0x0000000f2e0f7220 */ /* 0x040fe20000400000 */
[----:B------:R-:W-:Y:S01]  /*6c00*/  F2FP.TF32.F32.PACK_B R8, R8 ;  /* 0x00000008ff08723e */ /* 0x000fe200024050ff */
[----:B------:R-:W-:Y:S01]  /*6c10*/  FMUL R12, R46, R16 ;  /* 0x000000102e0c7220 */ /* 0x000fe20000400000 */
[----:B------:R-:W-:Y:S01]  /*6c20*/  FFMA R9, R49, R56, R9 ;  /* 0x0000003831097223 */ /* 0x000fe20000000009 */
[----:B------:R-:W-:Y:S01]  /*6c30*/  LOP3.LUT R56, R83, 0xffffe000, RZ, 0xc0, !PT ;  /* 0xffffe00053387812 */ /* 0x000fe200078ec0ff */
[C---:B------:R-:W-:Y:S01]  /*6c40*/  FFMA R10, R49.reuse, R51, R10 ;  /* 0x00000033310a7223 */ /* 0x040fe2000000000a */
[----:B------:R-:W-:Y:S01]  /*6c50*/  LOP3.LUT R51, R82, 0xffffe000, RZ, 0xc0, !PT ;  /* 0xffffe00052337812 */ /* 0x000fe200078ec0ff */
[C---:B------:R-:W-:Y:S01]  /*6c60*/  FFMA R11, R49.reuse, R58, R15 ;  /* 0x0000003a310b7223 */ /* 0x040fe2000000000f */
[----:B------:R-:W-:Y:S01]  /*6c70*/  F2FP.TF32.F32.PACK_B R9, R9 ;  /* 0x00000009ff09723e */ /* 0x000fe200024050ff */
[----:B------:R-:W-:Y:S01]  /*6c80*/  FFMA R12, R49, R50, R12 ;  /* 0x00000032310c7223 */ /* 0x000fe2000000000c */
[----:B------:R-:W-:Y:S01]  /*6c90*/  LOP3.LUT R50, R81, 0xffffe000, RZ, 0xc0, !PT ;  /* 0xffffe00051327812 */ /* 0x000fe200078ec0ff */
[----:B------:R1:W-:Y:S01]  /*6ca0*/  STS.128 [R128+0x400], R4 ;  /* 0x0004000480007388 */ /* 0x0003e20000000c00 */
[----:B------:R-:W-:Y:S01]  /*6cb0*/  F2FP.TF32.F32.PACK_B R10, R10 ;  /* 0x0000000aff0a723e */ /* 0x000fe200024050ff */
        /* <DEDUP_REMOVED lines=9> */
[C---:B------:R-:W-:Y:S01]  /*6d50*/  FMUL R16, R46.reuse, R20 ;  /* 0x000000142e107220 */ /* 0x040fe20000400000 */
[----:B------:R-:W-:Y:S01]  /*6d60*/  F2FP.TF32.F32.PACK_B R13, R13 ;  /* 0x0000000dff0d723e */ /* 0x000fe200024050ff */
[----:B------:R-:W-:Y:S01]  /*6d70*/  FFMA R15, R49, R56, R19 ;  /* 0x00000038310f7223 */ /* 0x000fe20000000013 */
[----:B------:R-:W-:Y:S01]  /*6d80*/  LOP3.LUT R56, R67, 0xffffe000, RZ, 0xc0, !PT ;  /* 0xffffe00043387812 */ /* 0x000fe200078ec0ff */
[----:B------:R1:W-:Y:S01]  /*6d90*/  STS.128 [R127+0x400], R8 ;  /* 0x000400087f007388 */ /* 0x0003e20000000c00 */
[----:B------:R-:W-:Y:S01]  /*6da0*/  F2FP.TF32.F32.PACK_B R14, R14 ;  /* 0x0000000eff0e723e */ /* 0x000fe200024050ff */
[----:B------:R-:W-:Y:S01]  /*6db0*/  FMUL R17, R46, R21 ;  /* 0x000000152e117220 */ /* 0x000fe20000400000 */
[----:B------:R-:W-:Y:S01]  /*6dc0*/  F2FP.TF32.F32.PACK_B R15, R15 ;  /* 0x0000000fff0f723e */ /* 0x000fe200024050ff */
[C---:B------:R-:W-:Y:S01]  /*6dd0*/  FFMA R16, R49.reuse, R57, R16 ;  /* 0x0000003931107223 */ /* 0x040fe20000000010 */
[----:B------:R-:W-:Y:S01]  /*6de0*/  LOP3.LUT R57, R68, 0xffffe000, RZ, 0xc0, !PT ;  /* 0xffffe00044397812 */ /* 0x000fe200078ec0ff */
[C---:B------:R-:W-:Y:S01]  /*6df0*/  FMUL R18, R46.reuse, R22 ;  /* 0x000000162e127220 */ /* 0x040fe20000400000 */
[----:B------:R-:W-:Y:S01]  /*6e00*/  FFMA R17, R49, R50, R17 ;  /* 0x0000003231117223 */ /* 0x000fe20000000011 */
[----:B------:R-:W-:Y:S01]  /*6e10*/  LOP3.LUT R50, R69, 0xffffe000, RZ, 0xc0, !PT ;  /* 0xffffe00045327812 */ /* 0x000fe200078ec0ff */
[----:B------:R1:W-:Y:S01]  /*6e20*/  STS.128 [R125+0x400], R12 ;  /* 0x0004000c7d007388 */ /* 0x0003e20000000c00 */
[----:B------:R-:W-:Y:S01]  /*6e30*/  F2FP.TF32.F32.PACK_B R16, R16 ;  /* 0x00000010ff10723e */ /* 0x000fe200024050ff */
[C---:B------:R-:W-:Y:S01]  /*6e40*/  FMUL R23, R46.reuse, R23 ;  /* 0x000000172e177220 */ /* 0x040fe20000400000 */
[----:B------:R-:W-:Y:S01]  /*6e50*/  F2FP.TF32.F32.PACK_B R17, R17 ;  /* 0x00000011ff11723e */ /* 0x000fe200024050ff */
[C---:B------:R-:W-:Y:S01]  /*6e60*/  FMUL R20, R46.reuse, R24 ;  /* 0x000000182e147220 */ /* 0x040fe20000400000 */
[----:B------:R-:W-:Y:S01]  /*6e70*/  FMUL R21, R46, R25 ;  /* 0x000000192e157220 */ /* 0x000fe20000400000 */
[C---:B------:R-:W-:Y:S01]  /*6e80*/  FFMA R18, R49.reuse, R51, R18 ;  /* 0x0000003331127223 */ /* 0x040fe20000000012 */
[----:B------:R-:W-:Y:S01]  /*6e90*/  LOP3.LUT R51, R70, 0xffffe000, RZ, 0xc0, !PT ;  /* 0xffffe00046337812 */ /* 0x000fe200078ec0ff */
[----:B------:R-:W-:Y:S01]  /*6ea0*/  FFMA R19, R49, R56, R23 ;  /* 0x0000003831137223 */ /* 0x000fe20000000017 */
[----:B------:R-:W-:Y:S01]  /*6eb0*/  LOP3.LUT R56, R73, 0xffffe000, RZ, 0xc0, !PT ;  /* 0xffffe00049387812 */ /* 0x000fe200078ec0ff */
[C---:B------:R-:W-:Y:S01]  /*6ec0*/  FFMA R20, R49.reuse, R57, R20 ;  /* 0x0000003931147223 */ /* 0x040fe20000000014 */
[----:B------:R-:W-:Y:S01]  /*6ed0*/  FFMA R21, R49, R50, R21 ;  /* 0x0000003231157223 */ /* 0x000fe20000000015 */
[C---:B------:R-:W-:Y:S01]  /*6ee0*/  FMUL R22, R46.reuse, R26 ;  /* 0x0000001a2e167220 */ /* 0x040fe20000400000 */
[----:B------:R-:W-:Y:S01]  /*6ef0*/  LOP3.LUT R50, R71, 0xffffe000, RZ, 0xc0, !PT ;  /* 0xffffe00047327812 */ /* 0x000fe200078ec0ff */
[----:B------:R-:W-:Y:S01]  /*6f00*/  FMUL R27, R46, R27 ;  /* 0x0000001b2e1b7220 */ /* 0x000fe20000400000 */
[----:B------:R-:W-:Y:S01]  /*6f10*/  F2FP.TF32.F32.PACK_B R18, R18 ;  /* 0x00000012ff12723e */ /* 0x000fe200024050ff */
[C---:B------:R-:W-:Y:S01]  /*6f20*/  FFMA R22, R49.reuse, R51, R22 ;  /* 0x0000003331167223 */ /* 0x040fe20000000016 */
[----:B------:R-:W-:Y:S01]  /*6f30*/  F2FP.TF32.F32.PACK_B R19, R19 ;  /* 0x00000013ff13723e */ /* 0x000fe200024050ff */
[----:B------:R-:W-:Y:S01]  /*6f40*/  FFMA R23, R49, R50, R27 ;  /* 0x0000003231177223 */ /* 0x000fe2000000001b */
[----:B------:R-:W-:Y:S01]  /*6f50*/  LOP3.LUT R57, R72, 0xffffe000, RZ, 0xc0, !PT ;  /* 0xffffe00048397812 */ /* 0x000fe200078ec0ff */
[C---:B------:R-:W-:Y:S01]  /*6f60*/  FMUL R24, R46.reuse, R28 ;  /* 0x0000001c2e187220 */ /* 0x040fe20000400000 */
[----:B------:R-:W-:Y:S01]  /*6f70*/  F2FP.TF32.F32.PACK_B R20, R20 ;  /* 0x00000014ff14723e */ /* 0x000fe200024050ff */
[----:B------:R1:W-:Y:S01]  /*6f80*/  STS.128 [R124+0x400], R16 ;  /* 0x000400107c007388 */ /* 0x0003e20000000c00 */
[----:B------:R-:W-:Y:S01]  /*6f90*/  FMUL R25, R46, R29 ;  /* 0x0000001d2e197220 */ /* 0x000fe20000400000 */
[----:B------:R-:W-:Y:S01]  /*6fa0*/  LOP3.LUT R51, R74, 0xffffe000, RZ, 0xc0, !PT ;  /* 0xffffe0004a337812 */ /* 0x000fe200078ec0ff */
[C---:B------:R-:W-:Y:S01]  /*6fb0*/  FMUL R26, R46.reuse, R30 ;  /* 0x0000001e2e1a7220 */ /* 0x040fe20000400000 */
[----:B------:R-:W-:Y:S01]  /*6fc0*/  LOP3.LUT R50, R75, 0xffffe000, RZ, 0xc0, !PT ;  /* 0xffffe0004b327812 */ /* 0x000fe200078ec0ff */
[----:B------:R-:W-:Y:S01]  /*6fd0*/  FMUL R31, R46, R31 ;  /* 0x0000001f2e1f7220 */ /* 0x000fe20000400000 */
[----:B------:R-:W-:Y:S01]  /*6fe0*/  F2FP.TF32.F32.PACK_B R21, R21 ;  /* 0x00000015ff15723e */ /* 0x000fe200024050ff */
[C---:B------:R-:W-:Y:S01]  /*6ff0*/  FFMA R24, R49.reuse, R57, R24 ;  /* 0x0000003931187223 */ /* 0x040fe20000000018 */
[----:B------:R-:W-:Y:S01]  /*7000*/  F2FP.TF32.F32.PACK_B R22, R22 ;  /* 0x00000016ff16723e */ /* 0x000fe200024050ff */
[C---:B------:R-:W-:Y:S01]  /*7010*/  FFMA R25, R49.reuse, R56, R25 ;  /* 0x0000003831197223 */ /* 0x040fe20000000019 */
[----:B------:R-:W-:Y:S01]  /*7020*/  F2FP.TF32.F32.PACK_B R23, R23 ;  /* 0x00000017ff17723e */ /* 0x000fe200024050ff */
[C---:B------:R-:W-:Y:S01]  /*7030*/  FFMA R26, R49.reuse, R51, R26 ;  /* 0x00000033311a7223 */ /* 0x040fe2000000001a */
[----:B------:R-:W-:Y:S01]  /*7040*/  FFMA R27, R49, R50, R31 ;  /* 0x00000032311b7223 */ /* 0x000fe2000000001f */
[----:B------:R-:W-:Y:S01]  /*7050*/  LOP3.LUT R51, R76, 0xffffe000, RZ, 0xc0, !PT ;  /* 0xffffe0004c337812 */ /* 0x000fe200078ec0ff */
[C---:B------:R-:W-:Y:S01]  /*7060*/  FMUL R28, R46.reuse, R32 ;  /* 0x000000202e1c7220 */ /* 0x040fe20000400000 */
[----:B------:R1:W-:Y:S01]  /*7070*/  STS.128 [R123+0x400], R20 ;  /* 0x000400147b007388 */ /* 0x0003e20000000c00 */
[----:B------:R-:W-:Y:S01]  /*7080*/  LOP3.LUT R56, R77, 0xffffe000, RZ, 0xc0, !PT ;  /* 0xffffe0004d387812 */ /* 0x000fe200078ec0ff */
        /* <DEDUP_REMOVED lines=11> */
[----:B------:R-:W-:Y:S01]  /*7140*/  F2FP.TF32.F32.PACK_B R27, R27 ;  /* 0x0000001bff1b723e */ /* 0x000fe200024050ff */
[----:B------:R-:W-:Y:S01]  /*7150*/  FFMA R31, R49, R50, R35 ;  /* 0x00000032311f7223 */ /* 0x000fe20000000023 */
[----:B------:R-:W-:Y:S02]  /*7160*/  F2FP.TF32.F32.PACK_B R28, R28 ;  /* 0x0000001cff1c723e */ /* 0x000fe400024050ff */
[----:B------:R-:W-:Y:S01]  /*7170*/  F2FP.TF32.F32.PACK_B R29, R29 ;  /* 0x0000001dff1d723e */ /* 0x000fe200024050ff */
[----:B------:R1:W-:Y:S01]  /*7180*/  STS.128 [R122+0x400], R24 ;  /* 0x000400187a007388 */ /* 0x0003e20000000c00 */
[----:B------:R-:W-:Y:S02]  /*7190*/  F2FP.TF32.F32.PACK_B R30, R30 ;  /* 0x0000001eff1e723e */ /* 0x000fe400024050ff */
[----:B------:R-:W-:Y:S05]  /*71a0*/  F2FP.TF32.F32.PACK_B R31, R31 ;  /* 0x0000001fff1f723e */ /* 0x000fea00024050ff */
[----:B------:R1:W-:Y:S01]  /*71b0*/  STS.128 [R121+0x400], R28 ;  /* 0x0004001c79007388 */ /* 0x0003e20000000c00 */
[----:B------:R-:W-:Y:S01]  /*71c0*/  @!PT LDS RZ, [RZ] ;  /* 0x00000000fffff984 */ /* 0x000fe20000000800 */
[----:B------:R-:W-:Y:S01]  /*71d0*/  @!PT LDS RZ, [RZ] ;  /* 0x00000000fffff984 */ /* 0x000fe20000000800 */
[----:B------:R-:W-:Y:S01]  /*71e0*/  @!PT LDS RZ, [RZ] ;  /* 0x00000000fffff984 */ /* 0x000fe20000000800 */
[----:B------:R-:W-:Y:S01]  /*71f0*/  @!PT LDS RZ, [RZ] ;  /* 0x00000000fffff984 */ /* 0x000fe20000000800 */
[----:B------:R2:W-:Y:S07]  /*7200*/  MEMBAR.ALL.CTA ;  /* 0x0000000000007992 */ /* 0x0005ee0000008000 */
[----:B--2---:R-:W2:Y:S02]  /*7210*/  FENCE.VIEW.ASYNC.S ;  /* 0x00000000000073c6 */ /* 0x004ea40000000000 */
[----:B--2---:R-:W-:Y:S06]  /*7220*/  BAR.SYNC.DEFER_BLOCKING 0x1, 0x80 ;  /* 0x0042000000007b1d */ /* 0x004fec0000010000 */
[----:B------:R-:W-:Y:S05]  /*7230*/  @P0 BRA `(.L_x_118) ;  /* 0x0000000000280947 */ /* 0x000fea0003800000 */
[----:B------:R-:W-:Y:S02]  /*7240*/  UIADD3 UR4, UPT, UPT, UR48, 0x400, URZ ;  /* 0x0000040030047890 */ /* 0x000fe4000fffe0ff */
[----:B------:R-:W-:Y:S01]  /*7250*/  UIADD3 UR6, UP0, UPT, UR52, 0x680, URZ ;  /* 0x0000068034067890 */ /* 0x000fe2000ff1e0ff */
[----:B------:R-:W-:Y:S03]  /*7260*/  UMOV UR43, UR36 ;  /* 0x00000024002b7c82 */ /* 0x000fe60008000000 */
[----:B------:R-:W-:Y:S01]  /*7270*/  MOV R111, UR4 ;  /* 0x00000004006f7c02 */ /* 0x000fe20008000f00 */
[----:B------:R-:W-:Y:S03]  /*7280*/  UIADD3.X UR7, UPT, UPT, URZ, UR53, URZ, UP0, !UPT ;  /* 0x00000035ff077290 */ /* 0x000fe600087fe4ff */
[----:B------:R-:W-:Y:S11]  /*7290*/  R2UR UR40, R111 ;  /* 0x000000006f2872ca */ /* 0x000ff600000e0000 */
[----:B------:R-:W-:Y:S02]  /*72a0*/  @!UPT UIADD3 URZ, UPT, UPT, URZ, URZ, URZ ;  /* 0x000000fffffff290 */ /* 0x000fe4000fffe0ff */
[----:B------:R2:W-:Y:S01]  /*72b0*/  UTMASTG.3D [UR40], [UR6] ;  /* 0x00000028060073b5 */ /* 0x0005e20008010000 */
[----:B------:R0:W-:Y:S01]  /*72c0*/  UTMACMDFLUSH ;  /* 0x00000000000079b7 */ /* 0x0001e20000000000 */
[----:B--2---:R-:W-:Y:S04]  /*72d0*/  DEPBAR.LE SB0, 0x1 ;  /* 0x000080400000791a */ /* 0x004fe80000000000 */
.L_x_118:
[----:B------:R-:W-:Y:S05]  /*72e0*/  BSYNC.RECONVERGENT B0 ;  /* 0x0000000000007941 */ /* 0x000fea0003800200 */
.L_x_117:
[----:B------:R-:W-:Y:S01]  /*72f0*/  BAR.SYNC.DEFER_BLOCKING 0x1, 0x80 ;  /* 0x0042000000007b1d */ /* 0x000fe20000010000 */
[----:B------:R-:W-:Y:S01]  /*7300*/  ISETP.NE.AND P1, PT, R126, RZ, PT ;  /* 0x000000ff7e00720c */ /* 0x000fe20003f25270 */
[----:B------:R-:W-:Y:S01]  /*7310*/  UISETP.NE.AND UP0, UPT, UR49, URZ, UPT ;  /* 0x000000ff3100728c */ /* 0x000fe2000bf05270 */
[----:B------:R-:W-:Y:S11]  /*7320*/  LEA R3, R62, UR48, 0x3 ;  /* 0x000000303e037c11 */ /* 0x000ff6000f8e18ff */
[----:B------:R-:W-:Y:S01]  /*7330*/  @P1 SHF.L.U32 R2, RZ, 0x1f, RZ ;  /* 0x0000001fff021819 */ /* 0x000fe200000006ff */
[----:B------:R-:W-:Y:S06]  /*7340*/  BRA.U !UP0, `(.L_x_119) ;  /* 0x0000000108247547 */ /* 0x000fec000b800000 */
[----:B-1----:R-:W-:Y:S01]  /*7350*/  IMAD.U32 R5, RZ, RZ, UR51 ;  /* 0x00000033ff057e24 */ /* 0x002fe2000f8e00ff */
[----:B------:R-:W-:Y:S01]  /*7360*/  MOV R0, UR37 ;  /* 0x0000002500007c02 */ /* 0x000fe20008000f00 */
[----:B------:R-:W-:Y:S03]  /*7370*/  UIADD3 UR51, UPT, UPT, UR51, 0x1, URZ ;  /* 0x0000000133337890 */ /* 0x000fe6000fffe0ff */
[----:B------:R-:W-:Y:S01]  /*7380*/  @P1 LEA R5, R5, UR48, 0x3 ;  /* 0x0000003005051c11 */ /* 0x000fe2000f8e18ff */
[----:B------:R-:W-:Y:S04]  /*7390*/  UISETP.NE.AND UP0, UPT, UR51, 0x4, UPT ;  /* 0x000000043300788c */ /* 0x000fe8000bf05270 */
[----:B------:R-:W-:Y:S01]  /*73a0*/  @P1 VIADD R5, R5, 0x50 ;  /* 0x0000005005051836 */ /* 0x000fe20000000000 */
[----:B------:R-:W-:Y:S04]  /*73b0*/  USEL UR51, UR51, URZ, UP0 ;  /* 0x000000ff33337287 */ /* 0x000fe80008000000 */
[----:B------:R-:W-:Y:S04]  /*73c0*/  @P1 PRMT R0, R0, 0x654, R5 ;  /* 0x0000065400001816 */ /* 0x000fe80000000005 */
[----:B------:R2:W-:Y:S04]  /*73d0*/  @P1 SYNCS.ARRIVE.TRANS64.RED.A1T0 RZ, [R0+URZ], RZ ;  /* 0x000000ff00ff19a7 */ /* 0x0005e800081004ff */
.L_x_119:
[----:B------:R-:W4:Y:S01]  /*73e0*/  @P1 SYNCS.PHASECHK.TRANS64.TRYWAIT P0, [R3+URZ+0x30], R2 ;  /* 0x00003002030015a7 */ /* 0x000f2200080011ff */
[----:B------:R-:W-:Y:S01]  /*73f0*/  BSSY B1, `(.L_x_120) ;  /* 0x000001f000017945 */ /* 0x000fe20003800000 */
[----:B----4-:R-:W-:Y:S03]  /*7400*/  @P1 SEL R131, RZ, 0x1, !P0 ;  /* 0x00000001ff831807 */ /* 0x010fe60004000000 */
[----:B------:R-:W-:Y:S05]  /*7410*/  @!P1 BRA `(.L_x_121) ;  /* 0x0000000000709947 */ /* 0x000fea0003800000 */
[----:B------:R-:W-:Y:S01]  /*7420*/  ISETP.NE.AND P1, PT, R132, RZ, PT ;  /* 0x000000ff8400720c */ /* 0x000fe20003f25270 */
[----:B------:R-:W-:Y:S01]  /*7430*/  BSSY B0, `(.L_x_122) ;  /* 0x000000b000007945 */ /* 0x000fe20003800000 */
[----:B------:R-:W-:Y:S11]  /*7440*/  ISETP.NE.AND P0, PT, R131, RZ, PT ;  /* 0x000000ff8300720c */ /* 0x000ff60003f05270 */
[----:B-1----:R-:W-:Y:S05]  /*7450*/  @P1 IMAD R6, R62, 0x4000, R129 ;  /* 0x000040003e061824 */ /* 0x002fea00078e0281 */
[----:B--2---:R-:W-:Y:S04]  /*7460*/  @P1 IADD3 R0, PT, PT, R6, UR48, RZ ;  /* 0x0000003006001c10 */ /* 0x004fe8000fffe0ff */
[----:B------:R-:W-:Y:S01]  /*7470*/  @P1 IADD3 R4, PT, PT, R61, R0, RZ ;  /* 0x000000003d041210 */ /* 0x000fe20007ffe0ff */
[--C-:B------:R-:W-:Y:S02]  /*7480*/  @P1 IMAD.IADD R2, R59, 0x1, R0.reuse ;  /* 0x000000013b021824 */ /* 0x100fe400078e0200 */
[----:B------:R-:W-:Y:S01]  /*7490*/  @P1 IMAD.IADD R5, R63, 0x1, R0 ;  /* 0x000000013f051824 */ /* 0x000fe200078e0200 */
[----:B------:R-:W-:Y:S06]  /*74a0*/  @P0 BRA `(.L_x_123) ;  /* 0x00000000000c0947 */ /* 0x000fec0003800000 */
[----:B------:R-:W-:Y:S04]  /*74b0*/  SHF.L.U32 R0, RZ, 0x1f, RZ ;  /* 0x0000001fff007819 */ /* 0x000fe800000006ff */
[----:B------:R-:W1:Y:S02]  /*74c0*/  SYNCS.PHASECHK.TRANS64.TRYWAIT P0, [R3+URZ+0x30], R0 ;  /* 0x00003000030075a7 */ /* 0x000e6400080011ff */
[----:B-1----:R-:W-:Y:S05]  /*74d0*/  @!P0 BRA `(.L_x_124) ;  /* 0x0000007000888947 */ /* 0x002fea0003800000 */
.L_x_123:
[----:B------:R-:W-:Y:S05]  /*74e0*/  BSYNC B0 ;  /* 0x0000000000007941 */ /* 0x000fea0003800000 */
.L_x_122:
[----:B------:R-:W-:Y:S01]  /*74f0*/  ISETP.NE.AND P0, PT, R132, RZ, PT ;  /* 0x000000ff8400720c */ /* 0x000fe20003f05270 */
[----:B------:R-:W-:Y:S11]  /*7500*/  VIADD R62, R62, 0x1 ;  /* 0x000000013e3e7836 */ /* 0x000ff60000000000 */
[----:B------:R-:W-:Y:S01]  /*7510*/  @!UPT UIADD3 URZ, UPT, UPT, URZ, URZ, URZ ;  /* 0x000000fffffff290 */ /* 0x000fe2000fffe0ff */
[----:B------:R4:W2:Y:S01]  /*7520*/  @P0 LDS.128 R92, [R6+UR48+0x400] ;  /* 0x00040030065c0984 */ /* 0x0008a20008000c00 */
[--C-:B-1----:R-:W-:Y:S01]  /*7530*/  @P0 IMAD.IADD R0, R61, 0x1, R2.reuse ;  /* 0x000000013d000824 */ /* 0x102fe200078e0202 */
[C---:B------:R-:W-:Y:S01]  /*7540*/  @P0 IADD3 R3, PT, PT, R63.reuse, R4, RZ ;  /* 0x000000043f030210 */ /* 0x040fe20007ffe0ff */
[C---:B------:R-:W-:Y:S01]  /*7550*/  @P0 IMAD.IADD R7, R63.reuse, 0x1, R2 ;  /* 0x000000013f070824 */ /* 0x040fe200078e0202 */
[----:B------:R4:W1:Y:S02]  /*7560*/  @P0 LDS.128 R88, [R5+0x400] ;  /* 0x0004000005580984 */ /* 0x0008640000000c00 */
[----:B------:R-:W-:Y:S02]  /*7570*/  @P0 IADD3 R8, PT, PT, R63, R0, RZ ;  /* 0x000000003f080210 */ /* 0x000fe40007ffe0ff */
[----:B------:R4:W1:Y:S04]  /*7580*/  @P0 LDS.128 R84, [R4+0x400] ;  /* 0x0004000004540984 */ /* 0x0008680000000c00 */
[----:B------:R4:W1:Y:S04]  /*7590*/  @P0 LDS.128 R80, [R3+0x400] ;  /* 0x0004000003500984 */ /* 0x0008680000000c00 */
[----:B------:R4:W1:Y:S04]  /*75a0*/  @P0 LDS.128 R64, [R2+0x400] ;  /* 0x0004000002400984 */ /* 0x0008680000000c00 */
[----:B------:R4:W1:Y:S04]  /*75b0*/  @P0 LDS.128 R68, [R7+0x400] ;  /* 0x0004000007440984 */ /* 0x0008680000000c00 */
[----:B------:R4:W1:Y:S04]  /*75c0*/  @P0 LDS.128 R72, [R0+0x400] ;  /* 0x0004000000480984 */ /* 0x0008680000000c00 */
[----:B------:R4:W1:Y:S02]  /*75d0*/  @P0 LDS.128 R76, [R8+0x400] ;  /* 0x00040000084c0984 */ /* 0x0008640000000c00 */
.L_x_121:
[----:B------:R-:W-:Y:S05]  /*75e0*/  BSYNC B1 ;  /* 0x0000000000017941 */ /* 0x000fea0003800000 */
.L_x_120:
[----:B----4-:R-:W-:Y:S05]  /*75f0*/  VIADD R3, R48, 0x20 ;  /* 0x0000002030037836 */ /* 0x010fea0000000000 */
[----:B------:R-:W-:Y:S04]  /*7600*/  SHF.R.U32.HI R3, RZ, 0x15, R3 ;  /* 0x00000015ff037819 */ /* 0x000fe80000011603 */
[----:B------:R-:W-:Y:S11]  /*7610*/  LOP3.LUT P0, RZ, R3, 0x3, R110, 0x48, !PT ;  /* 0x0000000303ff7812 */ /* 0x000ff6000780486e */
[----:B------:R-:W-:Y:S02]  /*7620*/  @!UPT UIADD3 URZ, UPT, UPT, URZ, URZ, URZ ;  /* 0x000000fffffff290 */ /* 0x000fe4000fffe0ff */
[----:B------:R-:W-:Y:S05]  /*7630*/  @!P0 BRA `(.L_x_125) ;  /* 0x0000000000408947 */ /* 0x000fea0003800000 */
[----:B------:R-:W4:Y:S01]  /*7640*/  LDCU.64 UR8, c[0x4][0x70] ;  /* 0x01000e00ff0877ac */ /* 0x000f220008000a00 */
[----:B------:R-:W-:Y:S01]  /*7650*/  MOV R3, 0x0 ;  /* 0x0000000000037802 */ /* 0x000fe20000000f00 */
[----:B-1----:R-:W-:Y:S02]  /*7660*/  HFMA2 R12, -RZ, RZ, 0, 5.9604644775390625e-08 ;  /* 0x00000001ff0c7431 */ /* 0x002fe400000001ff */
        /* <DEDUP_REMOVED lines=13> */
.L_x_125:
[----:B--2---:R-:W-:Y:S01]  /*7740*/  LOP3.LUT R50, R92, 0xffffe000, RZ, 0xc0, !PT ;  /* 0xffffe0005c327812 */ /* 0x004fe200078ec0ff */
[----:B------:R-:W-:Y:S05]  /*7750*/  WARPSYNC.ALL ;  /* 0x0000000000007948 */ /* 0x000fea0003800000 */
[----:B------:R-:W-:Y:S01]  /*7760*/  R2UR UR4, R48 ;  /* 0x00000000300472ca */ /* 0x000fe200000e0000 */
[----:B------:R-:W-:Y:S01]  /*7770*/  IMAD.U32 R134, RZ, RZ, UR51 ;  /* 0x00000033ff867e24 */ /* 0x000fe2000f8e00ff */
[----:B------:R-:W-:Y:S01]  /*7780*/  LOP3.LUT R56, R94, 0xffffe000, RZ, 0xc0, !PT ;  /* 0xffffe0005e387812 */ /* 0x000fe200078ec0ff */
[----:B------:R-:W-:Y:S01]  /*7790*/  IMAD.U32 R133, RZ, RZ, UR37 ;  /* 0x00000025ff857e24 */ /* 0x000fe2000f8e00ff */
[----:B------:R-:W-:Y:S01]  /*77a0*/  LOP3.LUT R58, R95, 0xffffe000, RZ, 0xc0, !PT ;  /* 0xffffe0005f3a7812 */ /* 0x000fe200078ec0ff */
[----:B------:R-:W-:Y:S01]  /*77b0*/  BSSY.RECONVERGENT B0, `(.L_x_126) ;  /* 0x000009f000007945 */ /* 0x000fe20003800200 */
[----:B-1----:R-:W-:Y:S02]  /*77c0*/  LOP3.LUT R51, R88, 0xffffe000, RZ, 0xc0, !PT ;  /* 0xffffe00058337812 */ /* 0x002fe400078ec0ff */
[----:B------:R-:W-:Y:S02]  /*77d0*/  LOP3.LUT R60, R89, 0xffffe000, RZ, 0xc0, !PT ;  /* 0xffffe000593c7812 */ /* 0x000fe400078ec0ff */
[----:B------:R-:W-:Y:S02]  /*77e0*/  LOP3.LUT R57, R86, 0xffffe000, RZ, 0xc0, !PT ;  /* 0xffffe00056397812 */ /* 0x000fe400078ec0ff */
[----:B------:R-:W-:Y:S01]  /*77f0*/  ISETP.NE.AND P6, PT, R126, RZ, PT ;  /* 0x000000ff7e00720c */ /* 0x000fe20003fc5270 */
[----:B------:R-:W1:Y:S01]  /*7800*/  LDTM.x32 R4, tmem[UR4+0x20] ;  /* 0x00002004000479ee */ /* 0x000e6200082c0000 */
[----:B------:R-:W-:Y:S11]  /*7810*/  ISETP.NE.AND P0, PT, R117, RZ, PT ;  /* 0x000000ff7500720c */ /* 0x000ff60003f05270 */
[----:B------:R-:W-:Y:S02]  /*7820*/  @P6 LEA R134, R134, UR48, 0x3 ;  /* 0x0000003086866c11 */ /* 0x000fe4000f8e18ff */
[----:B------:R-:W-:Y:S03]  /*7830*/  @P6 SHF.L.U32 R135, RZ, 0x1f, RZ ;  /* 0x0000001fff876819 */ /* 0x000fe600000006ff */
[----:B------:R-:W-:Y:S05]  /*7840*/  @P6 VIADD R134, R134, 0x50 ;  /* 0x0000005086866836 */ /* 0x000fea0000000000 */
[----:B------:R-:W-:Y:S02]  /*7850*/  @P6 PRMT R133, R133, 0x654, R134 ;  /* 0x0000065485856816 */ /* 0x000fe40000000086 */
[----:B------:R-:W-:Y:S01]  /*7860*/  LEA R134, R62, UR48, 0x3 ;  /* 0x000000303e867c11 */ /* 0x000fe2000f8e18ff */
[C---:B-1----:R-:W-:Y:S01]  /*7870*/  FMUL R0, R46.reuse, R4 ;  /* 0x000000042e007220 */ /* 0x042fe20000400000 */
[C---:B------:R-:W-:Y:S01]  /*7880*/  FMUL R2, R46.reuse, R5 ;  /* 0x000000052e027220 */ /* 0x040fe20000400000 */
[C---:B------:R-:W-:Y:S01]  /*7890*/  FMUL R3, R46.reuse, R6 ;  /* 0x000000062e037220 */ /* 0x040fe20000400000 */
[C---:B------:R-:W-:Y:S01]  /*78a0*/  FMUL R7, R46.reuse, R7 ;  /* 0x000000072e077220 */ /* 0x040fe20000400000 */
[----:B------:R-:W-:Y:S01]  /*78b0*/  FFMA R52, R49, R50, R0 ;  /* 0x0000003231347223 */ /* 0x000fe20000000000 */
[----:B------:R-:W-:Y:S01]  /*78c0*/  LOP3.LUT R50, R93, 0xffffe000, RZ, 0xc0, !PT ;  /* 0xffffe0005d327812 */ /* 0x000fe200078ec0ff */
[C---:B------:R-:W-:Y:S01]  /*78d0*/  FMUL R4, R46.reuse, R8 ;  /* 0x000000082e047220 */ /* 0x040fe20000400000 */
[C---:B------:R-:W-:Y:S01]  /*78e0*/  FMUL R5, R46.reuse, R9 ;  /* 0x000000092e057220 */ /* 0x040fe20000400000 */
[----:B------:R-:W-:Y:S01]  /*78f0*/  FMUL R6, R46, R10 ;  /* 0x0000000a2e067220 */ /* 0x000fe20000400000 */
[----:B------:R-:W-:Y:S01]  /*7900*/  F2FP.TF32.F32.PACK_B R52, R52 ;  /* 0x00000034ff34723e */ /* 0x000fe200024050ff */
[C---:B------:R-:W-:Y:S01]  /*7910*/  FFMA R53, R49.reuse, R50, R2 ;  /* 0x0000003231357223 */ /* 0x040fe20000000002 */
[----:B------:R-:W-:Y:S01]  /*7920*/  LOP3.LUT R50, R90, 0xffffe000, RZ, 0xc0, !PT ;  /* 0xffffe0005a327812 */ /* 0x000fe200078ec0ff */
[----:B------:R-:W-:Y:S01]  /*7930*/  FFMA R54, R49, R56, R3 ;  /* 0x0000003831367223 */ /* 0x000fe20000000003 */
[----:B------:R-:W-:Y:S01]  /*7940*/  LOP3.LUT R56, R91, 0xffffe000, RZ, 0xc0, !PT ;  /* 0xffffe0005b387812 */ /* 0x000fe200078ec0ff */
[C---:B------:R-:W-:Y:S01]  /*7950*/  FFMA R55, R49.reuse, R58, R7 ;  /* 0x0000003a31377223 */ /* 0x040fe20000000007 */
[----:B------:R-:W-:Y:S01]  /*7960*/  F2FP.TF32.F32.PACK_B R53, R53 ;  /* 0x00000035ff35723e */ /* 0x000fe200024050ff */
[----:B------:R-:W-:Y:S01]  /*7970*/  FMUL R11, R46, R11 ;  /* 0x0000000b2e0b7220 */ /* 0x000fe20000400000 */
[----:B------:R-:W-:Y:S01]  /*7980*/  F2FP.TF32.F32.PACK_B R54, R54 ;  /* 0x00000036ff36723e */ /* 0x000fe200024050ff */
[C---:B------:R-:W-:Y:S01]  /*7990*/  FFMA R4, R49.reuse, R51, R4 ;  /* 0x0000003331047223 */ /* 0x040fe20000000004 */
[----:B------:R-:W-:Y:S01]  /*79a0*/  F2FP.TF32.F32.PACK_B R55, R55 ;  /* 0x00000037ff37723e */ /* 0x000fe200024050ff */
        /* <DEDUP_REMOVED lines=8> */
[----:B------:R1:W-:Y:S01]  /*7a30*/  STS.128 [R129+UR48+0x4400], R52 ;  /* 0x0044003481007988 */ /* 0x0003e20008000c30 */
[----:B------:R-:W-:Y:S01]  /*7a40*/  F2FP.TF32.F32.PACK_B R5, R5 ;  /* 0x00000005ff05723e */ /* 0x000fe200024050ff */
[C---:B------:R-:W-:Y:S01]  /*7a50*/  FMUL R9, R46.reuse, R13 ;  /* 0x0000000d2e097220 */ /* 0x040fe20000400000 */
[----:B------:R-:W-:Y:S01]  /*7a60*/  F2FP.TF32.F32.PACK_B R6, R6 ;  /* 0x00000006ff06723e */ /* 0x000fe200024050ff */
[C---:B------:R-:W-:Y:S01]  /*7a70*/  FMUL R10, R46.reuse, R14 ;  /* 0x0000000e2e0a7220 */ /* 0x040fe20000400000 */
[----:B------:R-:W-:Y:S01]  /*7a80*/  F2FP.TF32.F32.PACK_B R7, R7 ;  /* 0x00000007ff07723e */ /* 0x000fe200024050ff */
[----:B------:R-:W-:Y:S01]  /*7a90*/  FMUL R15, R46, R15 ;  /* 0x0000000f2e0f7220 */ /* 0x000fe20000400000 */
[----:B------:R-:W-:Y:S01]  /*7aa0*/  LOP3.LUT R56, R81, 0xffffe000, RZ, 0xc0, !PT ;  /* 0xffffe00051387812 */ /* 0x000fe200078ec0ff */
[C---:B------:R-:W-:Y:S01]  /*7ab0*/  FFMA R8, R49.reuse, R51, R8 ;  /* 0x0000003331087223 */ /* 0x040fe20000000008 */
[----:B------:R-:W-:Y:S01]  /*7ac0*/  LOP3.LUT R51, R80, 0xffffe000, RZ, 0xc0, !PT ;  /* 0xffffe00050337812 */ /* 0x000fe200078ec0ff */
[----:B------:R-:W-:Y:S01]  /*7ad0*/  FFMA R9, R49, R58, R9 ;  /* 0x0000003a31097223 */ /* 0x000fe20000000009 */
[----:B------:R-:W-:Y:S01]  /*7ae0*/  LOP3.LUT R58, R83, 0xffffe000, RZ, 0xc0, !PT ;  /* 0xffffe000533a7812 */ /* 0x000fe200078ec0ff */
[C---:B------:R-:W-:Y:S01]  /*7af0*/  FFMA R10, R49.reuse, R57, R10 ;  /* 0x00000039310a7223 */ /* 0x040fe2000000000a */
[----:B------:R-:W-:Y:S01]  /*7b00*/  LOP3.LUT R57, R82, 0xffffe000, RZ, 0xc0, !PT ;  /* 0xffffe00052397812 */ /* 0x000fe200078ec0ff */
[C---:B------:R-:W-:Y:S01]  /*7b10*/  FFMA R11, R49.reuse, R50, R15 ;  /* 0x00000032310b7223 */ /* 0x040fe2000000000f */
[----:B------:R-:W-:Y:S01]  /*7b20*/  LOP3.LUT R50, R64, 0xffffe000, RZ, 0xc0, !PT ;  /* 0xffffe00040327812 */ /* 0x000fe200078ec0ff */
[C---:B------:R-:W-:Y:S01]  /*7b30*/  FMUL R12, R46.reuse, R16 ;  /* 0x000000102e0c7220 */ /* 0x040fe20000400000 */
[----:B------:R-:W-:Y:S01]  /*7b40*/  F2FP.TF32.F32.PACK_B R8, R8 ;  /* 0x00000008ff08723e */ /* 0x000fe200024050ff */
[C---:B------:R-:W-:Y:S01]  /*7b50*/  FMUL R13, R46.reuse, R17 ;  /* 0x000000112e0d7220 */ /* 0x040fe20000400000 */
[----:B------:R-:W-:Y:S01]  /*7b60*/  F2FP.TF32.F32.PACK_B R9, R9 ;  /* 0x00000009ff09723e */ /* 0x000fe200024050ff */
[----:B------:R1:W-:Y:S01]  /*7b70*/  STS.128 [R128+0x4400], R4 ;  /* 0x0044000480007388 */ /* 0x0003e20000000c00 */
[----:B------:R-:W-:Y:S01]  /*7b80*/  F2FP.TF32.F32.PACK_B R10, R10 ;  /* 0x0000000aff0a723e */ /* 0x000fe200024050ff */
[C---:B------:R-:W-:Y:S01]  /*7b90*/  FMUL R14, R46.reuse, R18 ;  /* 0x000000122e0e7220 */ /* 0x040fe20000400000 */
[----:B------:R-:W-:Y:S01]  /*7ba0*/  F2FP.TF32.F32.PACK_B R11, R11 ;  /* 0x0000000bff0b723e */ /* 0x000fe200024050ff */
[----:B------:R-:W-:Y:S01]  /*7bb0*/  FMUL R19, R46, R19 ;  /* 0x000000132e137220 */ /* 0x000fe20000400000 */
[C---:B------:R-:W-:Y:S01]  /*7bc0*/  FFMA R12, R49.reuse, R51, R12 ;  /* 0x00000033310c7223 */ /* 0x040fe2000000000c */
[----:B------:R-:W-:Y:S01]  /*7bd0*/  LOP3.LUT R51, R66, 0xffffe000, RZ, 0xc0, !PT ;  /* 0xffffe00042337812 */ /* 0x000fe200078ec0ff */
[C---:B------:R-:W-:Y:S01]  /*7be0*/  FMUL R16, R46.reuse, R20 ;  /* 0x000000142e107220 */ /* 0x040fe20000400000 */
[----:B------:R-:W-:Y:S01]  /*7bf0*/  FFMA R13, R49, R56, R13 ;  /* 0x00000038310d7223 */ /* 0x000fe2000000000d */
[----:B------:R-:W-:Y:S01]  /*7c00*/  LOP3.LUT R56, R67, 0xffffe000, RZ, 0xc0, !PT ;  /* 0xffffe00043387812 */ /* 0x000fe200078ec0ff */
[C---:B------:R-:W-:Y:S01]  /*7c10*/  FFMA R14, R49.reuse, R57, R14 ;  /* 0x00000039310e7223 */ /* 0x040fe2000000000e */
[----:B------:R-:W-:Y:S01]  /*7c20*/  F2FP.TF32.F32.PACK_B R12, R12 ;  /* 0x0000000cff0c723e */ /* 0x000fe200024050ff */
        /* <DEDUP_REMOVED lines=8> */
[----:B------:R-:W-:Y:S01]  /*7cb0*/  FMUL R18, R46, R22 ;  /* 0x000000162e127220 */ /* 0x000fe20000400000 */
[----:B------:R-:W-:Y:S01]  /*7cc0*/  LOP3.LUT R57, R68, 0xffffe000, RZ, 0xc0, !PT ;  /* 0xffffe00044397812 */ /* 0x000fe200078ec0ff */
[----:B------:R-:W-:Y:S01]  /*7cd0*/  FMUL R23, R46, R23 ;  /* 0x000000172e177220 */ /* 0x000fe20000400000 */
[----:B------:R-:W-:Y:S01]  /*7ce0*/  LOP3.LUT R58, R69, 0xffffe000, RZ, 0xc0, !PT ;  /* 0xffffe000453a7812 */ /* 0x000fe200078ec0ff */
[----:B------:R1:W-:Y:S01]  /*7cf0*/  STS.128 [R125+0x4400], R12 ;  /* 0x0044000c7d007388 */ /* 0x0003e20000000c00 */
[----:B------:R-:W-:Y:S01]  /*7d00*/  F2FP.TF32.F32.PACK_B R16, R16 ;  /* 0x00000010ff10723e */ /* 0x000fe200024050ff */
[C---:B------:R-:W-:Y:S01]  /*7d10*/  FFMA R17, R49.reuse, R50, R17 ;  /* 0x0000003231117223 */ /* 0x040fe20000000011 */
[----:B------:R-:W-:Y:S01]  /*7d20*/  LOP3.LUT R50, R70, 0xffffe000, RZ, 0xc0, !PT ;  /* 0xffffe00046327812 */ /* 0x000fe200078ec0ff */
[C---:B------:R-:W-:Y:S01]  /*7d30*/  FFMA R18, R49.reuse, R51, R18 ;  /* 0x0000003331127223 */ /* 0x040fe20000000012 */
[----:B------:R-:W-:Y:S01]  /*7d40*/  LOP3.LUT R51, R72, 0xffffe000, RZ, 0xc0, !PT ;  /* 0xffffe00048337812 */ /* 0x000fe200078ec0ff */
[----:B------:R-:W-:Y:S01]  /*7d50*/  FFMA R19, R49, R56, R23 ;  /* 0x0000003831137223 */ /* 0x000fe20000000017 */
[----:B------:R-:W-:Y:S01]  /*7d60*/  LOP3.LUT R56, R71, 0xffffe000, RZ, 0xc0, !PT ;  /* 0xffffe00047387812 */ /* 0x000fe200078ec0ff */
[C---:B------:R-:W-:Y:S01]  /*7d70*/  FMUL R20, R46.reuse, R24 ;  /* 0x000000182e147220 */ /* 0x040fe20000400000 */
[C---:B------:R-:W-:Y:S01]  /*7d80*/  FMUL R21, R46.reuse, R25 ;  /* 0x000000192e157220 */ /* 0x040fe20000400000 */
[C---:B------:R-:W-:Y:S01]  /*7d90*/  FMUL R22, R46.reuse, R26 ;  /* 0x0000001a2e167220 */ /* 0x040fe20000400000 */
[C---:B------:R-:W-:Y:S01]  /*7da0*/  FMUL R27, R46.reuse, R27 ;  /* 0x0000001b2e1b7220 */ /* 0x040fe20000400000 */
[----:B------:R-:W-:Y:S01]  /*7db0*/  F2FP.TF32.F32.PACK_B R17, R17 ;  /* 0x00000011ff11723e */ /* 0x000fe200024050ff */
[C---:B------:R-:W-:Y:S01]  /*7dc0*/  FFMA R20, R49.reuse, R57, R20 ;  /* 0x0000003931147223 */ /* 0x040fe20000000014 */
[----:B------:R-:W-:Y:S01]  /*7dd0*/  F2FP.TF32.F32.PACK_B R18, R18 ;  /* 0x00000012ff12723e */ /* 0x000fe200024050ff */
[C---:B------:R-:W-:Y:S01]  /*7de0*/  FFMA R21, R49.reuse, R58, R21 ;  /* 0x0000003a31157223 */ /* 0x040fe20000000015 */
[----:B------:R-:W-:Y:S01]  /*7df0*/  F2FP.TF32.F32.PACK_B R19, R19 ;  /* 0x00000013ff13723e */ /* 0x000fe200024050ff */
[C---:B------:R-:W-:Y:S01]  /*7e00*/  FFMA R22, R49.reuse, R50, R22 ;  /* 0x0000003231167223 */ /* 0x040fe20000000016 */
[----:B------:R-:W-:Y:S01]  /*7e10*/  FFMA R23, R49, R56, R27 ;  /* 0x0000003831177223 */ /* 0x000fe2000000001b */
[C---:B------:R-:W-:Y:S01]  /*7e20*/  FMUL R24, R46.reuse, R28 ;  /* 0x0000001c2e187220 */ /* 0x040fe20000400000 */
[----:B------:R-:W-:Y:S01]  /*7e30*/  LOP3.LUT R58, R73, 0xffffe000, RZ, 0xc0, !PT ;  /* 0xffffe000493a7812 */ /* 0x000fe200078ec0ff */
        /* <DEDUP_REMOVED lines=14> */
[----:B------:R-:W-:Y:S01]  /*7f20*/  LOP3.LUT R51, R76, 0xffffe000, RZ, 0xc0, !PT ;  /* 0xffffe0004c337812 */ /* 0x000fe200078ec0ff */
        /* <DEDUP_REMOVED lines=30> */
[----:B------:R-:W-:Y:S02]  /*8110*/  UIADD3 UR8, UP0, UPT, UR52, 0x680, URZ ;  /* 0x0000068034087890 */ /* 0x000fe4000ff1e0ff */
[----:B------:R-:W-:Y:S02]  /*8120*/  UIADD3 UR5, UPT, UPT, UR41, 0x20, URZ ;  /* 0x0000002029057890 */ /* 0x000fe4000fffe0ff */
[----:B------:R-:W-:Y:S02]  /*8130*/  UIADD3 UR4, UPT, UPT, UR48, 0x4400, URZ ;  /* 0x0000440030047890 */ /* 0x000fe4000fffe0ff */
[----:B------:R-:W-:Y:S01]  /*8140*/  UIADD3.X UR9, UPT, UPT, URZ, UR53, URZ, UP0, !UPT ;  /* 0x00000035ff097290 */ /* 0x000fe200087fe4ff */
[----:B------:R-:W-:Y:S01]  /*8150*/  UMOV UR6, UR42 ;  /* 0x0000002a00067c82 */ /* 0x000fe20008000000 */
[----:B------:R-:W-:Y:S07]  /*8160*/  UMOV UR7, UR36 ;  /* 0x0000002400077c82 */ /* 0x000fee0008000000 */
[----:B------:R2:W-:Y:S01]  /*8170*/  UTMASTG.3D [UR4], [UR8] ;  /* 0x00000004080073b5 */ /* 0x0005e20008010000 */
[----:B------:R0:W-:Y:S01]  /*8180*/  UTMACMDFLUSH ;  /* 0x00000000000079b7 */ /* 0x0001e20000000000 */
[----:B--2---:R-:W-:Y:S04]  /*8190*/  DEPBAR.LE SB0, 0x1 ;  /* 0x000080400000791a */ /* 0x004fe80000000000 */
.L_x_127:
[----:B------:R-:W-:Y:S05]  /*81a0*/  BSYNC.RECONVERGENT B0 ;  /* 0x0000000000007941 */ /* 0x000fea0003800200 */
.L_x_126:
[----:B------:R-:W-:Y:S01]  /*81b0*/  BAR.SYNC.DEFER_BLOCKING 0x1, 0x80 ;  /* 0x0042000000007b1d */ /* 0x000fe20000010000 */
[----:B------:R-:W-:Y:S04]  /*81c0*/  UIADD3 UR40, UPT, UPT, UR51, 0x1, URZ ;  /* 0x0000000133287890 */ /* 0x000fe8000fffe0ff */
[----:B------:R-:W-:Y:S04]  /*81d0*/  UISETP.NE.AND UP0, UPT, UR40, 0x4, UPT ;  /* 0x000000042800788c */ /* 0x000fe8000bf05270 */
[----:B------:R-:W-:Y:S01]  /*81e0*/  USEL UR40, UR40, URZ, UP0 ;  /* 0x000000ff28287287 */ /* 0x000fe20008000000 */
[----:B------:R2:W-:Y:S01]  /*81f0*/  @P6 SYNCS.ARRIVE.TRANS64.RED.A1T0 RZ, [R133+URZ], RZ ;  /* 0x000000ff85ff69a7 */ /* 0x0005e200081004ff */
[----:B------:R-:W-:Y:S01]  /*8200*/  BSSY B1, `(.L_x_128) ;  /* 0x0000020000017945 */ /* 0x000fe20003800000 */
[----:B------:R-:W4:Y:S02]  /*8210*/  @P6 SYNCS.PHASECHK.TRANS64.TRYWAIT P0, [R134+URZ+0x30], R135 ;  /* 0x00003087860065a7 */ /* 0x000f2400080011ff */
[----:B----4-:R-:W-:Y:S01]  /*8220*/  @P6 SEL R131, RZ, 0x1, !P0 ;  /* 0x00000001ff836807 */ /* 0x010fe20004000000 */
[----:B--2---:R-:W-:Y:S06]  /*8230*/  @!P6 BRA `(.L_x_129) ;  /* 0x000000000070e947 */ /* 0x004fec0003800000 */
[----:B------:R-:W-:Y:S01]  /*8240*/  ISETP.NE.AND P1, PT, R132, RZ, PT ;  /* 0x000000ff8400720c */ /* 0x000fe20003f25270 */
[----:B------:R-:W-:Y:S01]  /*8250*/  BSSY B0, `(.L_x_130) ;  /* 0x000000b000007945 */ /* 0x000fe20003800000 */
[----:B------:R-:W-:Y:S11]  /*8260*/  ISETP.NE.AND P0, PT, R131, RZ, PT ;  /* 0x000000ff8300720c */ /* 0x000ff60003f05270 */
[----:B-1----:R-:W-:Y:S05]  /*8270*/  @P1 IMAD R4, R62, 0x4000, R129 ;  /* 0x000040003e041824 */ /* 0x002fea00078e0281 */
[----:B------:R-:W-:Y:S04]  /*8280*/  @P1 IADD3 R6, PT, PT, R4, UR48, RZ ;  /* 0x0000003004061c10 */ /* 0x000fe8000fffe0ff */
[----:B------:R-:W-:Y:S01]  /*8290*/  @P1 IADD3 R2, PT, PT, R61, R6, RZ ;  /* 0x000000063d021210 */ /* 0x000fe20007ffe0ff */
[--C-:B------:R-:W-:Y:S02]  /*82a0*/  @P1 IMAD.IADD R0, R59, 0x1, R6.reuse ;  /* 0x000000013b001824 */ /* 0x100fe400078e0206 */
[----:B------:R-:W-:Y:S01]  /*82b0*/  @P1 IMAD.IADD R3, R63, 0x1, R6 ;  /* 0x000000013f031824 */ /* 0x000fe200078e0206 */
[----:B------:R-:W-:Y:S06]  /*82c0*/  @P0 BRA `(.L_x_131) ;  /* 0x00000000000c0947 */ /* 0x000fec0003800000 */
[----:B------:R-:W-:Y:S04]  /*82d0*/  SHF.L.U32 R5, RZ, 0x1f, RZ ;  /* 0x0000001fff057819 */ /* 0x000fe800000006ff */
[----:B------:R-:W1:Y:S02]  /*82e0*/  SYNCS.PHASECHK.TRANS64.TRYWAIT P0, [R134+URZ+0x30], R5 ;  /* 0x00003005860075a7 */ /* 0x000e6400080011ff */
[----:B-1----:R-:W-:Y:S05]  /*82f0*/  @!P0 BRA `(.L_x_132) ;  /* 0x0000006400148947 */ /* 0x002fea0003800000 */
.L_x_131:
[----:B------:R-:W-:Y:S05]  /*8300*/  BSYNC B0 ;  /* 0x0000000000007941 */ /* 0x000fea0003800000 */
.L_x_130:
[----:B------:R-:W-:Y:S01]  /*8310*/  ISETP.NE.AND P0, PT, R132, RZ, PT ;  /* 0x000000ff8400720c */ /* 0x000fe20003f05270 */
[----:B------:R-:W-:Y:S11]  /*8320*/  VIADD R62, R62, 0x1 ;  /* 0x000000013e3e7836 */ /* 0x000ff60000000000 */
[----:B------:R-:W-:Y:S01]  /*8330*/  @!UPT UIADD3 URZ, UPT, UPT, URZ, URZ, URZ ;  /* 0x000000fffffff290 */ /* 0x000fe2000fffe0ff */
[----:B------:R2:W4:Y:S01]  /*8340*/  @P0 LDS.128 R92, [R4+UR48+0x400] ;  /* 0x00040030045c0984 */ /* 0x0005220008000c00 */
[--C-:B------:R-:W-:Y:S01]  /*8350*/  @P0 IMAD.IADD R6, R61, 0x1, R0.reuse ;  /* 0x000000013d060824 */ /* 0x100fe200078e0200 */
[C---:B-1----:R-:W-:Y:S01]  /*8360*/  @P0 IADD3 R5, PT, PT, R63.reuse, R2, RZ ;  /* 0x000000023f050210 */ /* 0x042fe20007ffe0ff */
        /* <DEDUP_REMOVED lines=9> */
.L_x_129:
[----:B------:R-:W-:Y:S05]  /*8400*/  BSYNC B1 ;  /* 0x0000000000017941 */ /* 0x000fea0003800000 */
.L_x_128:
[----:B--2---:R-:W-:Y:S05]  /*8410*/  VIADD R3, R48, 0x40 ;  /* 0x0000004030037836 */ /* 0x004fea0000000000 */
[----:B------:R-:W-:Y:S04]  /*8420*/  SHF.R.U32.HI R3, RZ, 0x15, R3 ;  /* 0x00000015ff037819 */ /* 0x000fe80000011603 */
[----:B------:R-:W-:Y:S11]  /*8430*/  LOP3.LUT P0, RZ, R3, 0x3, R110, 0x48, !PT ;  /* 0x0000000303ff7812 */ /* 0x000ff6000780486e */
[----:B------:R-:W-:Y:S02]  /*8440*/  @!UPT UIADD3 URZ, UPT, UPT, URZ, URZ, URZ ;  /* 0x000000fffffff290 */ /* 0x000fe4000fffe0ff */
[----:B------:R-:W-:Y:S05]  /*8450*/  @!P0 BRA `(.L_x_133) ;  /* 0x0000000000408947 */ /* 0x000fea0003800000 */
[----:B------:R-:W2:Y:S01]  /*8460*/  LDCU.64 UR8, c[0x4][0x70] ;  /* 0x01000e00ff0877ac */ /* 0x000ea20008000a00 */
[----:B------:R-:W-:Y:S01]  /*8470*/  MOV R3, 0x0 ;  /* 0x0000000000037802 */ /* 0x000fe20000000f00 */
[----:B-1----:R-:W-:Y:S02]  /*8480*/  HFMA2 R12, -RZ, RZ, 0, 5.9604644775390625e-08 ;  /* 0x00000001ff0c7431 */ /* 0x002fe400000001ff */
[----:B------:R-:W-:Y:S02]  /*8490*/  IMAD.MOV.U32 R8, RZ, RZ, 0x192 ;  /* 0x00000192ff087424 */ /* 0x000fe400078e00ff */
[----:B------:R-:W-:Y:S01]  /*84a0*/  IMAD.MOV.U32 R13, RZ, RZ, RZ ;  /* 0x000000ffff0d7224 */ /* 0x000fe200078e00ff */
[----:B------:R-:W1:Y:S01]  /*84b0*/  LDCU.64 UR6, c[0x4][0x78] ;  /* 0x01000f00ff0677ac */ /* 0x000e620008000a00 */
[----:B------:R-:W3:Y:S01]  /*84c0*/  LDC.64 R2, c[0x4][R3] ;  /* 0x0100000003027b82 */ /* 0x000ee20000000a00 */
[----:B------:R-:W5:Y:S01]  /*84d0*/  LDCU.64 UR4, c[0x4][0x10] ;  /* 0x01000200ff0477ac */ /* 0x000f620008000a00 */
[----:B--2---:R-:W-:Y:S01]  /*84e0*/  MOV R5, UR9 ;  /* 0x0000000900057c02 */ /* 0x004fe20008000f00 */
[----:B------:R-:W-:Y:S01]  /*84f0*/  IMAD.U32 R4, RZ, RZ, UR8 ;  /* 0x00000008ff047e24 */ /* 0x000fe2000f8e00ff */
[----:B-1----:R-:W-:Y:S01]  /*8500*/  MOV R7, UR7 ;  /* 0x0000000700077c02 */ /* 0x002fe20008000f00 */
[----:B------:R-:W-:Y:S01]  /*8510*/  IMAD.U32 R6, RZ, RZ, UR6 ;  /* 0x00000006ff067e24 */ /* 0x000fe2000f8e00ff */
[----:B-----5:R-:W-:Y:S01]  /*8520*/  MOV R11, UR5 ;  /* 0x00000005000b7c02 */ /* 0x020fe20008000f00 */
[----:B------:R-:W-:Y:S02]  /*8530*/  IMAD.U32 R10, RZ, RZ, UR4 ;  /* 0x00000004ff0a7e24 */ /* 0x000fe4000f8e00ff */
[----:B------:R-:W-:Y:S07]  /*8540*/  LEPC R20, `(.L_x_133) ;  /* 0x000000001014794e */ /* 0x000fee0000000000 */
[----:B---34-:R-:W-:Y:S05]  /*8550*/  CALL.ABS.NOINC R2 ;  /* 0x0000000002007343 */ /* 0x018fea0003c00000 */
.L_x_133:
[----:B----4-:R-:W-:Y:S01]  /*8560*/  LOP3.LUT R50, R92, 0xffffe000, RZ, 0xc0, !PT ;  /* 0xffffe0005c327812 */ /* 0x010fe200078ec0ff */
        /* <DEDUP_REMOVED lines=165> */
.L_x_135:
[----:B------:R-:W-:Y:S05]  /*8fc0*/  BSYNC.RECONVERGENT B0 ;  /* 0x0000000000007941 */ /* 0x000fea0003800200 */
.L_x_134:
[----:B------:R-:W-:Y:S01]  /*8fd0*/  BAR.SYNC.DEFER_BLOCKING 0x1, 0x80 ;  /* 0x0042000000007b1d */ /* 0x000fe20000010000 */
[----:B------:R-:W-:Y:S04]  /*8fe0*/  UIADD3 UR43, UPT, UPT, UR40, 0x1, URZ ;  /* 0x00000001282b7890 */ /* 0x000fe8000fffe0ff */
[----:B------:R-:W-:Y:S04]  /*8ff0*/  UISETP.NE.AND UP0, UPT, UR43, 0x4, UPT ;  /* 0x000000042b00788c */ /* 0x000fe8000bf05270 */
[----:B------:R-:W-:Y:S01]  /*9000*/  USEL UR43, UR43, URZ, UP0 ;  /* 0x000000ff2b2b7287 */ /* 0x000fe20008000000 */
[----:B------:R2:W-:Y:S01]  /*9010*/  @P6 SYNCS.ARRIVE.TRANS64.RED.A1T0 RZ, [R133+URZ], RZ ;  /* 0x000000ff85ff69a7 */ /* 0x0005e200081004ff */
[----:B------:R-:W-:Y:S01]  /*9020*/  BSSY B1, `(.L_x_136) ;  /* 0x0000023000017945 */ /* 0x000fe20003800000 */
[----:B------:R-:W4:Y:S01]  /*9030*/  @P6 SYNCS.PHASECHK.TRANS64.TRYWAIT P0, [R134+URZ+0x30], R135 ;  /* 0x00003087860065a7 */ /* 0x000f2200080011ff */
[----:B--2---:R-:W-:Y:S01]  /*9040*/  HFMA2 R133, -RZ, RZ, 0, 0 ;  /* 0x00000000ff857431 */ /* 0x004fe200000001ff */
[----:B----4-:R-:W-:Y:S01]  /*9050*/  @P6 SEL R131, RZ, 0x1, !P0 ;  /* 0x00000001ff836807 */ /* 0x010fe20004000000 */
[----:B------:R-:W-:Y:S06]  /*9060*/  @!P6 BRA `(.L_x_137) ;  /* 0x000000000078e947 */ /* 0x000fec0003800000 */
        /* <DEDUP_REMOVED lines=12> */
.L_x_139:
[----:B------:R-:W-:Y:S05]  /*9130*/  BSYNC B0 ;  /* 0x0000000000007941 */ /* 0x000fea0003800000 */
.L_x_138:
[----:B------:R-:W-:Y:S02]  /*9140*/  ISETP.NE.AND P0, PT, R132, RZ, PT ;  /* 0x000000ff8400720c */ /* 0x000fe40003f05270 */
[----:B------:R-:W-:Y:S11]  /*9150*/  IADD3 R62, PT, PT, R62, 0x1, RZ ;  /* 0x000000013e3e7810 */ /* 0x000ff60007ffe0ff */
[----:B------:R2:W4:Y:S01]  /*9160*/  @P0 LDS.128 R92, [R4+UR48+0x400] ;  /* 0x00040030045c0984 */ /* 0x0005220008000c00 */
[----:B------:R-:W-:Y:S01]  /*9170*/  @P0 IMAD.IADD R6, R61, 0x1, R0 ;  /* 0x000000013d060824 */ /* 0x000fe200078e0200 */
[C---:B------:R-:W-:Y:S01]  /*9180*/  @P0 IADD3 R7, PT, PT, R63.reuse, R0, RZ ;  /* 0x000000003f070210 */ /* 0x040fe20007ffe0ff */
[C---:B-1----:R-:W-:Y:S01]  /*9190*/  @P0 IMAD.IADD R5, R63.reuse, 0x1, R2 ;  /* 0x000000013f050824 */ /* 0x042fe200078e0202 */
[----:B------:R2:W1:Y:S01]  /*91a0*/  @P0 LDS.128 R88, [R3+0x400] ;  /* 0x0004000003580984 */ /* 0x0004620000000c00 */
[----:B------:R-:W-:Y:S03]  /*91b0*/  @P0 IMAD.IADD R8, R63, 0x1, R6 ;  /* 0x000000013f080824 */ /* 0x000fe600078e0206 */
[----:B------:R2:W1:Y:S04]  /*91c0*/  @P0 LDS.128 R84, [R2+0x400] ;  /* 0x0004000002540984 */ /* 0x0004680000000c00 */
[----:B------:R2:W1:Y:S04]  /*91d0*/  @P0 LDS.128 R80, [R5+0x400] ;  /* 0x0004000005500984 */ /* 0x0004680000000c00 */
[----:B------:R2:W1:Y:S04]  /*91e0*/  @P0 LDS.128 R64, [R0+0x400] ;  /* 0x0004000000400984 */ /* 0x0004680000000c00 */
[----:B------:R2:W1:Y:S04]  /*91f0*/  @P0 LDS.128 R68, [R7+0x400] ;  /* 0x0004000007440984 */ /* 0x0004680000000c00 */
[----:B------:R2:W1:Y:S04]  /*9200*/  @P0 LDS.128 R72, [R6+0x400] ;  /* 0x0004000006480984 */ /* 0x0004680000000c00 */
[----:B------:R2:W1:Y:S01]  /*9210*/  @P0 LDS.128 R76, [R8+0x400] ;  /* 0x00040000084c0984 */ /* 0x0004620000000c00 */
[C---:B------:R-:W-:Y:S04]  /*9220*/  ISETP.NE.AND P0, PT, R62.reuse, 0x4, PT ;  /* 0x000000043e00780c */ /* 0x040fe80003f05270 */
[----:B------:R-:W-:Y:S02]  /*9230*/  SEL R62, R62, RZ, P0 ;  /* 0x000000ff3e3e7207 */ /* 0x000fe40000000000 */
[----:B------:R-:W-:Y:S02]  /*9240*/  SEL R133, RZ, 0x1, P0 ;  /* 0x00000001ff857807 */ /* 0x000fe40000000000 */
.L_x_137:
[----:B------:R-:W-:Y:S05]  /*9250*/  BSYNC B1 ;  /* 0x0000000000017941 */ /* 0x000fea0003800000 */
.L_x_136:
        /* <DEDUP_REMOVED lines=21> */
.L_x_141:
        /* <DEDUP_REMOVED lines=15> */
[----:B------:R-:W-:Y:S03]  /*94a0*/  @P6 SHF.L.U32 R136, R133, 0x1f, RZ ;  /* 0x0000001f85886819 */ /* 0x000fe600000006ff */
        /* <DEDUP_REMOVED lines=150> */
.L_x_143:
[----:B------:R-:W-:Y:S05]  /*9e10*/  BSYNC.RECONVERGENT B0 ;  /* 0x0000000000007941 */ /* 0x000fea0003800200 */
.L_x_142:
        /* <DEDUP_REMOVED lines=18> */
[----:B------:R-:W-:Y:S04]  /*9f40*/  SHF.L.U32 R6, R133, 0x1f, RZ ;  /* 0x0000001f85067819 */ /* 0x000fe800000006ff */
[----:B------:R-:W1:Y:S02]  /*9f50*/  SYNCS.PHASECHK.TRANS64.TRYWAIT P0, [R135+URZ+0x30], R6 ;  /* 0x00003006870075a7 */ /* 0x000e6400080011ff */
[----:B-1----:R-:W-:Y:S05]  /*9f60*/  @!P0 BRA `(.L_x_148) ;  /* 0x0000004800208947 */ /* 0x002fea0003800000 */
.L_x_147:
[----:B------:R-:W-:Y:S05]  /*9f70*/  BSYNC B0 ;  /* 0x0000000000007941 */ /* 0x000fea0003800000 */
.L_x_146:
[----:B------:R-:W-:Y:S01]  /*9f80*/  ISETP.NE.AND P0, PT, R132, RZ, PT ;  /* 0x000000ff8400720c */ /* 0x000fe20003f05270 */
[----:B------:R-:W-:Y:S11]  /*9f90*/  VIADD R62, R62, 0x1 ;  /* 0x000000013e3e7836 */ /* 0x000ff60000000000 */
[----:B------:R-:W-:Y:S01]  /*9fa0*/  @!UPT UIADD3 URZ, UPT, UPT, URZ, URZ, URZ ;  /* 0x000000fffffff290 */ /* 0x000fe2000fffe0ff */
[----:B------:R2:W4:Y:S01]  /*9fb0*/  @P0 LDS.128 R92, [R4+UR48+0x400] ;  /* 0x00040030045c0984 */ /* 0x0005220008000c00 */
[----:B-1----:R-:W-:Y:S02]  /*9fc0*/  @P0 IMAD.IADD R6, R61, 0x1, R0 ;  /* 0x000000013d060824 */ /* 0x002fe400078e0200 */
[C---:B------:R-:W-:Y:S01]  /*9fd0*/  @P0 IMAD.IADD R5, R63.reuse, 0x1, R2 ;  /* 0x000000013f050824 */ /* 0x040fe200078e0202 */
[----:B------:R1:W1:Y:S01]  /*9fe0*/  @P0 LDS.128 R88, [R3+0x400] ;  /* 0x0004000003580984 */ /* 0x0002620000000c00 */
[C---:B------:R-:W-:Y:S02]  /*9ff0*/  @P0 IMAD.IADD R7, R63.reuse, 0x1, R0 ;  /* 0x000000013f070824 */ /* 0x040fe400078e0200 */
[----:B------:R-:W-:Y:S01]  /*a000*/  @P0 IMAD.IADD R8, R63, 0x1, R6 ;  /* 0x000000013f080824 */ /* 0x000fe200078e0206 */
[----:B------:R1:W1:Y:S04]  /*a010*/  @P0 LDS.128 R84, [R2+0x400] ;  /* 0x0004000002540984 */ /* 0x0002680000000c00 */
[----:B------:R1:W1:Y:S04]  /*a020*/  @P0 LDS.128 R80, [R5+0x400] ;  /* 0x0004000005500984 */ /* 0x0002680000000c00 */
[----:B------:R1:W1:Y:S04]  /*a030*/  @P0 LDS.128 R64, [R0+0x400] ;  /* 0x0004000000400984 */ /* 0x0002680000000c00 */
[----:B------:R1:W1:Y:S04]  /*a040*/  @P0 LDS.128 R68, [R7+0x400] ;  /* 0x0004000007440984 */ /* 0x0002680000000c00 */
[----:B------:R1:W1:Y:S04]  /*a050*/  @P0 LDS.128 R72, [R6+0x400] ;  /* 0x0004000006480984 */ /* 0x0002680000000c00 */
[----:B------:R1:W1:Y:S01]  /*a060*/  @P0 LDS.128 R76, [R8+0x400] ;  /* 0x00040000084c0984 */ /* 0x0002620000000c00 */
[C---:B------:R-:W-:Y:S04]  /*a070*/  ISETP.NE.AND P0, PT, R62.reuse, 0x4, PT ;  /* 0x000000043e00780c */ /* 0x040fe80003f05270 */
[----:B--2---:R-:W-:Y:S02]  /*a080*/  SEL R4, RZ, 0x1, P0 ;  /* 0x00000001ff047807 */ /* 0x004fe40000000000 */
[----:B------:R-:W-:Y:S02]  /*a090*/  SEL R62, R62, RZ, P0 ;  /* 0x000000ff3e3e7207 */ /* 0x000fe40000000000 */
[----:B------:R-:W-:Y:S02]  /*a0a0*/  LOP3.LUT R133, R133, R4, RZ, 0x3c, !PT ;  /* 0x0000000485857212 */ /* 0x000fe400078e3cff */
.L_x_145:
[----:B------:R-:W-:Y:S05]  /*a0b0*/  BSYNC B1 ;  /* 0x0000000000017941 */ /* 0x000fea0003800000 */
.L_x_144:
[----:B-1----:R-:W-:Y:S05]  /*a0c0*/  VIADD R3, R48, 0x80 ;  /* 0x0000008030037836 */ /* 0x002fea0000000000 */
[----:B------:R-:W-:Y:S04]  /*a0d0*/  SHF.R.U32.HI R3, RZ, 0x15, R3 ;  /* 0x00000015ff037819 */ /* 0x000fe80000011603 */
[----:B------:R-:W-:Y:S11]  /*a0e0*/  LOP3.LUT P0, RZ, R3, 0x3, R110, 0x48, !PT ;  /* 0x0000000303ff7812 */ /* 0x000ff6000780486e */
[----:B------:R-:W-:Y:S02]  /*a0f0*/  @!UPT UIADD3 URZ, UPT, UPT, URZ, URZ, URZ ;  /* 0x000000fffffff290 */ /* 0x000fe4000fffe0ff */
[----:B------:R-:W-:Y:S05]  /*a100*/  @!P0 BRA `(.L_x_149) ;  /* 0x0000000000408947 */ /* 0x000fea0003800000 */
[----:B------:R-:W1:Y:S01]  /*a110*/  LDCU.64 UR8, c[0x4][0x70] ;  /* 0x01000e00ff0877ac */ /* 0x000e620008000a00 */
[----:B------:R-:W-:Y:S01]  /*a120*/  MOV R3, 0x0 ;  /* 0x0000000000037802 */ /* 0x000fe20000000f00 */
[----:B------:R-:W-:Y:S02]  /*a130*/  HFMA2 R12, -RZ, RZ, 0, 5.9604644775390625e-08 ;  /* 0x00000001ff0c7431 */ /* 0x000fe400000001ff */
[----:B------:R-:W-:Y:S02]  /*a140*/  IMAD.MOV.U32 R8, RZ, RZ, 0x192 ;  /* 0x00000192ff087424 */ /* 0x000fe400078e00ff */
[----:B------:R-:W-:Y:S01]  /*a150*/  IMAD.MOV.U32 R13, RZ, RZ, RZ ;  /* 0x000000ffff0d7224 */ /* 0x000fe200078e00ff */
[----:B------:R-:W2:Y:S01]  /*a160*/  LDCU.64 UR6, c[0x4][0x78] ;  /* 0x01000f00ff0677ac */ /* 0x000ea20008000a00 */
[----:B------:R-:W3:Y:S01]  /*a170*/  LDC.64 R2, c[0x4][R3] ;  /* 0x0100000003027b82 */ /* 0x000ee20000000a00 */
[----:B------:R-:W5:Y:S01]  /*a180*/  LDCU.64 UR4, c[0x4][0x10] ;  /* 0x01000200ff0477ac */ /* 0x000f620008000a00 */
[----:B-1----:R-:W-:Y:S01]  /*a190*/  MOV R5, UR9 ;  /* 0x0000000900057c02 */ /* 0x002fe20008000f00 */
[----:B------:R-:W-:Y:S01]  /*a1a0*/  IMAD.U32 R4, RZ, RZ, UR8 ;  /* 0x00000008ff047e24 */ /* 0x000fe2000f8e00ff */
[----:B--2---:R-:W-:Y:S01]  /*a1b0*/  MOV R7, UR7 ;  /* 0x0000000700077c02 */ /* 0x004fe20008000f00 */
[----:B------:R-:W-:Y:S01]  /*a1c0*/  IMAD.U32 R6, RZ, RZ, UR6 ;  /* 0x00000006ff067e24 */ /* 0x000fe2000f8e00ff */
[----:B-----5:R-:W-:Y:S01]  /*a1d0*/  MOV R11, UR5 ;  /* 0x00000005000b7c02 */ /* 0x020fe20008000f00 */
[----:B------:R-:W-:Y:S02]  /*a1e0*/  IMAD.U32 R10, RZ, RZ, UR4 ;  /* 0x00000004ff0a7e24 */ /* 0x000fe4000f8e00ff */
[----:B------:R-:W-:Y:S07]  /*a1f0*/  LEPC R20, `(.L_x_149) ;  /* 0x000000001014794e */ /* 0x000fee0000000000 */
[----:B---34-:R-:W-:Y:S05]  /*a200*/  CALL.ABS.NOINC R2 ;  /* 0x0000000002007343 */ /* 0x018fea0003c00000 */
.L_x_149:
[----:B------:R-:W-:Y:S01]  /*a210*/  ISETP.NE.AND P6, PT, R126, RZ, PT ;  /* 0x000000ff7e00720c */ /* 0x000fe20003fc5270 */
[----:B------:R-:W-:Y:S05]  /*a220*/  WARPSYNC.ALL ;  /* 0x0000000000007948 */ /* 0x000fea0003800000 */
[----:B------:R-:W-:Y:S01]  /*a230*/  R2UR UR4, R48 ;  /* 0x00000000300472ca */ /* 0x000fe200000e0000 */
[----:B------:R-:W-:Y:S01]  /*a240*/  IMAD.U32 R60, RZ, RZ, UR37 ;  /* 0x00000025ff3c7e24 */ /* 0x000fe2000f8e00ff */
[----:B----4-:R-:W-:Y:S01]  /*a250*/  LOP3.LUT R50, R92, 0xffffe000, RZ, 0xc0, !PT ;  /* 0xffffe0005c327812 */ /* 0x010fe200078ec0ff */
[----:B------:R-:W-:Y:S01]  /*a260*/  IMAD.U32 R51, RZ, RZ, UR40 ;  /* 0x00000028ff337e24 */ /* 0x000fe2000f8e00ff */
[----:B------:R-:W-:Y:S01]  /*a270*/  LOP3.LUT R54, R94, 0xffffe000, RZ, 0xc0, !PT ;  /* 0xffffe0005e367812 */ /* 0x000fe200078ec0ff */
[----:B------:R-:W-:Y:S01]  /*a280*/  BSSY.RECONVERGENT B0, `(.L_x_150) ;  /* 0x00000a2000007945 */ /* 0x000fe20003800200 */
[----:B------:R-:W-:Y:S02]  /*a290*/  LOP3.LUT R56, R95, 0xffffe000, RZ, 0xc0, !PT ;  /* 0xffffe0005f387812 */ /* 0x000fe400078ec0ff */
[----:B------:R-:W-:Y:S02]  /*a2a0*/  @P6 LEA R51, R51, UR48, 0x3 ;  /* 0x0000003033336c11 */ /* 0x000fe4000f8e18ff */
[----:B------:R-:W-:Y:S02]  /*a2b0*/  LOP3.LUT R58, R89, 0xffffe000, RZ, 0xc0, !PT ;  /* 0xffffe000593a7812 */ /* 0x000fe400078ec0ff */
[----:B------:R-:W-:Y:S01]  /*a2c0*/  LOP3.LUT R57, R86, 0xffffe000, RZ, 0xc0, !PT ;  /* 0xffffe00056397812 */ /* 0x000fe200078ec0ff */
[----:B------:R-:W1:Y:S01]  /*a2d0*/  LDTM.x32 R4, tmem[UR4+0x80] ;  /* 0x00008004000479ee */ /* 0x000e6200082c0000 */
[----:B------:R-:W-:Y:S01]  /*a2e0*/  ISETP.NE.AND P0, PT, R117, RZ, PT ;  /* 0x000000ff7500720c */ /* 0x000fe20003f05270 */
[----:B------:R-:W-:Y:S05]  /*a2f0*/  @P6 VIADD R51, R51, 0x50 ;  /* 0x0000005033336836 */ /* 0x000fea0000000000 */
[----:B------:R-:W-:Y:S02]  /*a300*/  @P6 PRMT R60, R60, 0x654, R51 ;  /* 0x000006543c3c6816 */ /* 0x000fe40000000033 */
[----:B------:R-:W-:Y:S01]  /*a310*/  LOP3.LUT R51, R88, 0xffffe000, RZ, 0xc0, !PT ;  /* 0xffffe00058337812 */ /* 0x000fe200078ec0ff */
        /* <DEDUP_REMOVED lines=12> */
[C---:B------:R-:W-:Y:S01]  /*a3e0*/  FFMA R54, R49.reuse, R54, R3 ;  /* 0x0000003631367223 */ /* 0x040fe20000000003 */
[----:B------:R-:W-:Y:S01]  /*a3f0*/  FFMA R55, R49, R56, R7 ;  /* 0x0000003831377223 */ /* 0x000fe20000000007 */
[----:B------:R-:W-:Y:S01]  /*a400*/  LOP3.LUT R56, R91, 0xffffe000, RZ, 0xc0, !PT ;  /* 0xffffe0005b387812 */ /* 0x000fe200078ec0ff */
[C---:B------:R-:W-:Y:S01]  /*a410*/  FFMA R4, R49.reuse, R51, R4 ;  /* 0x0000003331047223 */ /* 0x040fe20000000004 */
[----:B------:R-:W-:Y:S01]  /*a420*/  F2FP.TF32.F32.PACK_B R53, R53 ;  /* 0x00000035ff35723e */ /* 0x000fe200024050ff */
[C---:B------:R-:W-:Y:S01]  /*a430*/  FFMA R5, R49.reuse, R58, R5 ;  /* 0x0000003a31057223 */ /* 0x040fe20000000005 */
[----:B------:R-:W-:Y:S01]  /*a440*/  F2FP.TF32.F32.PACK_B R54, R54 ;  /* 0x00000036ff36723e */ /* 0x000fe200024050ff */
[----:B------:R-:W-:Y:S01]  /*a450*/  FFMA R6, R49, R50, R6 ;  /* 0x0000003231067223 */ /* 0x000fe20000000006 */
[----:B------:R-:W-:Y:S01]  /*a460*/  F2FP.TF32.F32.PACK_B R55, R55 ;  /* 0x00000037ff37723e */ /* 0x000fe200024050ff */
[----:B------:R-:W-:Y:S01]  /*a470*/  FMUL R11, R46, R11 ;  /* 0x0000000b2e0b7220 */ /* 0x000fe20000400000 */
[----:B------:R-:W-:Y:S01]  /*a480*/  LOP3.LUT R51, R84, 0xffffe000, RZ, 0xc0, !PT ;  /* 0xffffe00054337812 */ /* 0x000fe200078ec0ff */
[C---:B------:R-:W-:Y:S01]  /*a490*/  FMUL R8, R46.reuse, R12 ;  /* 0x0000000c2e087220 */ /* 0x040fe20000400000 */
[----:B------:R-:W-:Y:S01]  /*a4a0*/  LOP3.LUT R58, R85, 0xffffe000, RZ, 0xc0, !PT ;  /* 0xffffe000553a7812 */ /* 0x000fe200078ec0ff */
[----:B------:R1:W-:Y:S01]  /*a4b0*/  STS.128 [R129+UR48+0x400], R52 ;  /* 0x0004003481007988 */ /* 0x0003e20008000c30 */
[----:B------:R-:W-:Y:S01]  /*a4c0*/  LOP3.LUT R50, R87, 0xffffe000, RZ, 0xc0, !PT ;  /* 0xffffe00057327812 */ /* 0x000fe200078ec0ff */
[C---:B------:R-:W-:Y:S01]  /*a4d0*/  FFMA R7, R49.reuse, R56, R11 ;  /* 0x0000003831077223 */ /* 0x040fe2000000000b */
[----:B------:R-:W-:Y:S01]  /*a4e0*/  F2FP.TF32.F32.PACK_B R4, R4 ;  /* 0x00000004ff04723e */ /* 0x000fe200024050ff */
[C---:B------:R-:W-:Y:S01]  /*a4f0*/  FMUL R9, R46.reuse, R13 ;  /* 0x0000000d2e097220 */ /* 0x040fe20000400000 */
[----:B------:R-:W-:Y:S01]  /*a500*/  F2FP.TF32.F32.PACK_B R5, R5 ;  /* 0x00000005ff05723e */ /* 0x000fe200024050ff */
[C---:B------:R-:W-:Y:S01]  /*a510*/  FMUL R10, R46.reuse, R14 ;  /* 0x0000000e2e0a7220 */ /* 0x040fe20000400000 */
[----:B------:R-:W-:Y:S01]  /*a520*/  F2FP.TF32.F32.PACK_B R6, R6 ;  /* 0x00000006ff06723e */ /* 0x000fe200024050ff */
[----:B------:R-:W-:Y:S01]  /*a530*/  FMUL R15, R46, R15 ;  /* 0x0000000f2e0f7220 */ /* 0x000fe20000400000 */
[----:B------:R-:W-:Y:S01]  /*a540*/  F2FP.TF32.F32.PACK_B R7, R7 ;  /* 0x00000007ff07723e */ /* 0x000fe200024050ff */
[C---:B------:R-:W-:Y:S01]  /*a550*/  FFMA R8, R49.reuse, R51, R8 ;  /* 0x0000003331087223 */ /* 0x040fe20000000008 */
[----:B------:R-:W-:Y:S01]  /*a560*/  LOP3.LUT R51, R80, 0xffffe000, RZ, 0xc0, !PT ;  /* 0xffffe00050337812 */ /* 0x000fe200078ec0ff */
[----:B------:R-:W-:Y:S01]  /*a570*/  FFMA R9, R49, R58, R9 ;  /* 0x0000003a31097223 */ /* 0x000fe20000000009 */
[----:B------:R-:W-:Y:S01]  /*a580*/  LOP3.LUT R56, R81, 0xffffe000, RZ, 0xc0, !PT ;  /* 0xffffe00051387812 */ /* 0x000fe200078ec0ff */
[C---:B------:R-:W-:Y:S01]  /*a590*/  FFMA R10, R49.reuse, R57, R10 ;  /* 0x00000039310a7223 */ /* 0x040fe2000000000a */
[----:B------:R-:W-:Y:S01]  /*a5a0*/  LOP3.LUT R57, R82, 0xffffe000, RZ, 0xc0, !PT ;  /* 0xffffe00052397812 */ /* 0x000fe200078ec0ff */
[----:B------:R-:W-:Y:S01]  /*a5b0*/  FFMA R11, R49, R50, R15 ;  /* 0x00000032310b7223 */ /* 0x000fe2000000000f */
[----:B------:R-:W-:Y:S01]  /*a5c0*/  LOP3.LUT R58, R83, 0xffffe000, RZ, 0xc0, !PT ;  /* 0xffffe000533a7812 */ /* 0x000fe200078ec0ff */
[----:B------:R-:W-:Y:S01]  /*a5d0*/  FMUL R12, R46, R16 ;  /* 0x000000102e0c7220 */ /* 0x000fe20000400000 */
[----:B------:R-:W-:Y:S01]  /*a5e0*/  LOP3.LUT R50, R64, 0xffffe000, RZ, 0xc0, !PT ;  /* 0xffffe00040327812 */ /* 0x000fe200078ec0ff */
[C---:B------:R-:W-:Y:S01]  /*a5f0*/  FMUL R13, R46.reuse, R17 ;  /* 0x000000112e0d7220 */ /* 0x040fe20000400000 */
[----:B------:R-:W-:Y:S01]  /*a600*/  F2FP.TF32.F32.PACK_B R8, R8 ;  /* 0x00000008ff08723e */ /* 0x000fe200024050ff */
[----:B------:R2:W-:Y:S01]  /*a610*/  STS.128 [R128+0x400], R4 ;  /* 0x0004000480007388 */ /* 0x0005e20000000c00 */
[----:B------:R-:W-:Y:S01]  /*a620*/  F2FP.TF32.F32.PACK_B R9, R9 ;  /* 0x00000009ff09723e */ /* 0x000fe200024050ff */
[C---:B------:R-:W-:Y:S01]  /*a630*/  FMUL R14, R46.reuse, R18 ;  /* 0x000000122e0e7220 */ /* 0x040fe20000400000 */
[----:B------:R-:W-:Y:S01]  /*a640*/  F2FP.TF32.F32.PACK_B R10, R10 ;  /* 0x0000000aff0a723e */ /* 0x000fe200024050ff */
[----:B------:R-:W-:Y:S01]  /*a650*/  FMUL R19, R46, R19 ;  /* 0x000000132e137220 */ /* 0x000fe20000400000 */
[----:B------:R-:W-:Y:S01]  /*a660*/  F2FP.TF32.F32.PACK_B R11, R11 ;  /* 0x0000000bff0b723e */ /* 0x000fe200024050ff */
[----:B------:R-:W-:Y:S01]  /*a670*/  FFMA R12, R49, R51, R12 ;  /* 0x00000033310c7223 */ /* 0x000fe2000000000c */
[----:B------:R-:W-:Y:S01]  /*a680*/  LOP3.LUT R51, R66, 0xffffe000, RZ, 0xc0, !PT ;  /* 0xffffe00042337812 */ /* 0x000fe200078ec0ff */
[C---:B------:R-:W-:Y:S01]  /*a690*/  FMUL R16, R46.reuse, R20 ;  /* 0x000000142e107220 */ /* 0x040fe20000400000 */
[----:B-1----:R-:W-:Y:S01]  /*a6a0*/  LOP3.LUT R52, R71, 0xffffe000, RZ, 0xc0, !PT ;  /* 0xffffe00047347812 */ /* 0x002fe200078ec0ff */
        /* <DEDUP_REMOVED lines=16> */
[C---:B------:R-:W-:Y:S01]  /*a7b0*/  FFMA R17, R49.reuse, R50, R17 ;  /* 0x0000003231117223 */ /* 0x040fe20000000011 */
[----:B------:R-:W-:Y:S01]  /*a7c0*/  LOP3.LUT R50, R70, 0xffffe000, RZ, 0xc0, !PT ;  /* 0xffffe00046327812 */ /* 0x000fe200078ec0ff */
[----:B------:R2:W-:Y:S01]  /*a7d0*/  STS.128 [R125+0x400], R12 ;  /* 0x0004000c7d007388 */ /* 0x0005e20000000c00 */
[----:B------:R-:W-:Y:S01]  /*a7e0*/  F2FP.TF32.F32.PACK_B R16, R16 ;  /* 0x00000010ff10723e */ /* 0x000fe200024050ff */
[C---:B------:R-:W-:Y:S01]  /*a7f0*/  FFMA R18, R49.reuse, R51, R18 ;  /* 0x0000003331127223 */ /* 0x040fe20000000012 */
[----:B------:R-:W-:Y:S01]  /*a800*/  F2FP.TF32.F32.PACK_B R17, R17 ;  /* 0x00000011ff11723e */ /* 0x000fe200024050ff */
[C---:B------:R-:W-:Y:S01]  /*a810*/  FFMA R19, R49.reuse, R56, R23 ;  /* 0x0000003831137223 */ /* 0x040fe20000000017 */
[----:B------:R-:W-:Y:S01]  /*a820*/  LOP3.LUT R51, R72, 0xffffe000, RZ, 0xc0, !PT ;  /* 0xffffe00048337812 */ /* 0x000fe200078ec0ff */
[C---:B------:R-:W-:Y:S01]  /*a830*/  FMUL R20, R46.reuse, R24 ;  /* 0x000000182e147220 */ /* 0x040fe20000400000 */
[----:B------:R-:W-:Y:S01]  /*a840*/  F2FP.TF32.F32.PACK_B R18, R18 ;  /* 0x00000012ff12723e */ /* 0x000fe200024050ff */
[C---:B------:R-:W-:Y:S01]  /*a850*/  FMUL R21, R46.reuse, R25 ;  /* 0x000000192e157220 */ /* 0x040fe20000400000 */
[C---:B------:R-:W-:Y:S01]  /*a860*/  FMUL R22, R46.reuse, R26 ;  /* 0x0000001a2e167220 */ /* 0x040fe20000400000 */
[C---:B------:R-:W-:Y:S01]  /*a870*/  FMUL R27, R46.reuse, R27 ;  /* 0x0000001b2e1b7220 */ /* 0x040fe20000400000 */
[----:B------:R-:W-:Y:S01]  /*a880*/  F2FP.TF32.F32.PACK_B R19, R19 ;  /* 0x00000013ff13723e */ /* 0x000fe200024050ff */
[C---:B------:R-:W-:Y:S01]  /*a890*/  FFMA R20, R49.reuse, R57, R20 ;  /* 0x0000003931147223 */ /* 0x040fe20000000014 */
[C---:B------:R-:W-:Y:S01]  /*a8a0*/  FFMA R21, R49.reuse, R58, R21 ;  /* 0x0000003a31157223 */ /* 0x040fe20000000015 */
[C---:B------:R-:W-:Y:S01]  /*a8b0*/  FFMA R22, R49.reuse, R50, R22 ;  /* 0x0000003231167223 */ /* 0x040fe20000000016 */
[----:B------:R-:W-:Y:S01]  /*a8c0*/  FFMA R23, R49, R52, R27 ;  /* 0x0000003431177223 */ /* 0x000fe2000000001b */
[----:B------:R2:W-:Y:S01]  /*a8d0*/  STS.128 [R124+0x400], R16 ;  /* 0x000400107c007388 */ /* 0x0005e20000000c00 */
[----:B------:R-:W-:Y:S01]  /*a8e0*/  LOP3.LUT R54, R73, 0xffffe000, RZ, 0xc0, !PT ;  /* 0xffffe00049367812 */ /* 0x000fe200078ec0ff */
[----:B------:R-:W-:Y:S01]  /*a8f0*/  FMUL R24, R46, R28 ;  /* 0x0000001c2e187220 */ /* 0x000fe20000400000 */
[----:B------:R-:W-:Y:S01]  /*a900*/  LOP3.LUT R53, R74, 0xffffe000, RZ, 0xc0, !PT ;  /* 0xffffe0004a357812 */ /* 0x000fe200078ec0ff */
[C---:B------:R-:W-:Y:S01]  /*a910*/  FMUL R25, R46.reuse, R29 ;  /* 0x0000001d2e197220 */ /* 0x040fe20000400000 */
[----:B------:R-:W-:Y:S01]  /*a920*/  LOP3.LUT R50, R75, 0xffffe000, RZ, 0xc0, !PT ;  /* 0xffffe0004b327812 */ /* 0x000fe200078ec0ff */
[C---:B------:R-:W-:Y:S01]  /*a930*/  FMUL R26, R46.reuse, R30 ;  /* 0x0000001e2e1a7220 */ /* 0x040fe20000400000 */
        /* <DEDUP_REMOVED lines=30> */
[----:B------:R-:W-:Y:S02]  /*ab20*/  F2FP.TF32.F32.PACK_B R31, R31 ;  /* 0x0000001fff1f723e */ /* 0x000fe400024050ff */
[----:B------:R-:W-:Y:S02]  /*ab30*/  LEA R51, R62, UR48, 0x3 ;  /* 0x000000303e337c11 */ /* 0x000fe4000f8e18ff */
[----:B------:R-:W-:Y:S01]  /*ab40*/  @P6 SHF.L.U32 R52, R133, 0x1f, RZ ;  /* 0x0000001f85346819 */ /* 0x000fe200000006ff */
[----:B------:R2:W-:Y:S01]  /*ab50*/  STS.128 [R121+0x400], R28 ;  /* 0x0004001c79007388 */ /* 0x0005e20000000c00 */
[----:B------:R-:W-:Y:S01]  /*ab60*/  @!PT LDS RZ, [RZ] ;  /* 0x00000000fffff984 */ /* 0x000fe20000000800 */
[----:B------:R-:W-:Y:S01]  /*ab70*/  @!PT LDS RZ, [RZ] ;  /* 0x00000000fffff984 */ /* 0x000fe20000000800 */
[----:B------:R-:W-:Y:S01]  /*ab80*/  @!PT LDS RZ, [RZ] ;  /* 0x00000000fffff984 */ /* 0x000fe20000000800 */
[----:B------:R-:W-:Y:S01]  /*ab90*/  @!PT LDS RZ, [RZ] ;  /* 0x00000000fffff984 */ /* 0x000fe20000000800 */
[----:B------:R1:W-:Y:S07]  /*aba0*/  MEMBAR.ALL.CTA ;  /* 0x0000000000007992 */ /* 0x0003ee0000008000 */
[----:B-1----:R-:W1:Y:S02]  /*abb0*/  FENCE.VIEW.ASYNC.S ;  /* 0x00000000000073c6 */ /* 0x002e640000000000 */
[----:B-1----:R-:W-:Y:S06]  /*abc0*/  BAR.SYNC.DEFER_BLOCKING 0x1, 0x80 ;  /* 0x0042000000007b1d */ /* 0x002fec0000010000 */
[----:B------:R-:W-:Y:S05]  /*abd0*/  @P0 BRA `(.L_x_151) ;  /* 0x0000000000300947 */ /* 0x000fea0003800000 */
[----:B------:R-:W-:Y:S02]  /*abe0*/  UIADD3 UR10, UPT, UPT, UR48, 0x400, URZ ;  /* 0x00000400300a7890 */ /* 0x000fe4000fffe0ff */
[----:B------:R-:W-:Y:S02]  /*abf0*/  UIADD3 UR8, UP0, UPT, UR52, 0x680, URZ ;  /* 0x0000068034087890 */ /* 0x000fe4000ff1e0ff */
[----:B------:R-:W-:Y:S02]  /*ac00*/  UIADD3 UR5, UPT, UPT, UR41, 0x80, URZ ;  /* 0x0000008029057890 */ /* 0x000fe4000fffe0ff */
[----:B------:R-:W-:Y:S01]  /*ac10*/  MOV R111, UR10 ;  /* 0x0000000a006f7c02 */ /* 0x000fe20008000f00 */
[----:B------:R-:W-:Y:S01]  /*ac20*/  UIADD3.X UR9, UPT, UPT, URZ, UR53, URZ, UP0, !UPT ;  /* 0x00000035ff097290 */ /* 0x000fe200087fe4ff */
[----:B------:R-:W-:Y:S02]  /*ac30*/  UMOV UR6, UR42 ;  /* 0x0000002a00067c82 */ /* 0x000fe40008000000 */
[----:B------:R-:W-:Y:S01]  /*ac40*/  R2UR UR4, R111 ;  /* 0x000000006f0472ca */ /* 0x000fe200000e0000 */
[----:B------:R-:W-:Y:S11]  /*ac50*/  UMOV UR7, UR36 ;  /* 0x0000002400077c82 */ /* 0x000ff60008000000 */
[----:B------:R-:W-:Y:S01]  /*ac60*/  @!UPT UIADD3 URZ, UPT, UPT, URZ, URZ, URZ ;  /* 0x000000fffffff290 */ /* 0x000fe2000fffe0ff */
[----:B------:R1:W-:Y:S01]  /*ac70*/  UTMASTG.3D [UR4], [UR8] ;  /* 0x00000004080073b5 */ /* 0x0003e20008010000 */
[----:B------:R0:W-:Y:S01]  /*ac80*/  UTMACMDFLUSH ;  /* 0x00000000000079b7 */ /* 0x0001e20000000000 */
[----:B-1----:R-:W-:Y:S04]  /*ac90*/  DEPBAR.LE SB0, 0x1 ;  /* 0x000080400000791a */ /* 0x002fe80000000000 */
.L_x_151:
[----:B------:R-:W-:Y:S05]  /*aca0*/  BSYNC.RECONVERGENT B0 ;  /* 0x0000000000007941 */ /* 0x000fea0003800200 */
.L_x_150:
        /* <DEDUP_REMOVED lines=8> */
[----:B-1----:R-:W-:Y:S06]  /*ad30*/  @!P6 BRA `(.L_x_153) ;  /* 0x000000000080e947 */ /* 0x002fec0003800000 */
[----:B------:R-:W-:Y:S01]  /*ad40*/  ISETP.NE.AND P1, PT, R132, RZ, PT ;  /* 0x000000ff8400720c */ /* 0x000fe20003f25270 */
[----:B------:R-:W-:Y:S01]  /*ad50*/  BSSY B0, `(.L_x_154) ;  /* 0x000000b000007945 */ /* 0x000fe20003800000 */
[----:B------:R-:W-:Y:S11]  /*ad60*/  ISETP.NE.AND P0, PT, R131, RZ, PT ;  /* 0x000000ff8300720c */ /* 0x000ff60003f05270 */
[----:B--2---:R-:W-:Y:S05]  /*ad70*/  @P1 IMAD R4, R62, 0x4000, R129 ;  /* 0x000040003e041824 */ /* 0x004fea00078e0281 */
        /* <DEDUP_REMOVED lines=8> */
.L_x_155:
[----:B------:R-:W-:Y:S05]  /*ae00*/  BSYNC B0 ;  /* 0x0000000000007941 */ /* 0x000fea0003800000 */
.L_x_154:
        /* <DEDUP_REMOVED lines=19> */
.L_x_153:
[----:B------:R-:W-:Y:S05]  /*af40*/  BSYNC B1 ;  /* 0x0000000000017941 */ /* 0x000fea0003800000 */
.L_x_152:
[----:B-1----:R-:W-:Y:S05]  /*af50*/  VIADD R3, R48, 0xa0 ;  /* 0x000000a030037836 */ /* 0x002fea0000000000 */
[----:B------:R-:W-:Y:S04]  /*af60*/  SHF.R.U32.HI R3, RZ, 0x15, R3 ;  /* 0x00000015ff037819 */ /* 0x000fe80000011603 */
[----:B------:R-:W-:Y:S11]  /*af70*/  LOP3.LUT P0, RZ, R3, 0x3, R110, 0x48, !PT ;  /* 0x0000000303ff7812 */ /* 0x000ff6000780486e */
[----:B------:R-:W-:Y:S02]  /*af80*/  @!UPT UIADD3 URZ, UPT, UPT, URZ, URZ, URZ ;  /* 0x000000fffffff290 */ /* 0x000fe4000fffe0ff */
[----:B------:R-:W-:Y:S05]  /*af90*/  @!P0 BRA `(.L_x_157) ;  /* 0x0000000000408947 */ /* 0x000fea0003800000 */
[----:B------:R-:W1:Y:S01]  /*afa0*/  LDCU.64 UR8, c[0x4][0x70] ;  /* 0x01000e00ff0877ac */ /* 0x000e620008000a00 */
[----:B------:R-:W-:Y:S01]  /*afb0*/  MOV R3, 0x0 ;  /* 0x0000000000037802 */ /* 0x000fe20000000f00 */
[----:B--2---:R-:W-:Y:S02]  /*afc0*/  HFMA2 R12, -RZ, RZ, 0, 5.9604644775390625e-08 ;  /* 0x00000001ff0c7431 */ /* 0x004fe400000001ff */
        /* <DEDUP_REMOVED lines=13> */
.L_x_157:
[----:B------:R-:W-:Y:S01]  /*b0a0*/  ISETP.NE.AND P6, PT, R126, RZ, PT ;  /* 0x000000ff7e00720c */ /* 0x000fe20003fc5270 */
[----:B------:R-:W-:Y:S05]  /*b0b0*/  WARPSYNC.ALL ;  /* 0x0000000000007948 */ /* 0x000fea0003800000 */
[----:B------:R-:W-:Y:S01]  /*b0c0*/  R2UR UR4, R48 ;  /* 0x00000000300472ca */ /* 0x000fe200000e0000 */
[----:B------:R-:W-:Y:S01]  /*b0d0*/  IMAD.U32 R0, RZ, RZ, UR43 ;  /* 0x0000002bff007e24 */ /* 0x000fe2000f8e00ff */
[----:B----4-:R-:W-:Y:S01]  /*b0e0*/  LOP3.LUT R50, R92, 0xffffe000, RZ, 0xc0, !PT ;  /* 0xffffe0005c327812 */ /* 0x010fe200078ec0ff */
[----:B------:R-:W-:Y:S01]  /*b0f0*/  IMAD.U32 R51, RZ, RZ, UR37 ;  /* 0x00000025ff337e24 */ /* 0x000fe2000f8e00ff */
[----:B------:R-:W-:Y:S01]  /*b100*/  ISETP.NE.AND P0, PT, R117, RZ, PT ;  /* 0x000000ff7500720c */ /* 0x000fe20003f05270 */
[----:B------:R-:W-:Y:S02]  /*b110*/  BSSY.RECONVERGENT B0, `(.L_x_158) ;  /* 0x000009f000007945 */ /* 0x000fe40003800200 */
[----:B------:R-:W-:Y:S05]  /*b120*/  @P6 LEA R0, R0, UR48, 0x3 ;  /* 0x0000003000006c11 */ /* 0x000fea000f8e18ff */
[----:B------:R-:W-:Y:S01]  /*b130*/  @P6 VIADD R0, R0, 0x50 ;  /* 0x0000005000006836 */ /* 0x000fe20000000000 */
[----:B--2---:R-:W1:Y:S04]  /*b140*/  LDTM.x32 R4, tmem[UR4+0xa0] ;  /* 0x0000a004000479ee */ /* 0x004e6800082c0000 */
[----:B------:R-:W-:Y:S01]  /*b150*/  @P6 PRMT R51, R51, 0x654, R0 ;  /* 0x0000065433336816 */ /* 0x000fe20000000000 */
[C---:B-1----:R-:W-:Y:S01]  /*b160*/  FMUL R0, R46.reuse, R4 ;  /* 0x000000042e007220 */ /* 0x042fe20000400000 */
[C---:B------:R-:W-:Y:S01]  /*b170*/  FMUL R3, R46.reuse, R6 ;  /* 0x000000062e037220 */ /* 0x040fe20000400000 */
        /* <DEDUP_REMOVED lines=9> */
[----:B------:R-:W-:Y:S01]  /*b210*/  FFMA R52, R49, R50, R0 ;  /* 0x0000003231347223 */ /* 0x000fe20000000000 */
[----:B------:R-:W-:Y:S01]  /*b220*/  LOP3.LUT R0, R93, 0xffffe000, RZ, 0xc0, !PT ;  /* 0xffffe0005d007812 */ /* 0x000fe200078ec0ff */
[C---:B------:R-:W-:Y:S01]  /*b230*/  FMUL R2, R46.reuse, R5 ;  /* 0x000000052e027220 */ /* 0x040fe20000400000 */
[----:B------:R-:W-:Y:S01]  /*b240*/  LOP3.LUT R50, R89, 0xffffe000, RZ, 0xc0, !PT ;  /* 0xffffe00059327812 */ /* 0x000fe200078ec0ff */
[C---:B------:R-:W-:Y:S01]  /*b250*/  FMUL R22, R46.reuse, R26 ;  /* 0x0000001a2e167220 */ /* 0x040fe20000400000 */
[----:B------:R-:W-:Y:S01]  /*b260*/  F2FP.TF32.F32.PACK_B R52, R52 ;  /* 0x00000034ff34723e */ /* 0x000fe200024050ff */
[C---:B------:R-:W-:Y:S01]  /*b270*/  FMUL R24, R46.reuse, R28 ;  /* 0x0000001c2e187220 */ /* 0x040fe20000400000 */
[C---:B------:R-:W-:Y:S01]  /*b280*/  FMUL R5, R46.reuse, R9 ;  /* 0x000000092e057220 */ /* 0x040fe20000400000 */
[C---:B------:R-:W-:Y:S01]  /*b290*/  FMUL R26, R46.reuse, R30 ;  /* 0x0000001e2e1a7220 */ /* 0x040fe20000400000 */
[----:B------:R-:W-:Y:S01]  /*b2a0*/  FMUL R28, R46, R32 ;  /* 0x000000202e1c7220 */ /* 0x000fe20000400000 */
[----:B------:R-:W-:Y:S01]  /*b2b0*/  LOP3.LUT R32, R94, 0xffffe000, RZ, 0xc0, !PT ;  /* 0xffffe0005e207812 */ /* 0x000fe200078ec0ff */
[C---:B------:R-:W-:Y:S01]  /*b2c0*/  FMUL R9, R46.reuse, R13 ;  /* 0x0000000d2e097220 */ /* 0x040fe20000400000 */
[C---:B------:R-:W-:Y:S01]  /*b2d0*/  FMUL R30, R46.reuse, R34 ;  /* 0x000000222e1e7220 */ /* 0x040fe20000400000 */
[----:B------:R-:W-:Y:S01]  /*b2e0*/  LOP3.LUT R34, R95, 0xffffe000, RZ, 0xc0, !PT ;  /* 0xffffe0005f227812 */ /* 0x000fe200078ec0ff */
[C---:B------:R-:W-:Y:S01]  /*b2f0*/  FMUL R13, R46.reuse, R17 ;  /* 0x000000112e0d7220 */ /* 0x040fe20000400000 */
[C---:B------:R-:W-:Y:S01]  /*b300*/  FMUL R7, R46.reuse, R7 ;  /* 0x000000072e077220 */ /* 0x040fe20000400000 */
[C---:B------:R-:W-:Y:S01]  /*b310*/  FMUL R17, R46.reuse, R21 ;  /* 0x000000152e117220 */ /* 0x040fe20000400000 */
[----:B------:R-:W-:Y:S01]  /*b320*/  FMUL R21, R46, R25 ;  /* 0x000000192e157220 */ /* 0x000fe20000400000 */
[----:B------:R-:W-:Y:S01]  /*b330*/  FFMA R53, R49, R0, R2 ;  /* 0x0000000031357223 */ /* 0x000fe20000000002 */
[----:B------:R-:W-:Y:S01]  /*b340*/  LOP3.LUT R0, R90, 0xffffe000, RZ, 0xc0, !PT ;  /* 0xffffe0005a007812 */ /* 0x000fe200078ec0ff */
[C---:B------:R-:W-:Y:S01]  /*b350*/  FMUL R25, R46.reuse, R29 ;  /* 0x0000001d2e197220 */ /* 0x040fe20000400000 */
[----:B------:R-:W-:Y:S01]  /*b360*/  LOP3.LUT R2, R91, 0xffffe000, RZ, 0xc0, !PT ;  /* 0xffffe0005b027812 */ /* 0x000fe200078ec0ff */
[C---:B------:R-:W-:Y:S01]  /*b370*/  FFMA R54, R49.reuse, R32, R3 ;  /* 0x0000002031367223 */ /* 0x040fe20000000003 */
[----:B------:R-:W-:Y:S01]  /*b380*/  F2FP.TF32.F32.PACK_B R53, R53 ;  /* 0x00000035ff35723e */ /* 0x000fe200024050ff */
[----:B------:R-:W-:Y:S01]  /*b390*/  FMUL R29, R46, R33 ;  /* 0x000000212e1d7220 */ /* 0x000fe20000400000 */
[----:B------:R-:W-:Y:S01]  /*b3a0*/  LOP3.LUT R33, R88, 0xffffe000, RZ, 0xc0, !PT ;  /* 0xffffe00058217812 */ /* 0x000fe200078ec0ff */
[C---:B------:R-:W-:Y:S01]  /*b3b0*/  FFMA R55, R49.reuse, R34, R7 ;  /* 0x0000002231377223 */ /* 0x040fe20000000007 */
[----:B------:R-:W-:Y:S01]  /*b3c0*/  F2FP.TF32.F32.PACK_B R54, R54 ;  /* 0x00000036ff36723e */ /* 0x000fe200024050ff */
[----:B------:R-:W-:Y:S01]  /*b3d0*/  FMUL R11, R46, R11 ;  /* 0x0000000b2e0b7220 */ /* 0x000fe20000400000 */
[----:B------:R-:W-:Y:S01]  /*b3e0*/  LOP3.LUT R3, R84, 0xffffe000, RZ, 0xc0, !PT ;  /* 0xffffe00054037812 */ /* 0x000fe200078ec0ff */
[C---:B------:R-:W-:Y:S01]  /*b3f0*/  FFMA R4, R49.reuse, R33, R4 ;  /* 0x0000002131047223 */ /* 0x040fe20000000004 */
[----:B------:R-:W-:Y:S01]  /*b400*/  F2FP.TF32.F32.PACK_B R55, R55 ;  /* 0x00000037ff37723e */ /* 0x000fe200024050ff */
[----:B------:R-:W-:Y:S01]  /*b410*/  FFMA R5, R49, R50, R5 ;  /* 0x0000003231057223 */ /* 0x000fe20000000005 */
[----:B------:R-:W-:Y:S01]  /*b420*/  LOP3.LUT R32, R85, 0xffffe000, RZ, 0xc0, !PT ;  /* 0xffffe00055207812 */ /* 0x000fe200078ec0ff */
[C---:B------:R-:W-:Y:S01]  /*b430*/  FFMA R6, R49.reuse, R0, R6 ;  /* 0x0000000031067223 */ /* 0x040fe20000000006 */
[----:B------:R-:W-:Y:S01]  /*b440*/  F2FP.TF32.F32.PACK_B R4, R4 ;  /* 0x00000004ff04723e */ /* 0x000fe200024050ff */
[C---:B------:R-:W-:Y:S01]  /*b450*/  FFMA R7, R49.reuse, R2, R11 ;  /* 0x0000000231077223 */ /* 0x040fe2000000000b */
[----:B------:R-:W-:Y:S01]  /*b460*/  F2FP.TF32.F32.PACK_B R5, R5 ;  /* 0x00000005ff05723e */ /* 0x000fe200024050ff */
[----:B------:R-:W-:Y:S01]  /*b470*/  STS.128 [R129+UR48+0x4400], R52 ;  /* 0x0044003481007988 */ /* 0x000fe20008000c30 */
[----:B------:R-:W-:Y:S01]  /*b480*/  F2FP.TF32.F32.PACK_B R6, R6 ;  /* 0x00000006ff06723e */ /* 0x000fe200024050ff */
[C---:B------:R-:W-:Y:S01]  /*b490*/  FFMA R8, R49.reuse, R3, R8 ;  /* 0x0000000331087223 */ /* 0x040fe20000000008 */
[----:B------:R-:W-:Y:S01]  /*b4a0*/  F2FP.TF32.F32.PACK_B R7, R7 ;  /* 0x00000007ff07723e */ /* 0x000fe200024050ff */
[----:B------:R-:W-:Y:S01]  /*b4b0*/  FFMA R9, R49, R32, R9 ;  /* 0x0000002031097223 */ /* 0x000fe20000000009 */
[----:B------:R-:W-:Y:S01]  /*b4c0*/  LOP3.LUT R33, R86, 0xffffe000, RZ, 0xc0, !PT ;  /* 0xffffe00056217812 */ /* 0x000fe200078ec0ff */
[----:B------:R-:W-:Y:S01]  /*b4d0*/  FMUL R15, R46, R15 ;  /* 0x0000000f2e0f7220 */ /* 0x000fe20000400000 */
[----:B------:R-:W-:Y:S01]  /*b4e0*/  LOP3.LUT R0, R87, 0xffffe000, RZ, 0xc0, !PT ;  /* 0xffffe00057007812 */ /* 0x000fe200078ec0ff */
[----:B------:R1:W-:Y:S01]  /*b4f0*/  STS.128 [R128+0x4400], R4 ;  /* 0x0044000480007388 */ /* 0x0003e20000000c00 */
[----:B------:R-:W-:Y:S01]  /*b500*/  LOP3.LUT R3, R80, 0xffffe000, RZ, 0xc0, !PT ;  /* 0xffffe00050037812 */ /* 0x000fe200078ec0ff */
[----:B------:R-:W-:Y:S01]  /*b510*/  FFMA R10, R49, R33, R10 ;  /* 0x00000021310a7223 */ /* 0x000fe2000000000a */
[----:B------:R-:W-:Y:S01]  /*b520*/  LOP3.LUT R2, R81, 0xffffe000, RZ, 0xc0, !PT ;  /* 0xffffe00051027812 */ /* 0x000fe200078ec0ff */
[C---:B------:R-:W-:Y:S01]  /*b530*/  FFMA R11, R49.reuse, R0, R15 ;  /* 0x00000000310b7223 */ /* 0x040fe2000000000f */
[----:B------:R-:W-:Y:S01]  /*b540*/  LOP3.LUT R33, R82, 0xffffe000, RZ, 0xc0, !PT ;  /* 0xffffe00052217812 */ /* 0x000fe200078ec0ff */
[----:B------:R-:W-:Y:S01]  /*b550*/  FFMA R12, R49, R3, R12 ;  /* 0x00000003310c7223 */ /* 0x000fe2000000000c */
[----:B------:R-:W-:Y:S01]  /*b560*/  LOP3.LUT R32, R83, 0xffffe000, RZ, 0xc0, !PT ;  /* 0xffffe00053207812 */ /* 0x000fe200078ec0ff */
[C---:B------:R-:W-:Y:S01]  /*b570*/  FFMA R13, R49.reuse, R2, R13 ;  /* 0x00000002310d7223 */ /* 0x040fe2000000000d */
[----:B------:R-:W-:Y:S01]  /*b580*/  LOP3.LUT R0, R64, 0xffffe000, RZ, 0xc0, !PT ;  /* 0xffffe00040007812 */ /* 0x000fe200078ec0ff */
[C---:B------:R-:W-:Y:S01]  /*b590*/  FMUL R19, R46.reuse, R19 ;  /* 0x000000132e137220 */ /* 0x040fe20000400000 */
[----:B------:R-:W-:Y:S01]  /*b5a0*/  F2FP.TF32.F32.PACK_B R8, R8 ;  /* 0x00000008ff08723e */ /* 0x000fe200024050ff */
[C---:B------:R-:W-:Y:S01]  /*b5b0*/  FFMA R14, R49.reuse, R33, R14 ;  /* 0x00000021310e7223 */ /* 0x040fe2000000000e */
[----:B------:R-:W-:Y:S01]  /*b5c0*/  F2FP.TF32.F32.PACK_B R9, R9 ;  /* 0x00000009ff09723e */ /* 0x000fe200024050ff */
[C---:B------:R-:W-:Y:S01]  /*b5d0*/  FFMA R15, R49.reuse, R32, R19 ;  /* 0x00000020310f7223 */ /* 0x040fe20000000013 */
[----:B------:R-:W-:Y:S01]  /*b5e0*/  F2FP.TF32.F32.PACK_B R10, R10 ;  /* 0x0000000aff0a723e */ /* 0x000fe200024050ff */
[----:B------:R-:W-:Y:S01]  /*b5f0*/  FFMA R16, R49, R0, R16 ;  /* 0x0000000031107223 */ /* 0x000fe20000000010 */
[----:B------:R-:W-:Y:S01]  /*b600*/  F2FP.TF32.F32.PACK_B R11, R11 ;  /* 0x0000000bff0b723e */ /* 0x000fe200024050ff */
[C---:B------:R-:W-:Y:S01]  /*b610*/  FMUL R23, R46.reuse, R23 ;  /* 0x000000172e177220 */ /* 0x040fe20000400000 */
[----:B------:R-:W-:Y:S01]  /*b620*/  LOP3.LUT R0, R65, 0xffffe000, RZ, 0xc0, !PT ;  /* 0xffffe00041007812 */ /* 0x000fe200078ec0ff */
[----:B------:R-:W-:Y:S01]  /*b630*/  FMUL R27, R46, R27 ;  /* 0x0000001b2e1b7220 */ /* 0x000fe20000400000 */
[----:B------:R-:W-:Y:S01]  /*b640*/  LOP3.LUT R3, R66, 0xffffe000, RZ, 0xc0, !PT ;  /* 0xffffe00042037812 */ /* 0x000fe200078ec0ff */
[----:B------:R2:W-:Y:S01]  /*b650*/  STS.128 [R127+0x4400], R8 ;  /* 0x004400087f007388 */ /* 0x0005e20000000c00 */
[----:B------:R-:W-:Y:S01]  /*b660*/  LOP3.LUT R2, R67, 0xffffe000, RZ, 0xc0, !PT ;  /* 0xffffe00043027812 */ /* 0x000fe200078ec0ff */
[C---:B------:R-:W-:Y:S01]  /*b670*/  FFMA R17, R49.reuse, R0, R17 ;  /* 0x0000000031117223 */ /* 0x040fe20000000011 */
[----:B------:R-:W-:Y:S01]  /*b680*/  F2FP.TF32.F32.PACK_B R12, R12 ;  /* 0x0000000cff0c723e */ /* 0x000fe200024050ff */
[C---:B------:R-:W-:Y:S01]  /*b690*/  FFMA R18, R49.reuse, R3, R18 ;  /* 0x0000000331127223 */ /* 0x040fe20000000012 */
[----:B------:R-:W-:Y:S01]  /*b6a0*/  F2FP.TF32.F32.PACK_B R13, R13 ;  /* 0x0000000dff0d723e */ /* 0x000fe200024050ff */
[----:B------:R-:W-:Y:S01]  /*b6b0*/  FFMA R19, R49, R2, R23 ;  /* 0x0000000231137223 */ /* 0x000fe20000000017 */
[----:B------:R-:W-:Y:S01]  /*b6c0*/  F2FP.TF32.F32.PACK_B R14, R14 ;  /* 0x0000000eff0e723e */ /* 0x000fe200024050ff */
[C---:B------:R-:W-:Y:S01]  /*b6d0*/  FMUL R31, R46.reuse, R31 ;  /* 0x0000001f2e1f7220 */ /* 0x040fe20000400000 */
[----:B------:R-:W-:Y:S01]  /*b6e0*/  F2FP.TF32.F32.PACK_B R15, R15 ;  /* 0x0000000fff0f723e */ /* 0x000fe200024050ff */
[----:B------:R-:W-:Y:S01]  /*b6f0*/  FMUL R35, R46, R35 ;  /* 0x000000232e237220 */ /* 0x000fe20000400000 */
[----:B------:R-:W-:Y:S02]  /*b700*/  LOP3.LUT R33, R68, 0xffffe000, RZ, 0xc0, !PT ;  /* 0xffffe00044217812 */ /* 0x000fe400078ec0ff */
[----:B------:R-:W-:Y:S01]  /*b710*/  LOP3.LUT R32, R69, 0xffffe000, RZ, 0xc0, !PT ;  /* 0xffffe00045207812 */ /* 0x000fe200078ec0ff */
[----:B------:R2:W-:Y:S01]  /*b720*/  STS.128 [R125+0x4400], R12 ;  /* 0x0044000c7d007388 */ /* 0x0005e20000000c00 */
[----:B------:R-:W-:Y:S01]  /*b730*/  LOP3.LUT R0, R70, 0xffffe000, RZ, 0xc0, !PT ;  /* 0xffffe00046007812 */ /* 0x000fe200078ec0ff */
[----:B------:R-:W-:Y:S01]  /*b740*/  FFMA R20, R49, R33, R20 ;  /* 0x0000002131147223 */ /* 0x000fe20000000014 */
[----:B------:R-:W-:Y:S01]  /*b750*/  LOP3.LUT R2, R71, 0xffffe000, RZ, 0xc0, !PT ;  /* 0xffffe00047027812 */ /* 0x000fe200078ec0ff */
[C---:B------:R-:W-:Y:S01]  /*b760*/  FFMA R21, R49.reuse, R32, R21 ;  /* 0x0000002031157223 */ /* 0x040fe20000000015 */
[----:B------:R-:W-:Y:S01]  /*b770*/  F2FP.TF32.F32.PACK_B R16, R16 ;  /* 0x00000010ff10723e */ /* 0x000fe200024050ff */
[C---:B------:R-:W-:Y:S01]  /*b780*/  FFMA R22, R49.reuse, R0, R22 ;  /* 0x0000000031167223 */ /* 0x040fe20000000016 */
[----:B------:R-:W-:Y:S01]  /*b790*/  F2FP.TF32.F32.PACK_B R17, R17 ;  /* 0x00000011ff11723e */ /* 0x000fe200024050ff */
[----:B------:R-:W-:Y:S01]  /*b7a0*/  FFMA R23, R49, R2, R27 ;  /* 0x0000000231177223 */ /* 0x000fe2000000001b */
[----:B------:R-:W-:Y:S02]  /*b7b0*/  F2FP.TF32.F32.PACK_B R18, R18 ;  /* 0x00000012ff12723e */ /* 0x000fe400024050ff */
[----:B------:R-:W-:Y:S02]  /*b7c0*/  F2FP.TF32.F32.PACK_B R19, R19 ;  /* 0x00000013ff13723e */ /* 0x000fe400024050ff */
[----:B------:R-:W-:Y:S02]  /*b7d0*/  LOP3.LUT R3, R72, 0xffffe000, RZ, 0xc0, !PT ;  /* 0xffffe00048037812 */ /* 0x000fe400078ec0ff */
[----:B-1----:R-:W-:Y:S01]  /*b7e0*/  LOP3.LUT R4, R73, 0xffffe000, RZ, 0xc0, !PT ;  /* 0xffffe00049047812 */ /* 0x002fe200078ec0ff */
        /* <DEDUP_REMOVED lines=48> */
[----:B-1----:R-:W-:Y:S04]  /*baf0*/  DEPBAR.LE SB0, 0x1 ;  /* 0x000080400000791a */ /* 0x002fe80000000000 */
.L_x_159:
[----:B------:R-:W-:Y:S05]  /*bb00*/  BSYNC.RECONVERGENT B0 ;  /* 0x0000000000007941 */ /* 0x000fea0003800200 */
.L_x_158:
        /* <DEDUP_REMOVED lines=12> */
[----:B------:R-:W-:Y:S05]  /*bbd0*/  @P1 IMAD R5, R62, 0x4000, R129 ;  /* 0x000040003e051824 */ /* 0x000fea00078e0281 */
        /* <DEDUP_REMOVED lines=8> */
.L_x_163:
[----:B------:R-:W-:Y:S05]  /*bc60*/  BSYNC B0 ;  /* 0x0000000000007941 */ /* 0x000fea0003800000 */
.L_x_162:
[----:B------:R-:W-:Y:S01]  /*bc70*/  ISETP.NE.AND P0, PT, R132, RZ, PT ;  /* 0x000000ff8400720c */ /* 0x000fe20003f05270 */
[----:B------:R-:W-:Y:S11]  /*bc80*/  VIADD R62, R62, 0x1 ;  /* 0x000000013e3e7836 */ /* 0x000ff60000000000 */
[----:B------:R-:W-:Y:S01]  /*bc90*/  @!UPT UIADD3 URZ, UPT, UPT, URZ, URZ, URZ ;  /* 0x000000fffffff290 */ /* 0x000fe2000fffe0ff */
[----:B------:R4:W3:Y:S01]  /*bca0*/  @P0 LDS.128 R92, [R5+UR48+0x400] ;  /* 0x00040030055c0984 */ /* 0x0008e20008000c00 */
[----:B-1----:R-:W-:Y:S02]  /*bcb0*/  @P0 IMAD.IADD R0, R61, 0x1, R2 ;  /* 0x000000013d000824 */ /* 0x002fe400078e0202 */
[C---:B------:R-:W-:Y:S01]  /*bcc0*/  @P0 IMAD.IADD R6, R63.reuse, 0x1, R4 ;  /* 0x000000013f060824 */ /* 0x040fe200078e0204 */
[----:B------:R4:W1:Y:S01]  /*bcd0*/  @P0 LDS.128 R88, [R3+0x400] ;  /* 0x0004000003580984 */ /* 0x0008620000000c00 */
[C---:B------:R-:W-:Y:S02]  /*bce0*/  @P0 IMAD.IADD R7, R63.reuse, 0x1, R2 ;  /* 0x000000013f070824 */ /* 0x040fe400078e0202 */
[----:B--2---:R-:W-:Y:S01]  /*bcf0*/  @P0 IMAD.IADD R8, R63, 0x1, R0 ;  /* 0x000000013f080824 */ /* 0x004fe200078e0200 */
[----:B------:R4:W2:Y:S04]  /*bd00*/  @P0 LDS.128 R84, [R4+0x400] ;  /* 0x0004000004540984 */ /* 0x0008a80000000c00 */
[----:B------:R4:W1:Y:S04]  /*bd10*/  @P0 LDS.128 R80, [R6+0x400] ;  /* 0x0004000006500984 */ /* 0x0008680000000c00 */
[----:B------:R4:W1:Y:S04]  /*bd20*/  @P0 LDS.128 R64, [R2+0x400] ;  /* 0x0004000002400984 */ /* 0x0008680000000c00 */
[----:B------:R4:W1:Y:S04]  /*bd30*/  @P0 LDS.128 R68, [R7+0x400] ;  /* 0x0004000007440984 */ /* 0x0008680000000c00 */
[----:B------:R4:W1:Y:S04]  /*bd40*/  @P0 LDS.128 R72, [R0+0x400] ;  /* 0x0004000000480984 */ /* 0x0008680000000c00 */
[----:B------:R4:W1:Y:S01]  /*bd50*/  @P0 LDS.128 R76, [R8+0x400] ;  /* 0x00040000084c0984 */ /* 0x0008620000000c00 */
[C---:B------:R-:W-:Y:S04]  /*bd60*/  ISETP.NE.AND P0, PT, R62.reuse, 0x4, PT ;  /* 0x000000043e00780c */ /* 0x040fe80003f05270 */
[----:B------:R-:W-:Y:S02]  /*bd70*/  SEL R10, RZ, 0x1, P0 ;  /* 0x00000001ff0a7807 */ /* 0x000fe40000000000 */
[----:B------:R-:W-:Y:S02]  /*bd80*/  SEL R62, R62, RZ, P0 ;  /* 0x000000ff3e3e7207 */ /* 0x000fe40000000000 */
[----:B------:R-:W-:Y:S02]  /*bd90*/  LOP3.LUT R133, R133, R10, RZ, 0x3c, !PT ;  /* 0x0000000a85857212 */ /* 0x000fe400078e3cff */
.L_x_161:
[----:B------:R-:W-:Y:S05]  /*bda0*/  BSYNC B1 ;  /* 0x0000000000017941 */ /* 0x000fea0003800000 */
.L_x_160:
[----:B----4-:R-:W-:Y:S05]  /*bdb0*/  VIADD R3, R48, 0xc0 ;  /* 0x000000c030037836 */ /* 0x010fea0000000000 */
[----:B------:R-:W-:Y:S04]  /*bdc0*/  SHF.R.U32.HI R3, RZ, 0x15, R3 ;  /* 0x00000015ff037819 */ /* 0x000fe80000011603 */
[----:B------:R-:W-:Y:S11]  /*bdd0*/  LOP3.LUT P0, RZ, R3, 0x3, R110, 0x48, !PT ;  /* 0x0000000303ff7812 */ /* 0x000ff6000780486e */
[----:B------:R-:W-:Y:S02]  /*bde0*/  @!UPT UIADD3 URZ, UPT, UPT, URZ, URZ, URZ ;  /* 0x000000fffffff290 */ /* 0x000fe4000fffe0ff */
[----:B------:R-:W-:Y:S05]  /*bdf0*/  @!P0 BRA `(.L_x_165) ;  /* 0x0000000000408947 */ /* 0x000fea0003800000 */
[----:B------:R-:W4:Y:S01]  /*be00*/  LDCU.64 UR8, c[0x4][0x70] ;  /* 0x01000e00ff0877ac */ /* 0x000f220008000a00 */
[----:B------:R-:W-:Y:S01]  /*be10*/  MOV R3, 0x0 ;  /* 0x0000000000037802 */ /* 0x000fe20000000f00 */
[----:B--2---:R-:W-:Y:S02]  /*be20*/  HFMA2 R12, -RZ, RZ, 0, 5.9604644775390625e-08 ;  /* 0x00000001ff0c7431 */ /* 0x004fe400000001ff */
[----:B------:R-:W-:Y:S02]  /*be30*/  IMAD.MOV.U32 R8, RZ, RZ, 0x192 ;  /* 0x00000192ff087424 */ /* 0x000fe400078e00ff */
[----:B------:R-:W-:Y:S01]  /*be40*/  IMAD.MOV.U32 R13, RZ, RZ, RZ ;  /* 0x000000ffff0d7224 */ /* 0x000fe200078e00ff */
[----:B------:R-:W2:Y:S01]  /*be50*/  LDCU.64 UR6, c[0x4][0x78] ;  /* 0x01000f00ff0677ac */ /* 0x000ea20008000a00 */
[----:B------:R-:W1:Y:S01]  /*be60*/  LDC.64 R2, c[0x4][R3] ;  /* 0x0100000003027b82 */ /* 0x000e620000000a00 */
[----:B------:R-:W5:Y:S01]  /*be70*/  LDCU.64 UR4, c[0x4][0x10] ;  /* 0x01000200ff0477ac */ /* 0x000f620008000a00 */
[----:B----4-:R-:W-:Y:S01]  /*be80*/  MOV R5, UR9 ;  /* 0x0000000900057c02 */ /* 0x010fe20008000f00 */
[----:B------:R-:W-:Y:S01]  /*be90*/  IMAD.U32 R4, RZ, RZ, UR8 ;  /* 0x00000008ff047e24 */ /* 0x000fe2000f8e00ff */
[----:B--2---:R-:W-:Y:S01]  /*bea0*/  MOV R7, UR7 ;  /* 0x0000000700077c02 */ /* 0x004fe20008000f00 */
[----:B------:R-:W-:Y:S01]  /*beb0*/  IMAD.U32 R6, RZ, RZ, UR6 ;  /* 0x00000006ff067e24 */ /* 0x000fe2000f8e00ff */
[----:B-----5:R-:W-:Y:S01]  /*bec0*/  MOV R11, UR5 ;  /* 0x00000005000b7c02 */ /* 0x020fe20008000f00 */
[----:B------:R-:W-:Y:S02]  /*bed0*/  IMAD.U32 R10, RZ, RZ, UR4 ;  /* 0x00000004ff0a7e24 */ /* 0x000fe4000f8e00ff */
[----:B------:R-:W-:Y:S07]  /*bee0*/  LEPC R20, `(.L_x_165) ;  /* 0x000000001014794e */ /* 0x000fee0000000000 */
[----:B-1-3--:R-:W-:Y:S05]  /*bef0*/  CALL.ABS.NOINC R2 ;  /* 0x0000000002007343 */ /* 0x00afea0003c00000 */
.L_x_165:
[----:B------:R-:W-:Y:S01]  /*bf00*/  ISETP.NE.AND P6, PT, R126, RZ, PT ;  /* 0x000000ff7e00720c */ /* 0x000fe20003fc5270 */
[----:B------:R-:W-:Y:S05]  /*bf10*/  WARPSYNC.ALL ;  /* 0x0000000000007948 */ /* 0x000fea0003800000 */
[----:B------:R-:W-:Y:S01]  /*bf20*/  R2UR UR4, R48 ;  /* 0x00000000300472ca */ /* 0x000fe200000e0000 */
[----:B------:R-:W-:Y:S01]  /*bf30*/  IMAD.U32 R0, RZ, RZ, UR40 ;  /* 0x00000028ff007e24 */ /* 0x000fe2000f8e00ff */
[----:B---3--:R-:W-:Y:S01]  /*bf40*/  LOP3.LUT R50, R92, 0xffffe000, RZ, 0xc0, !PT ;  /* 0xffffe0005c327812 */ /* 0x008fe200078ec0ff */
[----:B------:R-:W-:Y:S01]  /*bf50*/  IMAD.U32 R51, RZ, RZ, UR37 ;  /* 0x00000025ff337e24 */ /* 0x000fe2000f8e00ff */
[----:B------:R-:W-:Y:S01]  /*bf60*/  ISETP.NE.AND P0, PT, R117, RZ, PT ;  /* 0x000000ff7500720c */ /* 0x000fe20003f05270 */
[----:B------:R-:W-:Y:S02]  /*bf70*/  BSSY.RECONVERGENT B0, `(.L_x_166) ;  /* 0x000009f000007945 */ /* 0x000fe40003800200 */
[----:B------:R-:W-:Y:S05]  /*bf80*/  @P6 LEA R0, R0, UR48, 0x3 ;  /* 0x0000003000006c11 */ /* 0x000fea000f8e18ff */
[----:B------:R-:W-:Y:S01]  /*bf90*/  @P6 VIADD R0, R0, 0x50 ;  /* 0x0000005000006836 */ /* 0x000fe20000000000 */
[----:B--2---:R-:W2:Y:S04]  /*bfa0*/  LDTM.x32 R4, tmem[UR4+0xc0] ;  /* 0x0000c004000479ee */ /* 0x004ea800082c0000 */
[----:B------:R-:W-:Y:S01]  /*bfb0*/  @P6 PRMT R51, R51, 0x654, R0 ;  /* 0x0000065433336816 */ /* 0x000fe20000000000 */
[C---:B--2---:R-:W-:Y:S01]  /*bfc0*/  FMUL R0, R46.reuse, R4 ;  /* 0x000000042e007220 */ /* 0x044fe20000400000 */
        /* <DEDUP_REMOVED lines=13> */
[----:B-1----:R-:W-:Y:S01]  /*c0a0*/  LOP3.LUT R50, R89, 0xffffe000, RZ, 0xc0, !PT ;  /* 0xffffe00059327812 */ /* 0x002fe200078ec0ff */
        /* <DEDUP_REMOVED lines=139> */
.L_x_167:
[----:B------:R-:W-:Y:S05]  /*c960*/  BSYNC.RECONVERGENT B0 ;  /* 0x0000000000007941 */ /* 0x000fea0003800200 */
.L_x_166:
[----:B------:R-:W-:Y:S01]  /*c970*/  BAR.SYNC.DEFER_BLOCKING 0x1, 0x80 ;  /* 0x0042000000007b1d */ /* 0x000fe20000010000 */
[----:B------:R-:W-:Y:S04]  /*c980*/  UIADD3 UR51, UPT, UPT, UR40, 0x1, URZ ;  /* 0x0000000128337890 */ /* 0x000fe8000fffe0ff */
[----:B------:R-:W-:Y:S04]  /*c990*/  UISETP.NE.AND UP0, UPT, UR51, 0x4, UPT ;  /* 0x000000043300788c */ /* 0x000fe8000bf05270 */
[----:B------:R-:W-:Y:S01]  /*c9a0*/  USEL UR51, UR51, URZ, UP0 ;  /* 0x000000ff33337287 */ /* 0x000fe20008000000 */
[----:B------:R1:W-:Y:S01]  /*c9b0*/  @P6 SYNCS.ARRIVE.TRANS64.RED.A1T0 RZ, [R51+URZ], RZ ;  /* 0x000000ff33ff69a7 */ /* 0x0003e200081004ff */
[----:B------:R-:W-:Y:S01]  /*c9c0*/  BSSY B1, `(.L_x_168) ;  /* 0x000001f000017945 */ /* 0x000fe20003800000 */
[----:B------:R-:W3:Y:S02]  /*c9d0*/  @P6 SYNCS.PHASECHK.TRANS64.TRYWAIT P0, [R0+URZ+0x30], R3 ;  /* 0x00003003000065a7 */ /* 0x000ee400080011ff */
[----:B---3--:R-:W-:Y:S01]  /*c9e0*/  @P6 SEL R131, RZ, 0x1, !P0 ;  /* 0x00000001ff836807 */ /* 0x008fe20004000000 */
        /* <DEDUP_REMOVED lines=13> */
.L_x_171:
[----:B------:R-:W-:Y:S05]  /*cac0*/  BSYNC B0 ;  /* 0x0000000000007941 */ /* 0x000fea0003800000 */
.L_x_170:
[----:B------:R-:W-:Y:S11]  /*cad0*/  ISETP.NE.AND P0, PT, R132, RZ, PT ;  /* 0x000000ff8400720c */ /* 0x000ff60003f05270 */
[----:B------:R-:W-:Y:S02]  /*cae0*/  @!UPT UIADD3 URZ, UPT, UPT, URZ, URZ, URZ ;  /* 0x000000fffffff290 */ /* 0x000fe4000fffe0ff */
[----:B------:R3:W4:Y:S01]  /*caf0*/  @P0 LDS.128 R92, [R62+UR48+0x400] ;  /* 0x000400303e5c0984 */ /* 0x0007220008000c00 */
[----:B-1----:R-:W-:Y:S01]  /*cb00*/  @P0 IMAD.IADD R0, R61, 0x1, R4 ;  /* 0x000000013d000824 */ /* 0x002fe200078e0204 */
        /* <DEDUP_REMOVED lines=10> */
.L_x_169:
[----:B------:R-:W-:Y:S05]  /*cbb0*/  BSYNC B1 ;  /* 0x0000000000017941 */ /* 0x000fea0003800000 */
.L_x_168:
[----:B---3--:R-:W-:Y:S05]  /*cbc0*/  VIADD R3, R48, 0xe0 ;  /* 0x000000e030037836 */ /* 0x008fea0000000000 */
[----:B------:R-:W-:Y:S04]  /*cbd0*/  SHF.R.U32.HI R3, RZ, 0x15, R3 ;  /* 0x00000015ff037819 */ /* 0x000fe80000011603 */
[----:B------:R-:W-:Y:S11]  /*cbe0*/  LOP3.LUT P0, RZ, R3, 0x3, R110, 0x48, !PT ;  /* 0x0000000303ff7812 */ /* 0x000ff6000780486e */
[----:B------:R-:W-:Y:S02]  /*cbf0*/  @!UPT UIADD3 URZ, UPT, UPT, URZ, URZ, URZ ;  /* 0x000000fffffff290 */ /* 0x000fe4000fffe0ff */
[----:B------:R-:W-:Y:S05]  /*cc00*/  @!P0 BRA `(.L_x_173) ;  /* 0x0000000000408947 */ /* 0x000fea0003800000 */
[----:B------:R-:W3:Y:S01]  /*cc10*/  LDCU.64 UR8, c[0x4][0x70] ;  /* 0x01000e00ff0877ac */ /* 0x000ee20008000a00 */
[----:B------:R-:W-:Y:S01]  /*cc20*/  MOV R3, 0x0 ;  /* 0x0000000000037802 */ /* 0x000fe20000000f00 */
[----:B--2---:R-:W-:Y:S02]  /*cc30*/  HFMA2 R12, -RZ, RZ, 0, 5.9604644775390625e-08 ;  /* 0x00000001ff0c7431 */ /* 0x004fe400000001ff */
[----:B------:R-:W-:Y:S02]  /*cc40*/  IMAD.MOV.U32 R8, RZ, RZ, 0x192 ;  /* 0x00000192ff087424 */ /* 0x000fe400078e00ff */
[----:B------:R-:W-:Y:S01]  /*cc50*/  IMAD.MOV.U32 R13, RZ, RZ, RZ ;  /* 0x000000ffff0d7224 */ /* 0x000fe200078e00ff */
[----:B------:R-:W2:Y:S01]  /*cc60*/  LDCU.64 UR6, c[0x4][0x78] ;  /* 0x01000f00ff0677ac */ /* 0x000ea20008000a00 */
[----:B------:R-:W1:Y:S01]  /*cc70*/  LDC.64 R2, c[0x4][R3] ;  /* 0x0100000003027b82 */ /* 0x000e620000000a00 */
[----:B------:R-:W5:Y:S01]  /*cc80*/  LDCU.64 UR4, c[0x4][0x10] ;  /* 0x01000200ff0477ac */ /* 0x000f620008000a00 */
[----:B---3--:R-:W-:Y:S01]  /*cc90*/  MOV R5, UR9 ;  /* 0x0000000900057c02 */ /* 0x008fe20008000f00 */
[----:B------:R-:W-:Y:S01]  /*cca0*/  IMAD.U32 R4, RZ, RZ, UR8 ;  /* 0x00000008ff047e24 */ /* 0x000fe2000f8e00ff */
[----:B--2---:R-:W-:Y:S01]  /*ccb0*/  MOV R7, UR7 ;  /* 0x0000000700077c02 */ /* 0x004fe20008000f00 */
[----:B------:R-:W-:Y:S01]  /*ccc0*/  IMAD.U32 R6, RZ, RZ, UR6 ;  /* 0x00000006ff067e24 */ /* 0x000fe2000f8e00ff */
[----:B-----5:R-:W-:Y:S01]  /*ccd0*/  MOV R11, UR5 ;  /* 0x00000005000b7c02 */ /* 0x020fe20008000f00 */
[----:B------:R-:W-:Y:S02]  /*cce0*/  IMAD.U32 R10, RZ, RZ, UR4 ;  /* 0x00000004ff0a7e24 */ /* 0x000fe4000f8e00ff */
[----:B------:R-:W-:Y:S07]  /*ccf0*/  LEPC R20, `(.L_x_173) ;  /* 0x000000001014794e */ /* 0x000fee0000000000 */
[----:B-1--4-:R-:W-:Y:S05]  /*cd00*/  CALL.ABS.NOINC R2 ;  /* 0x0000000002007343 */ /* 0x012fea0003c00000 */
.L_x_173:
[----:B------:R-:W-:Y:S01]  /*cd10*/  ISETP.NE.AND P0, PT, R117, RZ, PT ;  /* 0x000000ff7500720c */ /* 0x000fe20003f05270 */
[----:B------:R-:W-:Y:S05]  /*cd20*/  WARPSYNC.ALL ;  /* 0x0000000000007948 */ /* 0x000fea0003800000 */
[----:B------:R-:W-:Y:S01]  /*cd30*/  R2UR UR4, R48 ;  /* 0x00000000300472ca */ /* 0x000fe200000e0000 */
[----:B------:R-:W-:Y:S01]  /*cd40*/  VIADD R130, R130, 0xb0 ;  /* 0x000000b082827836 */ /* 0x000fe20000000000 */
[----:B----4-:R-:W-:Y:S01]  /*cd50*/  LOP3.LUT R0, R92, 0xffffe000, RZ, 0xc0, !PT ;  /* 0xffffe0005c007812 */ /* 0x010fe200078ec0ff */
[----:B------:R-:W-:Y:S01]  /*cd60*/  BSSY.RECONVERGENT B0, `(.L_x_174) ;  /* 0x000009d000007945 */ /* 0x000fe20003800200 */
[----:B------:R-:W-:Y:S02]  /*cd70*/  LOP3.LUT R2, R93, 0xffffe000, RZ, 0xc0, !PT ;  /* 0xffffe0005d027812 */ /* 0x000fe400078ec0ff */
[----:B------:R-:W-:Y:S02]  /*cd80*/  LOP3.LUT R3, R94, 0xffffe000, RZ, 0xc0, !PT ;  /* 0xffffe0005e037812 */ /* 0x000fe400078ec0ff */
[----:B------:R-:W-:Y:S02]  /*cd90*/  LOP3.LUT R50, R95, 0xffffe000, RZ, 0xc0, !PT ;  /* 0xffffe0005f327812 */ /* 0x000fe400078ec0ff */
[----:B-1----:R-:W-:Y:S02]  /*cda0*/  LOP3.LUT R51, R88, 0xffffe000, RZ, 0xc0, !PT ;  /* 0xffffe00058337812 */ /* 0x002fe400078ec0ff */
[----:B------:R-:W-:Y:S01]  /*cdb0*/  LOP3.LUT R52, R89, 0xffffe000, RZ, 0xc0, !PT ;  /* 0xffffe00059347812 */ /* 0x000fe200078ec0ff */
[----:B--2---:R-:W1:Y:S01]  /*cdc0*/  LDTM.x32 R4, tmem[UR4+0xe0] ;  /* 0x0000e004000479ee */ /* 0x004e6200082c0000 */
[----:B------:R-:W-:Y:S01]  /*cdd0*/  LOP3.LUT R53, R90, 0xffffe000, RZ, 0xc0, !PT ;  /* 0xffffe0005a357812 */ /* 0x000fe200078ec0ff */
[----:B------:R-:W-:Y:S01]  /*cde0*/  NOP ;  /* 0x0000000000007918 */ /* 0x000fe20000000000 */
[----:B------:R-:W-:Y:S02]  /*cdf0*/  LOP3.LUT R54, R91, 0xffffe000, RZ, 0xc0, !PT ;  /* 0xffffe0005b367812 */ /* 0x000fe400078ec0ff */
[----:B------:R-:W-:Y:S02]  /*ce00*/  LOP3.LUT R130, R130, 0xfefffff8, RZ, 0xc0, !PT ;  /* 0xfefffff882827812 */ /* 0x000fe400078ec0ff */
[----:B------:R-:W-:Y:S02]  /*ce10*/  LOP3.LUT R55, R84, 0xffffe000, RZ, 0xc0, !PT ;  /* 0xffffe00054377812 */ /* 0x000fe400078ec0ff */
[----:B------:R-:W-:Y:S01]  /*ce20*/  LOP3.LUT R56, R85, 0xffffe000, RZ, 0xc0, !PT ;  /* 0xffffe00055387812 */ /* 0x000fe200078ec0ff */
[----:B-1----:R1:W-:Y:S01]  /*ce30*/  SYNCS.ARRIVE.TRANS64.RED.A1T0 RZ, [R130+URZ], RZ ;  /* 0x000000ff82ff79a7 */ /* 0x0023e200081004ff */
[----:B------:R-:W-:Y:S02]  /*ce40*/  LOP3.LUT R57, R86, 0xffffe000, RZ, 0xc0, !PT ;  /* 0xffffe00056397812 */ /* 0x000fe400078ec0ff */
[----:B------:R-:W-:Y:S02]  /*ce50*/  LOP3.LUT R58, R87, 0xffffe000, RZ, 0xc0, !PT ;  /* 0xffffe000573a7812 */ /* 0x000fe400078ec0ff */
[----:B------:R-:W-:Y:S02]  /*ce60*/  LOP3.LUT R59, R80, 0xffffe000, RZ, 0xc0, !PT ;  /* 0xffffe000503b7812 */ /* 0x000fe400078ec0ff */
[----:B------:R-:W-:Y:S02]  /*ce70*/  LOP3.LUT R60, R81, 0xffffe000, RZ, 0xc0, !PT ;  /* 0xffffe000513c7812 */ /* 0x000fe400078ec0ff */
[----:B------:R-:W-:Y:S02]  /*ce80*/  LOP3.LUT R61, R82, 0xffffe000, RZ, 0xc0, !PT ;  /* 0xffffe000523d7812 */ /* 0x000fe400078ec0ff */
[----:B------:R-:W-:Y:S02]  /*ce90*/  LOP3.LUT R62, R83, 0xffffe000, RZ, 0xc0, !PT ;  /* 0xffffe000533e7812 */ /* 0x000fe400078ec0ff */
[----:B------:R-:W-:Y:S01]  /*cea0*/  LOP3.LUT R63, R64, 0xffffe000, RZ, 0xc0, !PT ;  /* 0xffffe000403f7812 */ /* 0x000fe200078ec0ff */
[C---:B------:R-:W-:Y:S01]  /*ceb0*/  FMUL R4, R46.reuse, R4 ;  /* 0x000000042e047220 */ /* 0x040fe20000400000 */
[----:B------:R-:W-:Y:S01]  /*cec0*/  LOP3.LUT R64, R65, 0xffffe000, RZ, 0xc0, !PT ;  /* 0xffffe00041407812 */ /* 0x000fe200078ec0ff */
[----:B------:R-:W-:Y:S01]  /*ced0*/  FMUL R5, R46, R5 ;  /* 0x000000052e057220 */ /* 0x000fe20000400000 */
[----:B------:R-:W-:Y:S01]  /*cee0*/  LOP3.LUT R65, R66, 0xffffe000, RZ, 0xc0, !PT ;  /* 0xffffe00042417812 */ /* 0x000fe200078ec0ff */
[C---:B------:R-:W-:Y:S01]  /*cef0*/  FMUL R6, R46.reuse, R6 ;  /* 0x000000062e067220 */ /* 0x040fe20000400000 */
[----:B------:R-:W-:Y:S01]  /*cf00*/  LOP3.LUT R66, R67, 0xffffe000, RZ, 0xc0, !PT ;  /* 0xffffe00043427812 */ /* 0x000fe200078ec0ff */
[----:B------:R-:W-:Y:S01]  /*cf10*/  FMUL R7, R46, R7 ;  /* 0x000000072e077220 */ /* 0x000fe20000400000 */
[----:B------:R-:W-:Y:S01]  /*cf20*/  LOP3.LUT R67, R68, 0xffffe000, RZ, 0xc0, !PT ;  /* 0xffffe00044437812 */ /* 0x000fe200078ec0ff */
[----:B------:R-:W-:Y:S01]  /*cf30*/  FFMA R4, R49, R0, R4 ;  /* 0x0000000031047223 */ /* 0x000fe20000000004 */
[----:B------:R-:W-:Y:S01]  /*cf40*/  LOP3.LUT R68, R69, 0xffffe000, RZ, 0xc0, !PT ;  /* 0xffffe00045447812 */ /* 0x000fe200078ec0ff */
[C---:B------:R-:W-:Y:S01]  /*cf50*/  FFMA R5, R49.reuse, R2, R5 ;  /* 0x0000000231057223 */ /* 0x040fe20000000005 */
[----:B------:R-:W-:Y:S01]  /*cf60*/  LOP3.LUT R69, R70, 0xffffe000, RZ, 0xc0, !PT ;  /* 0xffffe00046457812 */ /* 0x000fe200078ec0ff */
[C---:B------:R-:W-:Y:S01]  /*cf70*/  FFMA R6, R49.reuse, R3, R6 ;  /* 0x0000000331067223 */ /* 0x040fe20000000006 */
[----:B------:R-:W-:Y:S01]  /*cf80*/  F2FP.TF32.F32.PACK_B R4, R4 ;  /* 0x00000004ff04723e */ /* 0x000fe200024050ff */
[C---:B------:R-:W-:Y:S01]  /*cf90*/  FFMA R7, R49.reuse, R50, R7 ;  /* 0x0000003231077223 */ /* 0x040fe20000000007 */
[----:B------:R-:W-:Y:S01]  /*cfa0*/  F2FP.TF32.F32.PACK_B R5, R5 ;  /* 0x00000005ff05723e */ /* 0x000fe200024050ff */
        /* <DEDUP_REMOVED lines=9> */
[C---:B------:R-:W-:Y:S01]  /*d040*/  FFMA R11, R49.reuse, R54, R11 ;  /* 0x00000036310b7223 */ /* 0x040fe2000000000b */
[----:B------:R1:W-:Y:S01]  /*d050*/  STS.128 [R129+UR48+0xc400], R4 ;  /* 0x00c4000481007988 */ /* 0x0003e20008000c30 */
[----:B------:R-:W-:Y:S01]  /*d060*/  F2FP.TF32.F32.PACK_B R8, R8 ;  /* 0x00000008ff08723e */ /* 0x000fe200024050ff */
[C---:B------:R-:W-:Y:S01]  /*d070*/  FMUL R12, R46.reuse, R12 ;  /* 0x0000000c2e0c7220 */ /* 0x040fe20000400000 */
[----:B------:R-:W-:Y:S01]  /*d080*/  F2FP.TF32.F32.PACK_B R9, R9 ;  /* 0x00000009ff09723e */ /* 0x000fe200024050ff */
[C---:B------:R-:W-:Y:S01]  /*d090*/  FMUL R13, R46.reuse, R13 ;  /* 0x0000000d2e0d7220 */ /* 0x040fe20000400000 */
[----:B------:R-:W-:Y:S01]  /*d0a0*/  F2FP.TF32.F32.PACK_B R10, R10 ;  /* 0x0000000aff0a723e */ /* 0x000fe200024050ff */
[C---:B------:R-:W-:Y:S01]  /*d0b0*/  FMUL R14, R46.reuse, R14 ;  /* 0x0000000e2e0e7220 */ /* 0x040fe20000400000 */
[C---:B------:R-:W-:Y:S01]  /*d0c0*/  FMUL R15, R46.reuse, R15 ;  /* 0x0000000f2e0f7220 */ /* 0x040fe20000400000 */
[----:B------:R-:W-:Y:S01]  /*d0d0*/  F2FP.TF32.F32.PACK_B R11, R11 ;  /* 0x0000000bff0b723e */ /* 0x000fe200024050ff */
[C---:B------:R-:W-:Y:S01]  /*d0e0*/  FFMA R12, R49.reuse, R55, R12 ;  /* 0x00000037310c7223 */ /* 0x040fe2000000000c */
[C---:B------:R-:W-:Y:S01]  /*d0f0*/  FFMA R13, R49.reuse, R56, R13 ;  /* 0x00000038310d7223 */ /* 0x040fe2000000000d */
[C---:B------:R-:W-:Y:S01]  /*d100*/  FFMA R14, R49.reuse, R57, R14 ;  /* 0x00000039310e7223 */ /* 0x040fe2000000000e */
[C---:B------:R-:W-:Y:S01]  /*d110*/  FFMA R15, R49.reuse, R58, R15 ;  /* 0x0000003a310f7223 */ /* 0x040fe2000000000f */
[----:B------:R1:W-:Y:S01]  /*d120*/  STS.128 [R128+0xc400], R8 ;  /* 0x00c4000880007388 */ /* 0x0003e20000000c00 */
        /* <DEDUP_REMOVED lines=27> */
[C---:B------:R-:W-:Y:S01]  /*d2e0*/  FMUL R24, R46.reuse, R24 ;  /* 0x000000182e187220 */ /* 0x040fe20000400000 */
[----:B------:R-:W-:Y:S01]  /*d2f0*/  F2FP.TF32.F32.PACK_B R20, R20 ;  /* 0x00000014ff14723e */ /* 0x000fe200024050ff */
[C---:B------:R-:W-:Y:S01]  /*d300*/  FMUL R25, R46.reuse, R25 ;  /* 0x000000192e197220 */ /* 0x040fe20000400000 */
[----:B------:R-:W-:Y:S01]  /*d310*/  F2FP.TF32.F32.PACK_B R21, R21 ;  /* 0x00000015ff15723e */ /* 0x000fe200024050ff */
[C---:B------:R-:W-:Y:S01]  /*d320*/  FMUL R26, R46.reuse, R26 ;  /* 0x0000001a2e1a7220 */ /* 0x040fe20000400000 */
[----:B------:R-:W-:Y:S01]  /*d330*/  FMUL R27, R46, R27 ;  /* 0x0000001b2e1b7220 */ /* 0x000fe20000400000 */
[----:B------:R-:W-:Y:S01]  /*d340*/  F2FP.TF32.F32.PACK_B R22, R22 ;  /* 0x00000016ff16723e */ /* 0x000fe200024050ff */
[C---:B------:R-:W-:Y:S01]  /*d350*/  FFMA R24, R49.reuse, R67, R24 ;  /* 0x0000004331187223 */ /* 0x040fe20000000018 */
[----:B------:R-:W-:Y:S01]  /*d360*/  F2FP.TF32.F32.PACK_B R23, R23 ;  /* 0x00000017ff17723e */ /* 0x000fe200024050ff */
[C---:B------:R-:W-:Y:S01]  /*d370*/  FFMA R25, R49.reuse, R68, R25 ;  /* 0x0000004431197223 */ /* 0x040fe20000000019 */
[C---:B------:R-:W-:Y:S01]  /*d380*/  FFMA R26, R49.reuse, R69, R26 ;  /* 0x00000045311a7223 */ /* 0x040fe2000000001a */
[----:B------:R-:W-:Y:S01]  /*d390*/  FFMA R27, R49, R70, R27 ;  /* 0x00000046311b7223 */ /* 0x000fe2000000001b */
[----:B------:R-:W-:Y:S01]  /*d3a0*/  LOP3.LUT R71, R72, 0xffffe000, RZ, 0xc0, !PT ;  /* 0xffffe00048477812 */ /* 0x000fe200078ec0ff */
        /* <DEDUP_REMOVED lines=56> */
.L_x_175:
[----:B------:R-:W-:Y:S05]  /*d730*/  BSYNC.RECONVERGENT B0 ;  /* 0x0000000000007941 */ /* 0x000fea0003800200 */
.L_x_174:
[----:B------:R-:W-:Y:S01]  /*d740*/  BAR.SYNC.DEFER_BLOCKING 0x1, 0x80 ;  /* 0x0042000000007b1d */ /* 0x000fe20000010000 */
[----:B------:R-:W-:Y:S01]  /*d750*/  UISETP.NE.AND UP0, UPT, UR49, -0x8, UPT ;  /* 0xfffffff83100788c */ /* 0x000fe2000bf05270 */
[----:B------:R-:W-:Y:S08]  /*d760*/  IADD3 R44, PT, PT, R44, 0x1, RZ ;  /* 0x000000012c2c7810 */ /* 0x000ff00007ffe0ff */
[----:B------:R-:W-:Y:S05]  /*d770*/  BRA.U !UP0, `(.L_x_176) ;  /* 0x0000000108287547 */ /* 0x000fea000b800000 */
[----:B------:R-:W-:Y:S01]  /*d780*/  ISETP.NE.AND P0, PT, R126, RZ, PT ;  /* 0x000000ff7e00720c */ /* 0x000fe20003f05270 */
[----:B------:R-:W-:Y:S01]  /*d790*/  IMAD.U32 R3, RZ, RZ, UR51 ;  /* 0x00000033ff037e24 */ /* 0x000fe2000f8e00ff */
[----:B------:R-:W-:Y:S01]  /*d7a0*/  UIADD3 UR51, UPT, UPT, UR51, 0x1, URZ ;  /* 0x0000000133337890 */ /* 0x000fe2000fffe0ff */
[----:B------:R-:W-:Y:S03]  /*d7b0*/  IMAD.U32 R0, RZ, RZ, UR37 ;  /* 0x00000025ff007e24 */ /* 0x000fe6000f8e00ff */
[----:B------:R-:W-:Y:S04]  /*d7c0*/  UISETP.NE.AND UP0, UPT, UR51, 0x4, UPT ;  /* 0x000000043300788c */ /* 0x000fe8000bf05270 */
[----:B------:R-:W-:Y:S03]  /*d7d0*/  USEL UR51, UR51, URZ, UP0 ;  /* 0x000000ff33337287 */ /* 0x000fe60008000000 */
[----:B------:R-:W-:Y:S05]  /*d7e0*/  @P0 LEA R3, R3, UR48, 0x3 ;  /* 0x0000003003030c11 */ /* 0x000fea000f8e18ff */
[----:B------:R-:W-:Y:S05]  /*d7f0*/  @P0 VIADD R3, R3, 0x50 ;  /* 0x0000005003030836 */ /* 0x000fea0000000000 */
[----:B------:R-:W-:Y:S04]  /*d800*/  @P0 PRMT R0, R0, 0x654, R3 ;  /* 0x0000065400000816 */ /* 0x000fe80000000003 */
[----:B------:R2:W-:Y:S03]  /*d810*/  @P0 SYNCS.ARRIVE.TRANS64.RED.A1T0 RZ, [R0+URZ], RZ ;  /* 0x000000ff00ff09a7 */ /* 0x0005e600081004ff */
.L_x_176:
[----:B------:R-:W-:Y:S01]  /*d820*/  ISETP.NE.AND P2, PT, R118, RZ, PT ;  /* 0x000000ff7600720c */ /* 0x000fe20003f45270 */
[----:B------:R-:W-:Y:S01]  /*d830*/  UIADD3 UR49, UPT, UPT, UR49, 0x8, URZ ;  /* 0x0000000831317890 */ /* 0x000fe2000fffe0ff */
[----:B------:R-:W-:Y:S01]  /*d840*/  ISETP.NE.AND P0, PT, R120, 0x2, PT ;  /* 0x000000027800780c */ /* 0x000fe20003f05270 */
[----:B-1----:R-:W-:Y:S01]  /*d850*/  IMAD.IADD R20, R43, 0x1, R102 ;  /* 0x000000012b147824 */ /* 0x002fe200078e0266 */
[----:B------:R-:W-:Y:S01]  /*d860*/  ISETP.NE.AND P1, PT, R44, 0x2, PT ;  /* 0x000000022c00780c */ /* 0x000fe20003f25270 */
[----:B------:R-:W-:Y:S01]  /*d870*/  IMAD.IADD R21, R45, 0x1, R104 ;  /* 0x000000012d157824 */ /* 0x000fe200078e0268 */
[----:B--2---:R-:W-:Y:S02]  /*d880*/  SEL R0, RZ, 0x1, P0 ;  /* 0x00000001ff007807 */ /* 0x004fe40000000000 */
[----:B------:R-:W-:Y:S02]  /*d890*/  SEL R3, RZ, 0x1, P1 ;  /* 0x00000001ff037807 */ /* 0x000fe40000800000 */
[----:B------:R-:W-:Y:S02]  /*d8a0*/  LOP3.LUT R113, R113, R0, RZ, 0x3c, !PT ;  /* 0x0000000071717212 */ /* 0x000fe400078e3cff */
[----:B------:R-:W-:Y:S02]  /*d8b0*/  LOP3.LUT R114, R114, R3, RZ, 0x3c, !PT ;  /* 0x0000000372727212 */ /* 0x000fe400078e3cff */
[----:B------:R-:W-:Y:S02]  /*d8c0*/  @P2 R2UR UR36, R112 ;  /* 0x00000000702422ca */ /* 0x000fe400000e0000 */
[----:B------:R-:W-:Y:S02]  /*d8d0*/  SEL R120, R120, RZ, P0 ;  /* 0x000000ff78787207 */ /* 0x000fe40000000000 */
[----:B------:R-:W-:Y:S01]  /*d8e0*/  SEL R44, R44, RZ, P1 ;  /* 0x000000ff2c2c7207 */ /* 0x000fe20000800000 */
[----:B------:R-:W-:Y:S10]  /*d8f0*/  @P2 BRA `(.L_x_177) ;  /* 0xffffff7c00c42947 */ /* 0x000ff4000383ffff */
[----:B------:R-:W-:-:S09]  /*d900*/  UISETP.NE.AND UP0, UPT, UR50, URZ, UPT ;  /* 0x000000ff3200728c */ /* 0x000fd2000bf05270 */
[----:B------:R-:W-:Y:S05]  /*d910*/  BRA.U !UP0, `(.L_x_178) ;  /* 0x0000000108487547 */ /* 0x000fea000b800000 */
[----:B------:R-:W1:Y:S02]  /*d920*/  LDCU.64 UR4, c[0x0][0x890] ;  /* 0x00011200ff0477ac */ /* 0x000e640008000a00 */
[----:B-1----:R-:W-:-:S04]  /*d930*/  UISETP.NE.U32.AND UP0, UPT, UR4, URZ, UPT ;  /* 0x000000ff0400728c */ /* 0x002fc8000bf05070 */
[----:B------:R-:W-:-:S09]  /*d940*/  UISETP.NE.AND.EX UP0, UPT, UR5, URZ, UPT, UP0 ;  /* 0x000000ff0500728c */ /* 0x000fd2000bf05300 */
[----:B------:R-:W-:Y:S05]  /*d950*/  BRA.U UP0, `(.L_x_179) ;  /* 0x00000001000c7547 */ /* 0x000fea000b800000 */
[----:B------:R-:W-:-:S13]  /*d960*/  FSETP.NEU.AND P0, PT, R49, RZ, PT ;  /* 0x000000ff3100720b */ /* 0x000fda0003f0d000 */
[----:B------:R-:W-:Y:S05]  /*d970*/  @!P0 EXIT ;  /* 0x000000000000894d */ /* 0x000fea0003800000 */
[----:B------:R-:W-:Y:S05]  /*d980*/  BRA `(.L_x_178) ;  /* 0x00000000002c7947 */ /* 0x000fea0003800000 */
.L_x_179:
[----:B------:R-:W-:Y:S01]  /*d990*/  ISETP.NE.AND P0, PT, R119, RZ, PT ;  /* 0x000000ff7700720c */ /* 0x000fe20003f05270 */
[----:B------:R-:W-:-:S12]  /*d9a0*/  BSSY.RECONVERGENT B0, `(.L_x_178) ;  /* 0x0000009000007945 */ /* 0x000fd80003800200 */
[----:B------:R-:W-:Y:S05]  /*d9b0*/  @P0 BRA `(.L_x_180) ;  /* 0x0000000000140947 */ /* 0x000fea0003800000 */
[----:B------:R-:W1:Y:S02]  /*d9c0*/  LDCU.64 UR4, c[0x0][0x888] ;  /* 0x00011100ff0477ac */ /* 0x000e640008000a00 */
[----:B-1----:R-:W-:-:S04]  /*d9d0*/  ISETP.NE.U32.AND P0, PT, RZ, UR4, PT ;  /* 0x00000004ff007c0c */ /* 0x002fc8000bf05070 */
[----:B------:R-:W-:-:S13]  /*d9e0*/  ISETP.NE.AND.EX P0, PT, RZ, UR5, PT, P0 ;  /* 0x00000005ff007c0c */ /* 0x000fda000bf05300 */
[----:B------:R-:W-:Y:S05]  /*d9f0*/  @!P0 EXIT ;  /* 0x000000000000894d */ /* 0x000fea0003800000 */
[----:B------:R-:W-:Y:S05]  /*da00*/  BRA `(.L_x_181) ;  /* 0x0000000000087947 */ /* 0x000fea0003800000 */
.L_x_180:
[----:B------:R-:W-:-:S13]  /*da10*/  FSETP.NEU.AND P0, PT, R49, RZ, PT ;  /* 0x000000ff3100720b */ /* 0x000fda0003f0d000 */
[----:B------:R-:W-:Y:S05]  /*da20*/  @!P0 EXIT ;  /* 0x000000000000894d */ /* 0x000fea0003800000 */
.L_x_181:
[----:B------:R-:W-:Y:S05]  /*da30*/  BSYNC.RECONVERGENT B0 ;  /* 0x0000000000007941 */ /* 0x000fea0003800200 */
.L_x_178:
[----:B------:R-:W-:Y:S01]  /*da40*/  ULEA UR4, UR51, UR48, 0x3 ;  /* 0x0000003033047291 */ /* 0x000fe2000f8e18ff */
[----:B------:R-:W-:-:S04]  /*da50*/  DEPBAR.LE SB0, 0x0 ;  /* 0x000080000000791a */ /* 0x000fc80000000000 */
[----:B------:R-:W-:-:S04]  /*da60*/  UIADD3 UR4, UPT, UPT, UR4, 0x50, URZ ;  /* 0x0000005004047890 */ /* 0x000fc8000fffe0ff */
[----:B------:R-:W-:-:S09]  /*da70*/  UPRMT UR4, UR37, 0x654, UR4 ;  /* 0x0000065425047896 */ /* 0x000fd20008000004 */
[----:B------:R-:W-:Y:S01]  /*da80*/  SYNCS.ARRIVE.TRANS64.RED.A1T0 RZ, [UR4], RZ ;  /* 0x000000ffffff79a7 */ /* 0x000fe20008100404 */
[----:B------:R-:W-:Y:S05]  /*da90*/  EXIT ;  /* 0x000000000000794d */ /* 0x000fea0003800000 */
.L_x_24:
[----:B--2---:R2:W4:Y:S02]  /*daa0*/  SYNCS.PHASECHK.TRANS64.TRYWAIT P0, [R3+URZ+0xd0], R2 ;  /* 0x0000d002030075a7 */ /* 0x00452400080011ff */
[----:B----4-:R-:W-:Y:S05]  /*dab0*/  @!P0 NANOSLEEP.SYNCS 0x989680 ;  /* 0x009896800000895d */ /* 0x010fea0003900000 */
[----:B------:R-:W4:Y:S02]  /*dac0*/  @!P0 SYNCS.PHASECHK.TRANS64 P0, [R3+URZ+0xd0], R2 ;  /* 0x0000d002030085a7 */ /* 0x000f2400080010ff */
[----:B----4-:R-:W-:Y:S05]  /*dad0*/  @!P0 BRA `(.L_x_24) ;  /* 0xfffffffc00f08947 */ /* 0x010fea000383ffff */
[----:B------:R-:W-:Y:S05]  /*dae0*/  BRA `(.L_x_182) ;  /* 0xffffff3c00307947 */ /* 0x000fea000383ffff */
.L_x_27:
[----:B-1----:R-:W-:-:S07]  /*daf0*/  MOV R2, UR33 ;  /* 0x0000002100027c02 */ /* 0x002fce0008000f00 */
.L_x_183:
[----:B-1----:R1:W2:Y:S02]  /*db00*/  SYNCS.PHASECHK.TRANS64.TRYWAIT P0, [R2+URZ+0x18], R5 ;  /* 0x00001805020075a7 */ /* 0x0022a400080011ff */
[----:B--2---:R-:W-:Y:S05]  /*db10*/  @!P0 NANOSLEEP.SYNCS 0x989680 ;  /* 0x009896800000895d */ /* 0x004fea0003900000 */
[----:B------:R-:W2:Y:S02]  /*db20*/  @!P0 SYNCS.PHASECHK.TRANS64 P0, [R2+URZ+0x18], R5 ;  /* 0x00001805020085a7 */ /* 0x000ea400080010ff */
[----:B--2---:R-:W-:Y:S05]  /*db30*/  @!P0 BRA `(.L_x_183) ;  /* 0xfffffffc00f08947 */ /* 0x004fea000383ffff */
[----:B------:R-:W-:Y:S05]  /*db40*/  BRA `(.L_x_26) ;  /* 0xffffff3c00947947 */ /* 0x000fea000383ffff */
.L_x_34:
[----:B-1----:R-:W-:-:S07]  /*db50*/  MOV R2, UR17 ;  /* 0x0000001100027c02 */ /* 0x002fce0008000f00 */
.L_x_184:
[----:B-1----:R1:W2:Y:S02]  /*db60*/  SYNCS.PHASECHK.TRANS64.TRYWAIT P0, [R2+URZ+0x18], R5 ;  /* 0x00001805020075a7 */ /* 0x0022a400080011ff */
[----:B--2---:R-:W-:Y:S05]  /*db70*/  @!P0 NANOSLEEP.SYNCS 0x989680 ;  /* 0x009896800000895d */ /* 0x004fea0003900000 */
[----:B------:R-:W2:Y:S02]  /*db80*/  @!P0 SYNCS.PHASECHK.TRANS64 P0, [R2+URZ+0x18], R5 ;  /* 0x00001805020085a7 */ /* 0x000ea400080010ff */
[----:B--2---:R-:W-:Y:S05]  /*db90*/  @!P0 BRA `(.L_x_184) ;  /* 0xfffffffc00f08947 */ /* 0x004fea000383ffff */
[----:B------:R-:W-:Y:S05]  /*dba0*/  BRA `(.L_x_33) ;  /* 0xffffff40004c7947 */ /* 0x000fea000383ffff */
.L_x_39:
[----:B-1----:R1:W2:Y:S02]  /*dbb0*/  SYNCS.PHASECHK.TRANS64.TRYWAIT P0, [R2+URZ+0x80], R3 ;  /* 0x00008003020075a7 */ /* 0x0022a400080011ff */
[----:B--2---:R-:W-:Y:S05]  /*dbc0*/  @!P0 NANOSLEEP.SYNCS 0x989680 ;  /* 0x009896800000895d */ /* 0x004fea0003900000 */
[----:B------:R-:W2:Y:S02]  /*dbd0*/  @!P0 SYNCS.PHASECHK.TRANS64 P0, [R2+URZ+0x80], R3 ;  /* 0x00008003020085a7 */ /* 0x000ea400080010ff */
[----:B--2---:R-:W-:Y:S05]  /*dbe0*/  @!P0 BRA `(.L_x_39) ;  /* 0xfffffffc00f08947 */ /* 0x004fea000383ffff */
[----:B------:R-:W-:Y:S05]  /*dbf0*/  BRA `(.L_x_185) ;  /* 0xffffff4000ec7947 */ /* 0x000fea000383ffff */
.L_x_43:
[----:B---3--:R-:W-:-:S07]  /*dc00*/  MOV R0, UR4 ;  /* 0x0000000400007c02 */ /* 0x008fce0008000f00 */
.L_x_186:
[----:B-1----:R1:W2:Y:S02]  /*dc10*/  SYNCS.PHASECHK.TRANS64.TRYWAIT P0, [R0+URZ], R3 ;  /* 0x00000003000075a7 */ /* 0x0022a400080011ff */
[----:B--2---:R-:W-:Y:S05]  /*dc20*/  @!P0 NANOSLEEP.SYNCS 0x989680 ;  /* 0x009896800000895d */ /* 0x004fea0003900000 */
[----:B------:R-:W2:Y:S02]  /*dc30*/  @!P0 SYNCS.PHASECHK.TRANS64 P0, [R0+URZ], R3 ;  /* 0x00000003000085a7 */ /* 0x000ea400080010ff */
[----:B--2---:R-:W-:Y:S05]  /*dc40*/  @!P0 BRA `(.L_x_186) ;  /* 0xfffffffc00f08947 */ /* 0x004fea000383ffff */
[----:B------:R-:W-:Y:S05]  /*dc50*/  BRA `(.L_x_187) ;  /* 0xffffff48005c7947 */ /* 0x000fea000383ffff */
.L_x_44:
[----:B---3--:R-:W-:-:S07]  /*dc60*/  MOV R0, UR4 ;  /* 0x0000000400007c02 */ /* 0x008fce0008000f00 */
.L_x_188:
[----:B-1----:R1:W2:Y:S02]  /*dc70*/  SYNCS.PHASECHK.TRANS64.TRYWAIT P0, [R0+URZ], R3 ;  /* 0x00000003000075a7 */ /* 0x0022a400080011ff */
[----:B--2---:R-:W-:Y:S05]  /*dc80*/  @!P0 NANOSLEEP.SYNCS 0x989680 ;  /* 0x009896800000895d */ /* 0x004fea0003900000 */
[----:B------:R-:W2:Y:S02]  /*dc90*/  @!P0 SYNCS.PHASECHK.TRANS64 P0, [R0+URZ], R3 ;  /* 0x00000003000085a7 */ /* 0x000ea400080010ff */
[----:B--2---:R-:W-:Y:S05]  /*dca0*/  @!P0 BRA `(.L_x_188) ;  /* 0xfffffffc00f08947 */ /* 0x004fea000383ffff */
[----:B------:R-:W-:Y:S05]  /*dcb0*/  BRA `(.L_x_189) ;  /* 0xffffff4800687947 */ /* 0x000fea000383ffff */
.L_x_47:
[----:B-1----:R1:W2:Y:S02]  /*dcc0*/  SYNCS.PHASECHK.TRANS64.TRYWAIT P0, [R0+URZ+0xc0], R5 ;  /* 0x0000c005000075a7 */ /* 0x0022a400080011ff */
[----:B--2---:R-:W-:Y:S05]  /*dcd0*/  @!P0 NANOSLEEP.SYNCS 0x989680 ;  /* 0x009896800000895d */ /* 0x004fea0003900000 */
[----:B------:R-:W2:Y:S02]  /*dce0*/  @!P0 SYNCS.PHASECHK.TRANS64 P0, [R0+URZ+0xc0], R5 ;  /* 0x0000c005000085a7 */ /* 0x000ea400080010ff */
[----:B--2---:R-:W-:Y:S05]  /*dcf0*/  @!P0 BRA `(.L_x_47) ;  /* 0xfffffffc00f08947 */ /* 0x004fea000383ffff */
[----:B------:R-:W-:Y:S05]  /*dd00*/  BRA `(.L_x_190) ;  /* 0xffffff4800c87947 */ /* 0x000fea000383ffff */
.L_x_48:
[----:B------:R-:W-:-:S07]  /*dd10*/  MOV R0, UR5 ;  /* 0x0000000500007c02 */ /* 0x000fce0008000f00 */
.L_x_191:
[----:B-1----:R1:W2:Y:S02]  /*dd20*/  SYNCS.PHASECHK.TRANS64.TRYWAIT P0, [R0+URZ+0x90], R7 ;  /* 0x00009007000075a7 */ /* 0x0022a400080011ff */
[----:B--2---:R-:W-:Y:S05]  /*dd30*/  @!P0 NANOSLEEP.SYNCS 0x989680 ;  /* 0x009896800000895d */ /* 0x004fea0003900000 */
[----:B------:R-:W2:Y:S02]  /*dd40*/  @!P0 SYNCS.PHASECHK.TRANS64 P0, [R0+URZ+0x90], R7 ;  /* 0x00009007000085a7 */ /* 0x000ea400080010ff */
[----:B--2---:R-:W-:Y:S05]  /*dd50*/  @!P0 BRA `(.L_x_191) ;  /* 0xfffffffc00f08947 */ /* 0x004fea000383ffff */
[----:B------:R-:W-:Y:S05]  /*dd60*/  BRA `(.L_x_192) ;  /* 0xffffff4800d87947 */ /* 0x000fea000383ffff */
.L_x_49:
[----:B-1----:R1:W2:Y:S02]  /*dd70*/  SYNCS.PHASECHK.TRANS64.TRYWAIT P1, [R0+URZ+0x80], R5 ;  /* 0x00008005000075a7 */ /* 0x0022a400080211ff */
[----:B--2---:R-:W-:Y:S05]  /*dd80*/  @!P1 NANOSLEEP.SYNCS 0x989680 ;  /* 0x009896800000995d */ /* 0x004fea0003900000 */
[----:B------:R-:W2:Y:S02]  /*dd90*/  @!P1 SYNCS.PHASECHK.TRANS64 P1, [R0+URZ+0x80], R5 ;  /* 0x00008005000095a7 */ /* 0x000ea400080210ff */
[----:B--2---:R-:W-:Y:S05]  /*dda0*/  @!P1 BRA `(.L_x_49) ;  /* 0xfffffffc00f09947 */ /* 0x004fea000383ffff */
[----:B------:R-:W-:Y:S05]  /*ddb0*/  BRA `(.L_x_193) ;  /* 0xffffff4c00087947 */ /* 0x000fea000383ffff */
.L_x_52:
[----:B------:R-:W-:-:S07]  /*ddc0*/  MOV R0, UR5 ;  /* 0x0000000500007c02 */ /* 0x000fce0008000f00 */
.L_x_194:
[----:B-1----:R1:W2:Y:S02]  /*ddd0*/  SYNCS.PHASECHK.TRANS64.TRYWAIT P0, [R0+URZ+0x90], R3 ;  /* 0x00009003000075a7 */ /* 0x0022a400080011ff */
[----:B--2---:R-:W-:Y:S05]  /*dde0*/  @!P0 NANOSLEEP.SYNCS 0x989680 ;  /* 0x009896800000895d */ /* 0x004fea0003900000 */
[----:B------:R-:W2:Y:S02]  /*ddf0*/  @!P0 SYNCS.PHASECHK.TRANS64 P0, [R0+URZ+0x90], R3 ;  /* 0x00009003000085a7 */ /* 0x000ea400080010ff */
[----:B--2---:R-:W-:Y:S05]  /*de00*/  @!P0 BRA `(.L_x_194) ;  /* 0xfffffffc00f08947 */ /* 0x004fea000383ffff */
[----:B------:R-:W-:Y:S05]  /*de10*/  BRA `(.L_x_51) ;  /* 0xffffff4c005c7947 */ /* 0x000fea000383ffff */
.L_x_61:
[----:B-1----:R-:W-:-:S04]  /*de20*/  MOV R4, UR6 ;  /* 0x0000000600047c02 */ /* 0x002fc80008000f00 */
[----:B------:R1:W2:Y:S03]  /*de30*/  SYNCS.PHASECHK.TRANS64.TRYWAIT P0, [R4+URZ+0x8], R5 ;  /* 0x00000805040075a7 */ /* 0x0002a600080011ff */
[----:B--2---:R-:W-:Y:S05]  /*de40*/  @!P0 NANOSLEEP.SYNCS 0x989680 ;  /* 0x009896800000895d */ /* 0x004fea0003900000 */
[----:B------:R-:W2:Y:S02]  /*de50*/  @!P0 SYNCS.PHASECHK.TRANS64 P0, [R4+URZ+0x8], R5 ;  /* 0x00000805040085a7 */ /* 0x000ea400080010ff */
[----:B--2---:R-:W-:Y:S05]  /*de60*/  @!P0 BRA `(.L_x_61) ;  /* 0xfffffffc00ec8947 */ /* 0x004fea000383ffff */
[----:B------:R-:W-:Y:S05]  /*de70*/  BRA `(.L_x_60) ;  /* 0xffffff5000107947 */ /* 0x000fea000383ffff */
.L_x_63:
[----:B------:R-:W-:Y:S01]  /*de80*/  BSSY B0, `(.L_x_195) ;  /* 0x0000006000007945 */ /* 0x000fe20003800000 */
[----:B------:R-:W-:-:S07]  /*de90*/  MOV R15, 0xffffffff ;  /* 0xffffffff000f7802 */ /* 0x000fce0000000f00 */
[----:B-1---5:R-:W-:Y:S05]  /*dea0*/  WARPSYNC.COLLECTIVE R15, `(.L_x_196) ;  /* 0x000000000f0c7348 */ /* 0x022fea0003c00000 */
[----:B------:R-:W-:Y:S02]  /*deb0*/  ELECT P6, UR79, PT ;  /* 0x00000000004f782f */ /* 0x000fe400038c0000 */
[----:B------:R-:W-:Y:S01]  /*dec0*/  MOV R14, UR79 ;  /* 0x0000004f000e7c02 */ /* 0x000fe20008000f00 */
[----:B-1---5:R-:W-:Y:S10]  /*ded0*/  ENDCOLLECTIVE ;  /* 0x000000000000791b */ /* 0x022ff40003800000 */
.L_x_196:
[----:B------:R-:W-:Y:S05]  /*dee0*/  BSYNC B0 ;  /* 0x0000000000007941 */ /* 0x000fea0003800000 */
.L_x_195:
[----:B------:R-:W-:Y:S05]  /*def0*/  BRA `(.L_x_197) ;  /* 0xffffff5000407947 */ /* 0x000fea000383ffff */
.L_x_65:
[----:B-1----:R-:W-:-:S04]  /*df00*/  MOV R2, UR6 ;  /* 0x0000000600027c02 */ /* 0x002fc80008000f00 */
[----:B------:R1:W2:Y:S03]  /*df10*/  SYNCS.PHASECHK.TRANS64.TRYWAIT P0, [R2+URZ+0x8], R3 ;  /* 0x00000803020075a7 */ /* 0x0002a600080011ff */
[----:B--2---:R-:W-:Y:S05]  /*df20*/  @!P0 NANOSLEEP.SYNCS 0x989680 ;  /* 0x009896800000895d */ /* 0x004fea0003900000 */
[----:B------:R-:W2:Y:S02]  /*df30*/  @!P0 SYNCS.PHASECHK.TRANS64 P0, [R2+URZ+0x8], R3 ;  /* 0x00000803020085a7 */ /* 0x000ea400080010ff */
[----:B--2---:R-:W-:Y:S05]  /*df40*/  @!P0 BRA `(.L_x_65) ;  /* 0xfffffffc00ec8947 */ /* 0x004fea000383ffff */
[----:B------:R-:W-:Y:S05]  /*df50*/  BRA `(.L_x_64) ;  /* 0xffffff5000447947 */ /* 0x000fea000383ffff */
.L_x_66:
[----:B-1----:R1:W2:Y:S02]  /*df60*/  SYNCS.PHASECHK.TRANS64.TRYWAIT P0, [R0+URZ+0x80], R5 ;  /* 0x00008005000075a7 */ /* 0x0022a400080011ff */
[----:B--2---:R-:W-:Y:S05]  /*df70*/  @!P0 NANOSLEEP.SYNCS 0x989680 ;  /* 0x009896800000895d */ /* 0x004fea0003900000 */
[----:B------:R-:W2:Y:S02]  /*df80*/  @!P0 SYNCS.PHASECHK.TRANS64 P0, [R0+URZ+0x80], R5 ;  /* 0x00008005000085a7 */ /* 0x000ea400080010ff */
[----:B--2---:R-:W-:Y:S05]  /*df90*/  @!P0 BRA `(.L_x_66) ;  /* 0xfffffffc00f08947 */ /* 0x004fea000383ffff */
[----:B------:R-:W-:Y:S05]  /*dfa0*/  BRA `(.L_x_198) ;  /* 0xffffff5400307947 */ /* 0x000fea000383ffff */
.L_x_68:
[----:B------:R-:W-:-:S07]  /*dfb0*/  MOV R0, UR9 ;  /* 0x0000000900007c02 */ /* 0x000fce0008000f00 */
.L_x_199:
[----:B-1----:R1:W2:Y:S02]  /*dfc0*/  SYNCS.PHASECHK.TRANS64.TRYWAIT P0, [R0+URZ+0xb0], R5 ;  /* 0x0000b005000075a7 */ /* 0x0022a400080011ff */
[----:B--2---:R-:W-:Y:S05]  /*dfd0*/  @!P0 NANOSLEEP.SYNCS 0x989680 ;  /* 0x009896800000895d */ /* 0x004fea0003900000 */
[----:B------:R-:W2:Y:S02]  /*dfe0*/  @!P0 SYNCS.PHASECHK.TRANS64 P0, [R0+URZ+0xb0], R5 ;  /* 0x0000b005000085a7 */ /* 0x000ea400080010ff */
[----:B--2---:R-:W-:Y:S05]  /*dff0*/  @!P0 BRA `(.L_x_199) ;  /* 0xfffffffc00f08947 */ /* 0x004fea000383ffff */
[----:B------:R-:W-:Y:S05]  /*e000*/  BRA `(.L_x_200) ;  /* 0xffffff54007c7947 */ /* 0x000fea000383ffff */
.L_x_71:
[----:B------:R-:W-:Y:S07]  /*e010*/  MOV R0, UR8 ;  /* 0x0000000800007c02 */ /* 0x000fee0008000f00 */
.L_x_201:
[----:B-1----:R1:W2:Y:S02]  /*e020*/  SYNCS.PHASECHK.TRANS64.TRYWAIT P0, [R0+URZ], R5 ;  /* 0x00000005000075a7 */ /* 0x0022a400080011ff */
[----:B--2---:R-:W-:Y:S05]  /*e030*/  @!P0 NANOSLEEP.SYNCS 0x989680 ;  /* 0x009896800000895d */ /* 0x004fea0003900000 */
[----:B------:R-:W2:Y:S02]  /*e040*/  @!P0 SYNCS.PHASECHK.TRANS64 P0, [R0+URZ], R5 ;  /* 0x00000005000085a7 */ /* 0x000ea400080010ff */
[----:B--2---:R-:W-:Y:S05]  /*e050*/  @!P0 BRA `(.L_x_201) ;  /* 0xfffffffc00f08947 */ /* 0x004fea000383ffff */
[----:B------:R-:W-:Y:S05]  /*e060*/  BRA `(.L_x_70) ;  /* 0xffffff5400907947 */ /* 0x000fea000383ffff */
.L_x_75:
[----:B-1----:R-:W-:-:S07]  /*e070*/  MOV R0, UR5 ;  /* 0x0000000500007c02 */ /* 0x002fce0008000f00 */
.L_x_202:
[----:B-1----:R1:W2:Y:S02]  /*e080*/  SYNCS.PHASECHK.TRANS64.TRYWAIT P0, [R0+URZ], R3 ;  /* 0x00000003000075a7 */ /* 0x0022a400080011ff */
[----:B--2---:R-:W-:Y:S05]  /*e090*/  @!P0 NANOSLEEP.SYNCS 0x989680 ;  /* 0x009896800000895d */ /* 0x004fea0003900000 */
[----:B------:R-:W2:Y:S02]  /*e0a0*/  @!P0 SYNCS.PHASECHK.TRANS64 P0, [R0+URZ], R3 ;  /* 0x00000003000085a7 */ /* 0x000ea400080010ff */
[----:B--2---:R-:W-:Y:S05]  /*e0b0*/  @!P0 BRA `(.L_x_202) ;  /* 0xfffffffc00f08947 */ /* 0x004fea000383ffff */
[----:B------:R-:W-:Y:S05]  /*e0c0*/  BRA `(.L_x_203) ;  /* 0xffffff5800847947 */ /* 0x000fea000383ffff */
.L_x_78:
[----:B------:R-:W-:-:S07]  /*e0d0*/  MOV R0, UR7 ;  /* 0x0000000700007c02 */ /* 0x000fce0008000f00 */
.L_x_204:
[----:B-1----:R1:W2:Y:S02]  /*e0e0*/  SYNCS.PHASECHK.TRANS64.TRYWAIT P1, [R0+URZ+0xe0], R3 ;  /* 0x0000e003000075a7 */ /* 0x0022a400080211ff */
[----:B--2---:R-:W-:Y:S05]  /*e0f0*/  @!P1 NANOSLEEP.SYNCS 0x989680 ;  /* 0x009896800000995d */ /* 0x004fea0003900000 */
[----:B------:R-:W2:Y:S02]  /*e100*/  @!P1 SYNCS.PHASECHK.TRANS64 P1, [R0+URZ+0xe0], R3 ;  /* 0x0000e003000095a7 */ /* 0x000ea400080210ff */
[----:B--2---:R-:W-:Y:S05]  /*e110*/  @!P1 BRA `(.L_x_204) ;  /* 0xfffffffc00f09947 */ /* 0x004fea000383ffff */
[----:B------:R-:W-:Y:S05]  /*e120*/  BRA `(.L_x_205) ;  /* 0xffffff5800d07947 */ /* 0x000fea000383ffff */
.L_x_83:
[----:B--2---:R2:W4:Y:S02]  /*e130*/  SYNCS.PHASECHK.TRANS64.TRYWAIT P0, [R0+URZ+0x80], R3 ;  /* 0x00008003000075a7 */ /* 0x00452400080011ff */
[----:B----4-:R-:W-:Y:S05]  /*e140*/  @!P0 NANOSLEEP.SYNCS 0x989680 ;  /* 0x009896800000895d */ /* 0x010fea0003900000 */
[----:B------:R-:W4:Y:S02]  /*e150*/  @!P0 SYNCS.PHASECHK.TRANS64 P0, [R0+URZ+0x80], R3 ;  /* 0x00008003000085a7 */ /* 0x000f2400080010ff */
[----:B----4-:R-:W-:Y:S05]  /*e160*/  @!P0 BRA `(.L_x_83) ;  /* 0xfffffffc00f08947 */ /* 0x010fea000383ffff */
[----:B------:R-:W-:Y:S05]  /*e170*/  BRA `(.L_x_206) ;  /* 0xffffff5c00dc7947 */ /* 0x000fea000383ffff */
.L_x_86:
[----:B------:R-:W-:Y:S07]  /*e180*/  MOV R0, UR7 ;  /* 0x0000000700007c02 */ /* 0x000fee0008000f00 */
.L_x_207:
[----:B--2---:R2:W4:Y:S02]  /*e190*/  SYNCS.PHASECHK.TRANS64.TRYWAIT P0, [R0+URZ+0x78], R3 ;  /* 0x00007803000075a7 */ /* 0x00452400080011ff */
[----:B----4-:R-:W-:Y:S05]  /*e1a0*/  @!P0 NANOSLEEP.SYNCS 0x989680 ;  /* 0x009896800000895d */ /* 0x010fea0003900000 */
[----:B------:R-:W4:Y:S02]  /*e1b0*/  @!P0 SYNCS.PHASECHK.TRANS64 P0, [R0+URZ+0x78], R3 ;  /* 0x00007803000085a7 */ /* 0x000f2400080010ff */
[----:B----4-:R-:W-:Y:S05]  /*e1c0*/  @!P0 BRA `(.L_x_207) ;  /* 0xfffffffc00f08947 */ /* 0x010fea000383ffff */
[----:B------:R-:W-:Y:S05]  /*e1d0*/  BRA `(.L_x_85) ;  /* 0xffffff6000bc7947 */ /* 0x000fea000383ffff */
.L_x_89:
[----:B------:R-:W-:Y:S07]  /*e1e0*/  MOV R3, UR7 ;  /* 0x0000000700037c02 */ /* 0x000fee0008000f00 */
.L_x_208:
[----:B-1----:R1:W2:Y:S02]  /*e1f0*/  SYNCS.PHASECHK.TRANS64.TRYWAIT P0, [R3+URZ+0x50], R12 ;  /* 0x0000500c030075a7 */ /* 0x0022a400080011ff */
[----:B--2---:R-:W-:Y:S05]  /*e200*/  @!P0 NANOSLEEP.SYNCS 0x989680 ;  /* 0x009896800000895d */ /* 0x004fea0003900000 */
[----:B------:R-:W2:Y:S02]  /*e210*/  @!P0 SYNCS.PHASECHK.TRANS64 P0, [R3+URZ+0x50], R12 ;  /* 0x0000500c030085a7 */ /* 0x000ea400080010ff */
[----:B--2---:R-:W-:Y:S05]  /*e220*/  @!P0 BRA `(.L_x_208) ;  /* 0xfffffffc00f08947 */ /* 0x004fea000383ffff */
[----:B------:R-:W-:Y:S05]  /*e230*/  BRA `(.L_x_209) ;  /* 0xffffff6400387947 */ /* 0x000fea000383ffff */
.L_x_90:
[----:B-1----:R-:W-:Y:S07]  /*e240*/  MOV R3, UR7 ;  /* 0x0000000700037c02 */ /* 0x002fee0008000f00 */
.L_x_210:
[----:B-1----:R1:W2:Y:S02]  /*e250*/  SYNCS.PHASECHK.TRANS64.TRYWAIT P0, [R3+URZ+0x58], R12 ;  /* 0x0000580c030075a7 */ /* 0x0022a400080011ff */
[----:B--2---:R-:W-:Y:S05]  /*e260*/  @!P0 NANOSLEEP.SYNCS 0x989680 ;  /* 0x009896800000895d */ /* 0x004fea0003900000 */
[----:B------:R-:W2:Y:S02]  /*e270*/  @!P0 SYNCS.PHASECHK.TRANS64 P0, [R3+URZ+0x58], R12 ;  /* 0x0000580c030085a7 */ /* 0x000ea400080010ff */
[----:B--2---:R-:W-:Y:S05]  /*e280*/  @!P0 BRA `(.L_x_210) ;  /* 0xfffffffc00f08947 */ /* 0x004fea000383ffff */
[----:B------:R-:W-:Y:S05]  /*e290*/  BRA `(.L_x_211) ;  /* 0xffffff6400787947 */ /* 0x000fea000383ffff */
.L_x_91:
[----:B-1----:R-:W-:Y:S07]  /*e2a0*/  MOV R3, UR7 ;  /* 0x0000000700037c02 */ /* 0x002fee0008000f00 */
.L_x_212:
[----:B-1----:R1:W2:Y:S02]  /*e2b0*/  SYNCS.PHASECHK.TRANS64.TRYWAIT P0, [R3+URZ+0x60], R12 ;  /* 0x0000600c030075a7 */ /* 0x0022a400080011ff */
[----:B--2---:R-:W-:Y:S05]  /*e2c0*/  @!P0 NANOSLEEP.SYNCS 0x989680 ;  /* 0x009896800000895d */ /* 0x004fea0003900000 */
[----:B------:R-:W2:Y:S02]  /*e2d0*/  @!P0 SYNCS.PHASECHK.TRANS64 P0, [R3+URZ+0x60], R12 ;  /* 0x0000600c030085a7 */ /* 0x000ea400080010ff */
[----:B--2---:R-:W-:Y:S05]  /*e2e0*/  @!P0 BRA `(.L_x_212) ;  /* 0xfffffffc00f08947 */ /* 0x004fea000383ffff */
[----:B------:R-:W-:Y:S05]  /*e2f0*/  BRA `(.L_x_213) ;  /* 0xffffff6400bc7947 */ /* 0x000fea000383ffff */
.L_x_92:
[----:B-1----:R-:W-:Y:S07]  /*e300*/  MOV R3, UR7 ;  /* 0x0000000700037c02 */ /* 0x002fee0008000f00 */
.L_x_214:
[----:B-1----:R1:W2:Y:S02]  /*e310*/  SYNCS.PHASECHK.TRANS64.TRYWAIT P0, [R3+URZ+0x68], R12 ;  /* 0x0000680c030075a7 */ /* 0x0022a400080011ff */
[----:B--2---:R-:W-:Y:S05]  /*e320*/  @!P0 NANOSLEEP.SYNCS 0x989680 ;  /* 0x009896800000895d */ /* 0x004fea0003900000 */
[----:B------:R-:W2:Y:S02]  /*e330*/  @!P0 SYNCS.PHASECHK.TRANS64 P0, [R3+URZ+0x68], R12 ;  /* 0x0000680c030085a7 */ /* 0x000ea400080010ff */
[----:B--2---:R-:W-:Y:S05]  /*e340*/  @!P0 BRA `(.L_x_214) ;  /* 0xfffffffc00f08947 */ /* 0x004fea000383ffff */
[----:B------:R-:W-:Y:S05]  /*e350*/  BRA `(.L_x_215) ;  /* 0xffffff6800047947 */ /* 0x000fea000383ffff */
.L_x_93:
[----:B-1----:R-:W-:Y:S07]  /*e360*/  MOV R3, UR7 ;  /* 0x0000000700037c02 */ /* 0x002fee0008000f00 */
.L_x_216:
[----:B-1----:R1:W2:Y:S02]  /*e370*/  SYNCS.PHASECHK.TRANS64.TRYWAIT P0, [R3+URZ+0x50], R20 ;  /* 0x00005014030075a7 */ /* 0x0022a400080011ff */
[----:B--2---:R-:W-:Y:S05]  /*e380*/  @!P0 NANOSLEEP.SYNCS 0x989680 ;  /* 0x009896800000895d */ /* 0x004fea0003900000 */
[----:B------:R-:W2:Y:S02]  /*e390*/  @!P0 SYNCS.PHASECHK.TRANS64 P0, [R3+URZ+0x50], R20 ;  /* 0x00005014030085a7 */ /* 0x000ea400080010ff */
[----:B--2---:R-:W-:Y:S05]  /*e3a0*/  @!P0 BRA `(.L_x_216) ;  /* 0xfffffffc00f08947 */ /* 0x004fea000383ffff */
[----:B------:R-:W-:Y:S05]  /*e3b0*/  BRA `(.L_x_217) ;  /* 0xffffff6800507947 */ /* 0x000fea000383ffff */
.L_x_94:
[----:B-1----:R-:W-:Y:S07]  /*e3c0*/  MOV R3, UR7 ;  /* 0x0000000700037c02 */ /* 0x002fee0008000f00 */
.L_x_218:
[----:B-1----:R1:W2:Y:S02]  /*e3d0*/  SYNCS.PHASECHK.TRANS64.TRYWAIT P0, [R3+URZ+0x58], R20 ;  /* 0x00005814030075a7 */ /* 0x0022a400080011ff */
[----:B--2---:R-:W-:Y:S05]  /*e3e0*/  @!P0 NANOSLEEP.SYNCS 0x989680 ;  /* 0x009896800000895d */ /* 0x004fea0003900000 */
[----:B------:R-:W2:Y:S02]  /*e3f0*/  @!P0 SYNCS.PHASECHK.TRANS64 P0, [R3+URZ+0x58], R20 ;  /* 0x00005814030085a7 */ /* 0x000ea400080010ff */
[----:B--2---:R-:W-:Y:S05]  /*e400*/  @!P0 BRA `(.L_x_218) ;  /* 0xfffffffc00f08947 */ /* 0x004fea000383ffff */
[----:B------:R-:W-:Y:S05]  /*e410*/  BRA `(.L_x_219) ;  /* 0xffffff6800987947 */ /* 0x000fea000383ffff */
.L_x_95:
[----:B-1----:R-:W-:Y:S07]  /*e420*/  MOV R3, UR7 ;  /* 0x0000000700037c02 */ /* 0x002fee0008000f00 */
.L_x_220:
[----:B-1----:R1:W2:Y:S02]  /*e430*/  SYNCS.PHASECHK.TRANS64.TRYWAIT P0, [R3+URZ+0x60], R20 ;  /* 0x00006014030075a7 */ /* 0x0022a400080011ff */
[----:B--2---:R-:W-:Y:S05]  /*e440*/  @!P0 NANOSLEEP.SYNCS 0x989680 ;  /* 0x009896800000895d */ /* 0x004fea0003900000 */
[----:B------:R-:W2:Y:S02]  /*e450*/  @!P0 SYNCS.PHASECHK.TRANS64 P0, [R3+URZ+0x60], R20 ;  /* 0x00006014030085a7 */ /* 0x000ea400080010ff */
[----:B--2---:R-:W-:Y:S05]  /*e460*/  @!P0 BRA `(.L_x_220) ;  /* 0xfffffffc00f08947 */ /* 0x004fea000383ffff */
[----:B------:R-:W-:Y:S05]  /*e470*/  BRA `(.L_x_221) ;  /* 0xffffff6800e07947 */ /* 0x000fea000383ffff */
.L_x_96:
[----:B------:R-:W-:Y:S07]  /*e480*/  MOV R3, UR7 ;  /* 0x0000000700037c02 */ /* 0x000fee0008000f00 */
.L_x_222:
[----:B-1----:R1:W2:Y:S02]  /*e490*/  SYNCS.PHASECHK.TRANS64.TRYWAIT P0, [R3+URZ+0x68], R20 ;  /* 0x00006814030075a7 */ /* 0x0022a400080011ff */
[----:B--2---:R-:W-:Y:S05]  /*e4a0*/  @!P0 NANOSLEEP.SYNCS 0x989680 ;  /* 0x009896800000895d */ /* 0x004fea0003900000 */
[----:B------:R-:W2:Y:S02]  /*e4b0*/  @!P0 SYNCS.PHASECHK.TRANS64 P0, [R3+URZ+0x68], R20 ;  /* 0x00006814030085a7 */ /* 0x000ea400080010ff */
[----:B--2---:R-:W-:Y:S05]  /*e4c0*/  @!P0 BRA `(.L_x_222) ;  /* 0xfffffffc00f08947 */ /* 0x004fea000383ffff */
[----:B------:R-:W-:Y:S05]  /*e4d0*/  BRA `(.L_x_223) ;  /* 0xffffff6c00687947 */ /* 0x000fea000383ffff */
.L_x_98:
[----:B------:R-:W-:-:S07]  /*e4e0*/  MOV R3, UR7 ;  /* 0x0000000700037c02 */ /* 0x000fce0008000f00 */
.L_x_224:
[----:B-1----:R1:W4:Y:S02]  /*e4f0*/  SYNCS.PHASECHK.TRANS64.TRYWAIT P0, [R3+URZ+0x50], R12 ;  /* 0x0000500c030075a7 */ /* 0x00232400080011ff */
[----:B----4-:R-:W-:Y:S05]  /*e500*/  @!P0 NANOSLEEP.SYNCS 0x989680 ;  /* 0x009896800000895d */ /* 0x010fea0003900000 */
[----:B------:R-:W4:Y:S02]  /*e510*/  @!P0 SYNCS.PHASECHK.TRANS64 P0, [R3+URZ+0x50], R12 ;  /* 0x0000500c030085a7 */ /* 0x000f2400080010ff */
[----:B----4-:R-:W-:Y:S05]  /*e520*/  @!P0 BRA `(.L_x_224) ;  /* 0xfffffffc00f08947 */ /* 0x010fea000383ffff */
[----:B------:R-:W-:Y:S05]  /*e530*/  BRA `(.L_x_225) ;  /* 0xffffff6c00d07947 */ /* 0x000fea000383ffff */
.L_x_99:
[----:B-1----:R-:W-:-:S07]  /*e540*/  MOV R3, UR7 ;  /* 0x0000000700037c02 */ /* 0x002fce0008000f00 */
.L_x_226:
[----:B-1----:R1:W4:Y:S02]  /*e550*/  SYNCS.PHASECHK.TRANS64.TRYWAIT P0, [R3+URZ+0x58], R12 ;  /* 0x0000580c030075a7 */ /* 0x00232400080011ff */
[----:B----4-:R-:W-:Y:S05]  /*e560*/  @!P0 NANOSLEEP.SYNCS 0x989680 ;  /* 0x009896800000895d */ /* 0x010fea0003900000 */
[----:B------:R-:W4:Y:S02]  /*e570*/  @!P0 SYNCS.PHASECHK.TRANS64 P0, [R3+URZ+0x58], R12 ;  /* 0x0000580c030085a7 */ /* 0x000f2400080010ff */
[----:B----4-:R-:W-:Y:S05]  /*e580*/  @!P0 BRA `(.L_x_226) ;  /* 0xfffffffc00f08947 */ /* 0x010fea000383ffff */
[----:B------:R-:W-:Y:S05]  /*e590*/  BRA `(.L_x_227) ;  /* 0xffffff6c00c07947 */ /* 0x000fea000383ffff */
.L_x_100:
[----:B-1----:R-:W-:-:S07]  /*e5a0*/  MOV R3, UR7 ;  /* 0x0000000700037c02 */ /* 0x002fce0008000f00 */
.L_x_228:
[----:B-1----:R1:W4:Y:S02]  /*e5b0*/  SYNCS.PHASECHK.TRANS64.TRYWAIT P0, [R3+URZ+0x60], R12 ;  /* 0x0000600c030075a7 */ /* 0x00232400080011ff */
[----:B----4-:R-:W-:Y:S05]  /*e5c0*/  @!P0 NANOSLEEP.SYNCS 0x989680 ;  /* 0x009896800000895d */ /* 0x010fea0003900000 */
[----:B------:R-:W4:Y:S02]  /*e5d0*/  @!P0 SYNCS.PHASECHK.TRANS64 P0, [R3+URZ+0x60], R12 ;  /* 0x0000600c030085a7 */ /* 0x000f2400080010ff */
[----:B----4-:R-:W-:Y:S05]  /*e5e0*/  @!P0 BRA `(.L_x_228) ;  /* 0xfffffffc00f08947 */ /* 0x010fea000383ffff */
[----:B------:R-:W-:Y:S05]  /*e5f0*/  BRA `(.L_x_229) ;  /* 0xffffff6c00b47947 */ /* 0x000fea000383ffff */
.L_x_102:
[----:B--2---:R2:W3:Y:S02]  /*e600*/  SYNCS.PHASECHK.TRANS64.TRYWAIT P0, [R0+URZ+0x80], R3 ;  /* 0x00008003000075a7 */ /* 0x0044e400080011ff */
[----:B---3--:R-:W-:Y:S05]  /*e610*/  @!P0 NANOSLEEP.SYNCS 0x989680 ;  /* 0x009896800000895d */ /* 0x008fea0003900000 */
[----:B------:R-:W3:Y:S02]  /*e620*/  @!P0 SYNCS.PHASECHK.TRANS64 P0, [R0+URZ+0x80], R3 ;  /* 0x00008003000085a7 */ /* 0x000ee400080010ff */
[----:B---3--:R-:W-:Y:S05]  /*e630*/  @!P0 BRA `(.L_x_102) ;  /* 0xfffffffc00f08947 */ /* 0x008fea000383ffff */
[----:B------:R-:W-:Y:S05]  /*e640*/  BRA `(.L_x_230) ;  /* 0xffffff7000847947 */ /* 0x000fea000383ffff */
.L_x_113:
[----:B-1----:R-:W-:Y:S04]  /*e650*/  MOV R0, UR48 ;  /* 0x0000003000007c02 */ /* 0x002fe80008000f00 */
[----:B------:R1:W3:Y:S03]  /*e660*/  SYNCS.PHASECHK.TRANS64.TRYWAIT P1, [R0+URZ+0x30], R5 ;  /* 0x00003005000075a7 */ /* 0x0002e600080211ff */
[----:B---3--:R-:W-:Y:S05]  /*e670*/  @!P1 NANOSLEEP.SYNCS 0x989680 ;  /* 0x009896800000995d */ /* 0x008fea0003900000 */
[----:B------:R-:W3:Y:S02]  /*e680*/  @!P1 SYNCS.PHASECHK.TRANS64 P1, [R0+URZ+0x30], R5 ;  /* 0x00003005000095a7 */ /* 0x000ee400080210ff */
[----:B---3--:R-:W-:Y:S05]  /*e690*/  @!P1 BRA `(.L_x_113) ;  /* 0xfffffffc00ec9947 */ /* 0x008fea000383ffff */
[----:B------:R-:W-:Y:S05]  /*e6a0*/  BRA `(.L_x_112) ;  /* 0xffffff8000007947 */ /* 0x000fea000383ffff */
.L_x_115:
[----:B-1----:R1:W4:Y:S02]  /*e6b0*/  SYNCS.PHASECHK.TRANS64.TRYWAIT P0, [R130+URZ+0xa0], R3 ;  /* 0x0000a003820075a7 */ /* 0x00232400080011ff */
[----:B----4-:R-:W-:Y:S05]  /*e6c0*/  @!P0 NANOSLEEP.SYNCS 0x989680 ;  /* 0x009896800000895d */ /* 0x010fea0003900000 */
[----:B------:R-:W4:Y:S02]  /*e6d0*/  @!P0 SYNCS.PHASECHK.TRANS64 P0, [R130+URZ+0xa0], R3 ;  /* 0x0000a003820085a7 */ /* 0x000f2400080010ff */
[----:B----4-:R-:W-:Y:S05]  /*e6e0*/  @!P0 BRA `(.L_x_115) ;  /* 0xfffffffc00f08947 */ /* 0x010fea000383ffff */
[----:B------:R-:W-:Y:S05]  /*e6f0*/  BRA `(.L_x_114) ;  /* 0xffffff8000387947 */ /* 0x000fea000383ffff */
.L_x_124:
[----:B-1----:R1:W2:Y:S02]  /*e700*/  SYNCS.PHASECHK.TRANS64.TRYWAIT P0, [R3+URZ+0x30], R0 ;  /* 0x00003000030075a7 */ /* 0x0022a400080011ff */
[----:B--2---:R-:W-:Y:S05]  /*e710*/  @!P0 NANOSLEEP.SYNCS 0x989680 ;  /* 0x009896800000895d */ /* 0x004fea0003900000 */
[----:B------:R-:W2:Y:S02]  /*e720*/  @!P0 SYNCS.PHASECHK.TRANS64 P0, [R3+URZ+0x30], R0 ;  /* 0x00003000030085a7 */ /* 0x000ea400080010ff */
[----:B--2---:R-:W-:Y:S05]  /*e730*/  @!P0 BRA `(.L_x_124) ;  /* 0xfffffffc00f08947 */ /* 0x004fea000383ffff */
[----:B------:R-:W-:Y:S05]  /*e740*/  BRA `(.L_x_123) ;  /* 0xffffff8c00647947 */ /* 0x000fea000383ffff */
.L_x_132:
[----:B-1----:R1:W2:Y:S02]  /*e750*/  SYNCS.PHASECHK.TRANS64.TRYWAIT P0, [R134+URZ+0x30], R5 ;  /* 0x00003005860075a7 */ /* 0x0022a400080011ff */
[----:B--2---:R-:W-:Y:S05]  /*e760*/  @!P0 NANOSLEEP.SYNCS 0x989680 ;  /* 0x009896800000895d */ /* 0x004fea0003900000 */
[----:B------:R-:W2:Y:S02]  /*e770*/  @!P0 SYNCS.PHASECHK.TRANS64 P0, [R134+URZ+0x30], R5 ;  /* 0x00003005860085a7 */ /* 0x000ea400080010ff */
[----:B--2---:R-:W-:Y:S05]  /*e780*/  @!P0 BRA `(.L_x_132) ;  /* 0xfffffffc00f08947 */ /* 0x004fea000383ffff */
[----:B------:R-:W-:Y:S05]  /*e790*/  BRA `(.L_x_131) ;  /* 0xffffff9800d87947 */ /* 0x000fea000383ffff */
.L_x_140:
[----:B-1----:R1:W2:Y:S02]  /*e7a0*/  SYNCS.PHASECHK.TRANS64.TRYWAIT P0, [R134+URZ+0x30], R5 ;  /* 0x00003005860075a7 */ /* 0x0022a400080011ff */
[----:B--2---:R-:W-:Y:S05]  /*e7b0*/  @!P0 NANOSLEEP.SYNCS 0x989680 ;  /* 0x009896800000895d */ /* 0x004fea0003900000 */
[----:B------:R-:W2:Y:S02]  /*e7c0*/  @!P0 SYNCS.PHASECHK.TRANS64 P0, [R134+URZ+0x30], R5 ;  /* 0x00003005860085a7 */ /* 0x000ea400080010ff */
[----:B--2---:R-:W-:Y:S05]  /*e7d0*/  @!P0 BRA `(.L_x_140) ;  /* 0xfffffffc00f08947 */ /* 0x004fea000383ffff */
[----:B------:R-:W-:Y:S05]  /*e7e0*/  BRA `(.L_x_139) ;  /* 0xffffffa800507947 */ /* 0x000fea000383ffff */
.L_x_148:
[----:B-1----:R1:W2:Y:S02]  /*e7f0*/  SYNCS.PHASECHK.TRANS64.TRYWAIT P0, [R135+URZ+0x30], R6 ;  /* 0x00003006870075a7 */ /* 0x0022a400080011ff */
[----:B--2---:R-:W-:Y:S05]  /*e800*/  @!P0 NANOSLEEP.SYNCS 0x989680 ;  /* 0x009896800000895d */ /* 0x004fea0003900000 */
[----:B------:R-:W2:Y:S02]  /*e810*/  @!P0 SYNCS.PHASECHK.TRANS64 P0, [R135+URZ+0x30], R6 ;  /* 0x00003006870085a7 */ /* 0x000ea400080010ff */
[----:B--2---:R-:W-:Y:S05]  /*e820*/  @!P0 BRA `(.L_x_148) ;  /* 0xfffffffc00f08947 */ /* 0x004fea000383ffff */
[----:B------:R-:W-:Y:S05]  /*e830*/  BRA `(.L_x_147) ;  /* 0xffffffb400cc7947 */ /* 0x000fea000383ffff */
.L_x_156:
[----:B-1----:R1:W2:Y:S02]  /*e840*/  SYNCS.PHASECHK.TRANS64.TRYWAIT P0, [R51+URZ+0x30], R6 ;  /* 0x00003006330075a7 */ /* 0x0022a400080011ff */
[----:B--2---:R-:W-:Y:S05]  /*e850*/  @!P0 NANOSLEEP.SYNCS 0x989680 ;  /* 0x009896800000895d */ /* 0x004fea0003900000 */
[----:B------:R-:W2:Y:S02]  /*e860*/  @!P0 SYNCS.PHASECHK.TRANS64 P0, [R51+URZ+0x30], R6 ;  /* 0x00003006330085a7 */ /* 0x000ea400080010ff */
[----:B--2---:R-:W-:Y:S05]  /*e870*/  @!P0 BRA `(.L_x_156) ;  /* 0xfffffffc00f08947 */ /* 0x004fea000383ffff */
[----:B------:R-:W-:Y:S05]  /*e880*/  BRA `(.L_x_155) ;  /* 0xffffffc4005c7947 */ /* 0x000fea000383ffff */
.L_x_164:
[----:B-1----:R1:W4:Y:S02]  /*e890*/  SYNCS.PHASECHK.TRANS64.TRYWAIT P0, [R0+URZ+0x30], R7 ;  /* 0x00003007000075a7 */ /* 0x00232400080011ff */
[----:B----4-:R-:W-:Y:S05]  /*e8a0*/  @!P0 NANOSLEEP.SYNCS 0x989680 ;  /* 0x009896800000895d */ /* 0x010fea0003900000 */
[----:B------:R-:W4:Y:S02]  /*e8b0*/  @!P0 SYNCS.PHASECHK.TRANS64 P0, [R0+URZ+0x30], R7 ;  /* 0x00003007000085a7 */ /* 0x000f2400080010ff */
[----:B----4-:R-:W-:Y:S05]  /*e8c0*/  @!P0 BRA `(.L_x_164) ;  /* 0xfffffffc00f08947 */ /* 0x010fea000383ffff */
[----:B------:R-:W-:Y:S05]  /*e8d0*/  BRA `(.L_x_163) ;  /* 0xffffffd000e07947 */ /* 0x000fea000383ffff */
.L_x_172:
[----:B-1----:R1:W3:Y:S02]  /*e8e0*/  SYNCS.PHASECHK.TRANS64.TRYWAIT P0, [R0+URZ+0x30], R133 ;  /* 0x00003085000075a7 */ /* 0x0022e400080011ff */
[----:B---3--:R-:W-:Y:S05]  /*e8f0*/  @!P0 NANOSLEEP.SYNCS 0x989680 ;  /* 0x009896800000895d */ /* 0x008fea0003900000 */
[----:B------:R-:W3:Y:S02]  /*e900*/  @!P0 SYNCS.PHASECHK.TRANS64 P0, [R0+URZ+0x30], R133 ;  /* 0x00003085000085a7 */ /* 0x000ee400080010ff */
[----:B---3--:R-:W-:Y:S05]  /*e910*/  @!P0 BRA `(.L_x_172) ;  /* 0xfffffffc00f08947 */ /* 0x008fea000383ffff */
[----:B------:R-:W-:Y:S05]  /*e920*/  BRA `(.L_x_171) ;  /* 0xffffffe000647947 */ /* 0x000fea000383ffff */
        .weak           $__internal_0_$__cuda_sm10x_tcgen05_guardrail_trap_col_being_dealloced_not_returned_by_alloc
        .type           $__internal_0_$__cuda_sm10x_tcgen05_guardrail_trap_col_being_dealloced_not_returned_by_alloc,@function
        .size           $__internal_0_$__cuda_sm10x_tcgen05_guardrail_trap_col_being_dealloced_not_returned_by_alloc,($__internal_1_$__cuda_sm10x_tcgen05_guardrail_trap_phase_invalid_during_alloc - $__internal_0_$__cuda_sm10x_tcgen05_guardrail_trap_col_being_dealloced_not_returned_by_alloc)
$__internal_0_$__cuda_sm10x_tcgen05_guardrail_trap_col_being_dealloced_not_returned_by_alloc:
[----:B------:R-:W-:Y:S05]  /*e930*/  BPT.TRAP 0x1 ;  /* 0x000000040000795c */ /* 0x000fea0000300000 */
[----:B------:R-:W-:-:S04]  /*e940*/  HFMA2 R3, -RZ, RZ, 0, 0 ;  /* 0x00000000ff037431 */ /* 0x000fc800000001ff */
[----:B------:R-:W-:Y:S05]  /*e950*/  RET.REL.NODEC R2 `(_ZN7cutlass13device_kernelINS_4gemm6kernel13GemmUniversalIN4cute5tupleIJiiiiEEENS1_10collective13CollectiveMmaINS1_35MainloopSm100TmaUmmaWarpSpecializedILi3ELi2ELi2ENS5_IJNS4_1CILi2EEENSA_ILi1EEESC_EEEEENS5_IJNSA_ILi256EEESF_NSA_ILi32EEEEEENS_10tfloat32_tENS5_IJlSC_lEEESI_SJ_NS4_8TiledMMAINS4_8MMA_AtomIJNS4_23SM100_MMA_TF32_2x1SM_SSISI_SI_fLi256ELi256ELNS4_4UMMA5MajorE0ELSO_0ELNSN_7ScaleInE0ELSP_0EEEEEENS4_6LayoutINS5_IJSC_SC_SC_EEENS5_IJNSA_ILi0EEESU_SU_EEEEENS5_IJNS4_10UnderscoreESX_SX_EEEEENS4_18SM100_TMA_2SM_LOADENS4_14ComposedLayoutINS4_7SwizzleILi3ELi4ELi3EEENS4_18smem_ptr_flag_bitsILi32EEENSS_INS5_IJNSA_ILi8EEESG_EEENS5_IJSG_SC_EEEEEEEvNS4_8identityES10_S1A_vS1B_EENS_8epilogue10collective18CollectiveEpilogueINS1D_23Sm100TmaWarpSpecializedILi4ELi2ELi32ELb1ELb0EEEJNS5_IJNSA_ILi128EEESF_SG_EEENS5_IJNSS_IS1I_SC_EENSS_ISG_SC_EEEEESI_SJ_SI_SJ_NS1D_6fusion15FusionCallbacksIS1H_NS1N_17LinearCombinationISI_fSI_fLNS_15FloatRoundStyleE2EEES1J_S1M_JEEENS4_5SM1004TMEM4LOAD26SM100_TMEM_LOAD_32dp32b32xENS4_13SM90_TMA_LOADES1A_NS4_39AutoVectorizingCopyWithAssumedAlignmentILi128EEENS4_14SM90_TMA_STOREES1A_S1Z_S1Z_EEEvvEEEEvNT_6ParamsE) ;  /* 0xffffff1402a87950 */ /* 0x000fea0003c3ffff */
        .weak           $__internal_1_$__cuda_sm10x_tcgen05_guardrail_trap_phase_invalid_during_alloc
        .type           $__internal_1_$__cuda_sm10x_tcgen05_guardrail_trap_phase_invalid_during_alloc,@function
        .size           $__internal_1_$__cuda_sm10x_tcgen05_guardrail_trap_phase_invalid_during_alloc,($__internal_2_$__cuda_sm10x_tcgen05_guardrail_trap_unallocated_columns_being_dealloced - $__internal_1_$__cuda_sm10x_tcgen05_guardrail_trap_phase_invalid_during_alloc)
$__internal_1_$__cuda_sm10x_tcgen05_guardrail_trap_phase_invalid_during_alloc:
[----:B------:R-:W-:Y:S05]  /*e960*/  BPT.TRAP 0x1 ;  /* 0x000000040000795c */ /* 0x000fea0000300000 */
[----:B------:R-:W-:-:S04]  /*e970*/  MOV R3, 0x0 ;  /* 0x0000000000037802 */ /* 0x000fc80000000f00 */
[----:B------:R-:W-:Y:S05]  /*e980*/  RET.REL.NODEC R2 `(_ZN7cutlass13device_kernelINS_4gemm6kernel13GemmUniversalIN4cute5tupleIJiiiiEEENS1_10collective13CollectiveMmaINS1_35MainloopSm100TmaUmmaWarpSpecializedILi3ELi2ELi2ENS5_IJNS4_1CILi2EEENSA_ILi1EEESC_EEEEENS5_IJNSA_ILi256EEESF_NSA_ILi32EEEEEENS_10tfloat32_tENS5_IJlSC_lEEESI_SJ_NS4_8TiledMMAINS4_8MMA_AtomIJNS4_23SM100_MMA_TF32_2x1SM_SSISI_SI_fLi256ELi256ELNS4_4UMMA5MajorE0ELSO_0ELNSN_7ScaleInE0ELSP_0EEEEEENS4_6LayoutINS5_IJSC_SC_SC_EEENS5_IJNSA_ILi0EEESU_SU_EEEEENS5_IJNS4_10UnderscoreESX_SX_EEEEENS4_18SM100_TMA_2SM_LOADENS4_14ComposedLayoutINS4_7SwizzleILi3ELi4ELi3EEENS4_18smem_ptr_flag_bitsILi32EEENSS_INS5_IJNSA_ILi8EEESG_EEENS5_IJSG_SC_EEEEEEEvNS4_8identityES10_S1A_vS1B_EENS_8epilogue10collective18CollectiveEpilogueINS1D_23Sm100TmaWarpSpecializedILi4ELi2ELi32ELb1ELb0EEEJNS5_IJNSA_ILi128EEESF_SG_EEENS5_IJNSS_IS1I_SC_EENSS_ISG_SC_EEEEESI_SJ_SI_SJ_NS1D_6fusion15FusionCallbacksIS1H_NS1N_17LinearCombinationISI_fSI_fLNS_15FloatRoundStyleE2EEES1J_S1M_JEEENS4_5SM1004TMEM4LOAD26SM100_TMEM_LOAD_32dp32b32xENS4_13SM90_TMA_LOADES1A_NS4_39AutoVectorizingCopyWithAssumedAlignmentILi128EEENS4_14SM90_TMA_STOREES1A_S1Z_S1Z_EEEvvEEEEvNT_6ParamsE) ;  /* 0xffffff14029c7950 */ /* 0x000fea0003c3ffff */
        .weak           $__internal_2_$__cuda_sm10x_tcgen05_guardrail_trap_unallocated_columns_being_dealloced
        .type           $__internal_2_$__cuda_sm10x_tcgen05_guardrail_trap_unallocated_columns_being_dealloced,@function
        .size           $__internal_2_$__cuda_sm10x_tcgen05_guardrail_trap_unallocated_columns_being_dealloced,(.L_x_232 - $__internal_2_$__cuda_sm10x_tcgen05_guardrail_trap_unallocated_columns_being_dealloced)
$__internal_2_$__cuda_sm10x_tcgen05_guardrail_trap_unallocated_columns_being_dealloced:
[----:B------:R-:W-:Y:S05]  /*e990*/  BPT.TRAP 0x1 ;  /* 0x000000040000795c */ /* 0x000fea0000300000 */
[----:B------:R-:W-:-:S04]  /*e9a0*/  HFMA2 R3, -RZ, RZ, 0, 0 ;  /* 0x00000000ff037431 */ /* 0x000fc800000001ff */
[----:B------:R-:W-:Y:S05]  /*e9b0*/  RET.REL.NODEC R2 `(_ZN7cutlass13device_kernelINS_4gemm6kernel13GemmUniversalIN4cute5tupleIJiiiiEEENS1_10collective13CollectiveMmaINS1_35MainloopSm100TmaUmmaWarpSpecializedILi3ELi2ELi2ENS5_IJNS4_1CILi2EEENSA_ILi1EEESC_EEEEENS5_IJNSA_ILi256EEESF_NSA_ILi32EEEEEENS_10tfloat32_tENS5_IJlSC_lEEESI_SJ_NS4_8TiledMMAINS4_8MMA_AtomIJNS4_23SM100_MMA_TF32_2x1SM_SSISI_SI_fLi256ELi256ELNS4_4UMMA5MajorE0ELSO_0ELNSN_7ScaleInE0ELSP_0EEEEEENS4_6LayoutINS5_IJSC_SC_SC_EEENS5_IJNSA_ILi0EEESU_SU_EEEEENS5_IJNS4_10UnderscoreESX_SX_EEEEENS4_18SM100_TMA_2SM_LOADENS4_14ComposedLayoutINS4_7SwizzleILi3ELi4ELi3EEENS4_18smem_ptr_flag_bitsILi32EEENSS_INS5_IJNSA_ILi8EEESG_EEENS5_IJSG_SC_EEEEEEEvNS4_8identityES10_S1A_vS1B_EENS_8epilogue10collective18CollectiveEpilogueINS1D_23Sm100TmaWarpSpecializedILi4ELi2ELi32ELb1ELb0EEEJNS5_IJNSA_ILi128EEESF_SG_EEENS5_IJNSS_IS1I_SC_EENSS_ISG_SC_EEEEESI_SJ_SI_SJ_NS1D_6fusion15FusionCallbacksIS1H_NS1N_17LinearCombinationISI_fSI_fLNS_15FloatRoundStyleE2EEES1J_S1M_JEEENS4_5SM1004TMEM4LOAD26SM100_TMEM_LOAD_32dp32b32xENS4_13SM90_TMA_LOADES1A_NS4_39AutoVectorizingCopyWithAssumedAlignmentILi128EEENS4_14SM90_TMA_STOREES1A_S1Z_S1Z_EEEvvEEEEvNT_6ParamsE) ;  /* 0xffffff1402907950 */ /* 0x000fea0003c3ffff */
.L_x_231:
[----:B------:R-:W-:-:S00]  /*e9c0*/  BRA `(.L_x_231) ;  /* 0xfffffffc00fc7947 */ /* 0x000fc0000383ffff */
[----:B------:R-:W-:-:S00]  /*e9d0*/  NOP ;  /* 0x0000000000007918 */ /* 0x000fc00000000000 */
        /* <DEDUP_REMOVED lines=10> */
.L_x_232:


//--------------------- .nv.global.init           --------------------------
	.section	.nv.global.init,"aw",@progbits
.nv.global.init:
	.type		$str$27,@object
	.size		$str$27,($str$28 - $str$27)
$str$27:
        /*0000*/ 	.byte	0x28, 0x61, 0x64, 0x64, 0x72, 0x65, 0x73, 0x73, 0x20, 0x26, 0x20, 0x6d, 0x61, 0x73, 0x6b, 0x29
        /*0010*/ 	.byte	0x20, 0x3d, 0x3d, 0x20, 0x30, 0x00
	.type		$str$28,@object
	.size		$str$28,($str$26 - $str$28)
$str$28:
        /*0016*/ 	.byte	0x2f, 0x74, 0x6d, 0x70, 0x2f, 0x63, 0x75, 0x74, 0x6c, 0x61, 0x73, 0x73, 0x5f, 0x73, 0x77, 0x65
        /*0026*/ 	.byte	0x65, 0x70, 0x5f, 0x73, 0x72, 0x63, 0x2f, 0x69, 0x6e, 0x63, 0x6c, 0x75, 0x64, 0x65, 0x2f, 0x63
        /*0036*/ 	.byte	0x75, 0x74, 0x65, 0x2f, 0x70, 0x6f, 0x69, 0x6e, 0x74, 0x65, 0x72, 0x5f, 0x66, 0x6c, 0x61, 0x67
        /*0046*/ 	.byte	0x67, 0x65, 0x64, 0x2e, 0x68, 0x70, 0x70, 0x00
	.type		$str$26,@object
	.size		$str$26,($str$25 - $str$26)
$str$26:
        /*004e*/ 	.byte	0x2f, 0x74, 0x6d, 0x70, 0x2f, 0x63, 0x75, 0x74, 0x6c, 0x61, 0x73, 0x73, 0x5f, 0x73, 0x77, 0x65
        /*005e*/ 	.byte	0x65, 0x70, 0x5f, 0x73, 0x72, 0x63, 0x2f, 0x69, 0x6e, 0x63, 0x6c, 0x75, 0x64, 0x65, 0x2f, 0x63
        /*006e*/ 	.byte	0x75, 0x74, 0x65, 0x2f, 0x61, 0x74, 0x6f, 0x6d, 0x2f, 0x63, 0x6f, 0x70, 0x79, 0x5f, 0x74, 0x72
        /*007e*/ 	.byte	0x61, 0x69, 0x74, 0x73, 0x5f, 0x73, 0x6d, 0x31, 0x30, 0x30, 0x2e, 0x68, 0x70, 0x70, 0x00
	.type		$str$25,@object
	.size		$str$25,(__unnamed_1 - $str$25)
$str$25:
        /*008d*/ 	.byte	0x28, 0x28, 0x75, 0x69, 0x6e, 0x74, 0x33, 0x32, 0x5f, 0x74, 0x28, 0x74, 0x68, 0x72, 0x65, 0x61
        /*009d*/ 	.byte	0x64, 0x49, 0x64, 0x78, 0x2e, 0x78, 0x29, 0x20, 0x2f, 0x20, 0x33, 0x32, 0x29, 0x20, 0x25, 0x20
        /*00ad*/ 	.byte	0x34, 0x29, 0x20, 0x3d, 0x3d, 0x20, 0x28, 0x28, 0x28, 0x74, 0x6d, 0x65, 0x6d, 0x5f, 0x61, 0x64
        /*00bd*/ 	.byte	0x64, 0x72, 0x20, 0x3e, 0x3e, 0x20, 0x31, 0x36, 0x29, 0x20, 0x2f, 0x20, 0x33, 0x32, 0x29, 0x20
        /*00cd*/ 	.byte	0x25, 0x20, 0x34, 0x29, 0x00
	.type		__unnamed_1,@object
	.size		__unnamed_1,(__unnamed_2 - __unnamed_1)
__unnamed_1:
        /*00d2*/ 	.byte	0x61, 0x75, 0x74, 0x6f, 0x20, 0x63, 0x75, 0x74, 0x65, 0x3a, 0x3a, 0x61, 0x73, 0x5f, 0x70, 0x6f
        /* <DEDUP_REMOVED lines=24> */
        /*0262*/ 	.byte	0x34, 0x30, 0x39, 0x36, 0x3e, 0x3e, 0x3e, 0x3e, 0x5d, 0x00
	.type		__unnamed_2,@object
	.size		__unnamed_2,(.L_2 - __unnamed_2)
__unnamed_2:
        /* <DEDUP_REMOVED lines=43> */
        /*051c*/ 	.byte	0x65, 0x3a, 0x3a, 0x43, 0x3c, 0x30, 0x3e, 0x3e, 0x3e, 0x3e, 0x5d, 0x00
.L_2:


//--------------------- .nv.shared._ZN7cutlass13device_kernelINS_4gemm6kernel13GemmUniversalIN4cute5tupleIJiiiiEEENS1_10collective13CollectiveMmaINS1_35MainloopSm100TmaUmmaWarpSpecializedILi3ELi2ELi2ENS5_IJNS4_1CILi2EEENSA_ILi1EEESC_EEEEENS5_IJNSA_ILi256EEESF_NSA_ILi32EEEEEENS_10tfloat32_tENS5_IJlSC_lEEESI_SJ_NS4_8TiledMMAINS4_8MMA_AtomIJNS4_23SM100_MMA_TF32_2x1SM_SSISI_SI_fLi256ELi256ELNS4_4UMMA5MajorE0ELSO_0ELNSN_7ScaleInE0ELSP_0EEEEEENS4_6LayoutINS5_IJSC_SC_SC_EEENS5_IJNSA_ILi0EEESU_SU_EEEEENS5_IJNS4_10UnderscoreESX_SX_EEEEENS4_18SM100_TMA_2SM_LOADENS4_14ComposedLayoutINS4_7SwizzleILi3ELi4ELi3EEENS4_18smem_ptr_flag_bitsILi32EEENSS_INS5_IJNSA_ILi8EEESG_EEENS5_IJSG_SC_EEEEEEEvNS4_8identityES10_S1A_vS1B_EENS_8epilogue10collective18CollectiveEpilogueINS1D_23Sm100TmaWarpSpecializedILi4ELi2ELi32ELb1ELb0EEEJNS5_IJNSA_ILi128EEESF_SG_EEENS5_IJNSS_IS1I_SC_EENSS_ISG_SC_EEEEESI_SJ_SI_SJ_NS1D_6fusion15FusionCallbacksIS1H_NS1N_17LinearCombinationISI_fSI_fLNS_15FloatRoundStyleE2EEES1J_S1M_JEEENS4_5SM1004TMEM4LOAD26SM100_TMEM_LOAD_32dp32b32xENS4_13SM90_TMA_LOADES1A_NS4_39AutoVectorizingCopyWithAssumedAlignmentILi128EEENS4_14SM90_TMA_STOREES1A_S1Z_S1Z_EEEvvEEEEvNT_6ParamsE --------------------------
	.section	.nv.shared._ZN7cutlass13device_kernelINS_4gemm6kernel13GemmUniversalIN4cute5tupleIJiiiiEEENS1_10collective13CollectiveMmaINS1_35MainloopSm100TmaUmmaWarpSpecializedILi3ELi2ELi2ENS5_IJNS4_1CILi2EEENSA_ILi1EEESC_EEEEENS5_IJNSA_ILi256EEESF_NSA_ILi32EEEEEENS_10tfloat32_tENS5_IJlSC_lEEESI_SJ_NS4_8TiledMMAINS4_8MMA_AtomIJNS4_23SM100_MMA_TF32_2x1SM_SSISI_SI_fLi256ELi256ELNS4_4UMMA5MajorE0ELSO_0ELNSN_7ScaleInE0ELSP_0EEEEEENS4_6LayoutINS5_IJSC_SC_SC_EEENS5_IJNSA_ILi0EEESU_SU_EEEEENS5_IJNS4_10UnderscoreESX_SX_EEEEENS4_18SM100_TMA_2SM_LOADENS4_14ComposedLayoutINS4_7SwizzleILi3ELi4ELi3EEENS4_18smem_ptr_flag_bitsILi32EEENSS_INS5_IJNSA_ILi8EEESG_EEENS5_IJSG_SC_EEEEEEEvNS4_8identityES10_S1A_vS1B_EENS_8epilogue10collective18CollectiveEpilogueINS1D_23Sm100TmaWarpSpecializedILi4ELi2ELi32ELb1ELb0EEEJNS5_IJNSA_ILi128EEESF_SG_EEENS5_IJNSS_IS1I_SC_EENSS_ISG_SC_EEEEESI_SJ_SI_SJ_NS1D_6fusion15FusionCallbacksIS1H_NS1N_17LinearCombinationISI_fSI_fLNS_15FloatRoundStyleE2EEES1J_S1M_JEEENS4_5SM1004TMEM4LOAD26SM100_TMEM_LOAD_32dp32b32xENS4_13SM90_TMA_LOADES1A_NS4_39AutoVectorizingCopyWithAssumedAlignmentILi128EEENS4_14SM90_TMA_STOREES1A_S1Z_S1Z_EEEvvEEEEvNT_6ParamsE,"aw",@nobits
	.sectionflags	@""
	.align	16
	.zero		1024


//--------------------- .nv.shared.reserved.0     --------------------------
	.section	.nv.shared.reserved.0,"aw",@nobits
	.weak		__nv_reservedSMEM_offset_0_alias
	.size		__nv_reservedSMEM_offset_0_alias, 0, 64
	.other		__nv_reservedSMEM_offset_0_alias,@"STO_CUDA_RESERVED_SHARED STV_DEFAULT"
__nv_reservedSMEM_offset_0_alias:
	.zero		0
.nv.shared.reserved.0:
	.zero		64
	.weak		__nv_reservedSMEM_tcgen05_partition
	.type		__nv_reservedSMEM_tcgen05_partition,@object
	.size		__nv_reservedSMEM_tcgen05_partition,(.L_0 - __nv_reservedSMEM_tcgen05_partition)
__nv_reservedSMEM_tcgen05_partition:
	.zero		32
.L_0:


//--------------------- .nv.global                --------------------------
	.section	.nv.global,"aw",@nobits
.nv.global:
	.type		_ZN40_INTERNAL_fb3c2a96_4_k_cu_de855485_101674cute1_E,@object
	.size		_ZN40_INTERNAL_fb3c2a96_4_k_cu_de855485_101674cute1_E,(_ZN40_INTERNAL_fb3c2a96_4_k_cu_de855485_101674cuda3std3__45__cpo6cbeginE - _ZN40_INTERNAL_fb3c2a96_4_k_cu_de855485_101674cute1_E)
_ZN40_INTERNAL_fb3c2a96_4_k_cu_de855485_101674cute1_E:
	.zero		1
	.type		_ZN40_INTERNAL_fb3c2a96_4_k_cu_de855485_101674cuda3std3__45__cpo6cbeginE,@object
	.size		_ZN40_INTERNAL_fb3c2a96_4_k_cu_de855485_101674cuda3std3__45__cpo6cbeginE,(_ZN40_INTERNAL_fb3c2a96_4_k_cu_de855485_101674cuda3std3__48in_placeE - _ZN40_INTERNAL_fb3c2a96_4_k_cu_de855485_101674cuda3std3__45__cpo6cbeginE)
_ZN40_INTERNAL_fb3c2a96_4_k_cu_de855485_101674cuda3std3__45__cpo6cbeginE:
	.zero		1
	.type		_ZN40_INTERNAL_fb3c2a96_4_k_cu_de855485_101674cuda3std3__48in_placeE,@object
	.size		_ZN40_INTERNAL_fb3c2a96_4_k_cu_de855485_101674cuda3std3__48in_placeE,(_ZN40_INTERNAL_fb3c2a96_4_k_cu_de855485_101674cuda3std6ranges3__45__cpo9iter_moveE - _ZN40_INTERNAL_fb3c2a96_4_k_cu_de855485_101674cuda3std3__48in_placeE)
_ZN40_INTERNAL_fb3c2a96_4_k_cu_de855485_101674cuda3std3__48in_placeE:
	.zero		1
	.type		_ZN40_INTERNAL_fb3c2a96_4_k_cu_de855485_101674cuda3std6ranges3__45__cpo9iter_moveE,@object
	.size		_ZN40_INTERNAL_fb3c2a96_4_k_cu_de855485_101674cuda3std6ranges3__45__cpo9iter_moveE,(_ZN40_INTERNAL_fb3c2a96_4_k_cu_de855485_101674cuda3std3__45__cpo5beginE - _ZN40_INTERNAL_fb3c2a96_4_k_cu_de855485_101674cuda3std6ranges3__45__cpo9iter_moveE)
_ZN40_INTERNAL_fb3c2a96_4_k_cu_de855485_101674cuda3std6ranges3__45__cpo9iter_moveE:
	.zero		1
	.type		_ZN40_INTERNAL_fb3c2a96_4_k_cu_de855485_101674cuda3std3__45__cpo5beginE,@object
	.size		_ZN40_INTERNAL_fb3c2a96_4_k_cu_de855485_101674cuda3std3__45__cpo5beginE,(_ZN40_INTERNAL_fb3c2a96_4_k_cu_de855485_101674cuda3std3__442_GLOBAL__N__fb3c2a96_4_k_cu_de855485_101676ignoreE - _ZN40_INTERNAL_fb3c2a96_4_k_cu_de855485_101674cuda3std3__45__cpo5beginE)
_ZN40_INTERNAL_fb3c2a96_4_k_cu_de855485_101674cuda3std3__45__cpo5beginE:
	.zero		1
	.type		_ZN40_INTERNAL_fb3c2a96_4_k_cu_de855485_101674cuda3std3__442_GLOBAL__N__fb3c2a96_4_k_cu_de855485_101676ignoreE,@object
	.size		_ZN40_INTERNAL_fb3c2a96_4_k_cu_de855485_101674cuda3std3__442_GLOBAL__N__fb3c2a96_4_k_cu_de855485_101676ignoreE,(_ZN40_INTERNAL_fb3c2a96_4_k_cu_de855485_101674cute7productE - _ZN40_INTERNAL_fb3c2a96_4_k_cu_de855485_101674cuda3std3__442_GLOBAL__N__fb3c2a96_4_k_cu_de855485_101676ignoreE)
_ZN40_INTERNAL_fb3c2a96_4_k_cu_de855485_101674cuda3std3__442_GLOBAL__N__fb3c2a96_4_k_cu_de855485_101676ignoreE:
	.zero		1
	.type		_ZN40_INTERNAL_fb3c2a96_4_k_cu_de855485_101674cute7productE,@object
	.size		_ZN40_INTERNAL_fb3c2a96_4_k_cu_de855485_101674cute7productE,(_ZN40_INTERNAL_fb3c2a96_4_k_cu_de855485_101674cuda3std3__45__cpo3endE - _ZN40_INTERNAL_fb3c2a96_4_k_cu_de855485_101674cute7productE)
_ZN40_INTERNAL_fb3c2a96_4_k_cu_de855485_101674cute7productE:
	.zero		1
	.type		_ZN40_INTERNAL_fb3c2a96_4_k_cu_de855485_101674cuda3std3__45__cpo3endE,@object
	.size		_ZN40_INTERNAL_fb3c2a96_4_k_cu_de855485_101674cuda3std3__45__cpo3endE,(_ZN40_INTERNAL_fb3c2a96_4_k_cu_de855485_101674cuda3std3__419piecewise_constructE - _ZN40_INTERNAL_fb3c2a96_4_k_cu_de855485_101674cuda3std3__45__cpo3endE)
_ZN40_INTERNAL_fb3c2a96_4_k_cu_de855485_101674cuda3std3__45__cpo3endE:
	.zero		1
	.type		_ZN40_INTERNAL_fb3c2a96_4_k_cu_de855485_101674cuda3std3__419piecewise_constructE,@object
	.size		_ZN40_INTERNAL_fb3c2a96_4_k_cu_de855485_101674cuda3std3__419piecewise_constructE,(_ZN40_INTERNAL_fb3c2a96_4_k_cu_de855485_101674cuda3std3__45__cpo4cendE - _ZN40_INTERNAL_fb3c2a96_4_k_cu_de855485_101674cuda3std3__419piecewise_constructE)
_ZN40_INTERNAL_fb3c2a96_4_k_cu_de855485_101674cuda3std3__419piecewise_constructE:
	.zero		1
	.type		_ZN40_INTERNAL_fb3c2a96_4_k_cu_de855485_101674cuda3std3__45__cpo4cendE,@object
	.size		_ZN40_INTERNAL_fb3c2a96_4_k_cu_de855485_101674cuda3std3__45__cpo4cendE,(_ZN40_INTERNAL_fb3c2a96_4_k_cu_de855485_101674cuda3std6ranges3__45__cpo4swapE - _ZN40_INTERNAL_fb3c2a96_4_k_cu_de855485_101674cuda3std3__45__cpo4cendE)
_ZN40_INTERNAL_fb3c2a96_4_k_cu_de855485_101674cuda3std3__45__cpo4cendE:
	.zero		1
	.type		_ZN40_INTERNAL_fb3c2a96_4_k_cu_de855485_101674cuda3std6ranges3__45__cpo4swapE,@object
	.size		_ZN40_INTERNAL_fb3c2a96_4_k_cu_de855485_101674cuda3std6ranges3__45__cpo4swapE,(.L_10 - _ZN40_INTERNAL_fb3c2a96_4_k_cu_de855485_101674cuda3std6ranges3__45__cpo4swapE)
_ZN40_INTERNAL_fb3c2a96_4_k_cu_de855485_101674cuda3std6ranges3__45__cpo4swapE:
	.zero		1
.L_10:


//--------------------- .nv.constant0._ZN7cutlass13device_kernelINS_4gemm6kernel13GemmUniversalIN4cute5tupleIJiiiiEEENS1_10collective13CollectiveMmaINS1_35MainloopSm100TmaUmmaWarpSpecializedILi3ELi2ELi2ENS5_IJNS4_1CILi2EEENSA_ILi1EEESC_EEEEENS5_IJNSA_ILi256EEESF_NSA_ILi32EEEEEENS_10tfloat32_tENS5_IJlSC_lEEESI_SJ_NS4_8TiledMMAINS4_8MMA_AtomIJNS4_23SM100_MMA_TF32_2x1SM_SSISI_SI_fLi256ELi256ELNS4_4UMMA5MajorE0ELSO_0ELNSN_7ScaleInE0ELSP_0EEEEEENS4_6LayoutINS5_IJSC_SC_SC_EEENS5_IJNSA_ILi0EEESU_SU_EEEEENS5_IJNS4_10UnderscoreESX_SX_EEEEENS4_18SM100_TMA_2SM_LOADENS4_14ComposedLayoutINS4_7SwizzleILi3ELi4ELi3EEENS4_18smem_ptr_flag_bitsILi32EEENSS_INS5_IJNSA_ILi8EEESG_EEENS5_IJSG_SC_EEEEEEEvNS4_8identityES10_S1A_vS1B_EENS_8epilogue10collective18CollectiveEpilogueINS1D_23Sm100TmaWarpSpecializedILi4ELi2ELi32ELb1ELb0EEEJNS5_IJNSA_ILi128EEESF_SG_EEENS5_IJNSS_IS1I_SC_EENSS_ISG_SC_EEEEESI_SJ_SI_SJ_NS1D_6fusion15FusionCallbacksIS1H_NS1N_17LinearCombinationISI_fSI_fLNS_15FloatRoundStyleE2EEES1J_S1M_JEEENS4_5SM1004TMEM4LOAD26SM100_TMEM_LOAD_32dp32b32xENS4_13SM90_TMA_LOADES1A_NS4_39AutoVectorizingCopyWithAssumedAlignmentILi128EEENS4_14SM90_TMA_STOREES1A_S1Z_S1Z_EEEvvEEEEvNT_6ParamsE --------------------------
	.section	.nv.constant0._ZN7cutlass13device_kernelINS_4gemm6kernel13GemmUniversalIN4cute5tupleIJiiiiEEENS1_10collective13CollectiveMmaINS1_35MainloopSm100TmaUmmaWarpSpecializedILi3ELi2ELi2ENS5_IJNS4_1CILi2EEENSA_ILi1EEESC_EEEEENS5_IJNSA_ILi256EEESF_NSA_ILi32EEEEEENS_10tfloat32_tENS5_IJlSC_lEEESI_SJ_NS4_8TiledMMAINS4_8MMA_AtomIJNS4_23SM100_MMA_TF32_2x1SM_SSISI_SI_fLi256ELi256ELNS4_4UMMA5MajorE0ELSO_0ELNSN_7ScaleInE0ELSP_0EEEEEENS4_6LayoutINS5_IJSC_SC_SC_EEENS5_IJNSA_ILi0EEESU_SU_EEEEENS5_IJNS4_10UnderscoreESX_SX_EEEEENS4_18SM100_TMA_2SM_LOADENS4_14ComposedLayoutINS4_7SwizzleILi3ELi4ELi3EEENS4_18smem_ptr_flag_bitsILi32EEENSS_INS5_IJNSA_ILi8EEESG_EEENS5_IJSG_SC_EEEEEEEvNS4_8identityES10_S1A_vS1B_EENS_8epilogue10collective18CollectiveEpilogueINS1D_23Sm100TmaWarpSpecializedILi4ELi2ELi32ELb1ELb0EEEJNS5_IJNSA_ILi128EEESF_SG_EEENS5_IJNSS_IS1I_SC_EENSS_ISG_SC_EEEEESI_SJ_SI_SJ_NS1D_6fusion15FusionCallbacksIS1H_NS1N_17LinearCombinationISI_fSI_fLNS_15FloatRoundStyleE2EEES1J_S1M_JEEENS4_5SM1004TMEM4LOAD26SM100_TMEM_LOAD_32dp32b32xENS4_13SM90_TMA_LOADES1A_NS4_39AutoVectorizingCopyWithAssumedAlignmentILi128EEENS4_14SM90_TMA_STOREES1A_S1Z_S1Z_EEEvvEEEEvNT_6ParamsE,"a",@progbits
	.sectionflags	@""
	.align	4
.nv.constant0._ZN7cutlass13device_kernelINS_4gemm6kernel13GemmUniversalIN4cute5tupleIJiiiiEEENS1_10collective13CollectiveMmaINS1_35MainloopSm100TmaUmmaWarpSpecializedILi3ELi2ELi2ENS5_IJNS4_1CILi2EEENSA_ILi1EEESC_EEEEENS5_IJNSA_ILi256EEESF_NSA_ILi32EEEEEENS_10tfloat32_tENS5_IJlSC_lEEESI_SJ_NS4_8TiledMMAINS4_8MMA_AtomIJNS4_23SM100_MMA_TF32_2x1SM_SSISI_SI_fLi256ELi256ELNS4_4UMMA5MajorE0ELSO_0ELNSN_7ScaleInE0ELSP_0EEEEEENS4_6LayoutINS5_IJSC_SC_SC_EEENS5_IJNSA_ILi0EEESU_SU_EEEEENS5_IJNS4_10UnderscoreESX_SX_EEEEENS4_18SM100_TMA_2SM_LOADENS4_14ComposedLayoutINS4_7SwizzleILi3ELi4ELi3EEENS4_18smem_ptr_flag_bitsILi32EEENSS_INS5_IJNSA_ILi8EEESG_EEENS5_IJSG_SC_EEEEEEEvNS4_8identityES10_S1A_vS1B_EENS_8epilogue10collective18CollectiveEpilogueINS1D_23Sm100TmaWarpSpecializedILi4ELi2ELi32ELb1ELb0EEEJNS5_IJNSA_ILi128EEESF_SG_EEENS5_IJNSS_IS1I_SC_EENSS_ISG_SC_EEEEESI_SJ_SI_SJ_NS1D_6fusion15FusionCallbacksIS1H_NS1N_17LinearCombinationISI_fSI_fLNS_15FloatRoundStyleE2EEES1J_S1M_JEEENS4_5SM1004TMEM4LOAD26SM100_TMEM_LOAD_32dp32b32xENS4_13SM90_TMA_LOADES1A_NS4_39AutoVectorizingCopyWithAssumedAlignmentILi128EEENS4_14SM90_TMA_STOREES1A_S1Z_S1Z_EEEvvEEEEvNT_6ParamsE:
	.zero		2944


//--------------------- SYMBOLS --------------------------

	.type		.nv.reservedSmem.offset0,@object
	.size		.nv.reservedSmem.offset0,0x4
	.type		.nv.reservedSmem.cap,@object
	.size		.nv.reservedSmem.cap,0x4
	.type		__assertfail,@function
